//
// Generated by NVIDIA NVVM Compiler
//
// Compiler Build ID: CL-36424714
// Cuda compilation tools, release 13.0, V13.0.88
// Based on NVVM 20.0.0
//

.version 9.0
.target sm_100
.address_size 64

	// .globl	_Z11kernel_swapPdiii
.global .align 1 .b8 _ZN34_INTERNAL_4f045739_4_k_cu_ea875b994cuda3std3__45__cpo5beginE[1];
.global .align 1 .b8 _ZN34_INTERNAL_4f045739_4_k_cu_ea875b994cuda3std3__45__cpo3endE[1];
.global .align 1 .b8 _ZN34_INTERNAL_4f045739_4_k_cu_ea875b994cuda3std3__45__cpo6cbeginE[1];
.global .align 1 .b8 _ZN34_INTERNAL_4f045739_4_k_cu_ea875b994cuda3std3__45__cpo4cendE[1];
.global .align 1 .b8 _ZN34_INTERNAL_4f045739_4_k_cu_ea875b994cuda3std3__45__cpo6rbeginE[1];
.global .align 1 .b8 _ZN34_INTERNAL_4f045739_4_k_cu_ea875b994cuda3std3__45__cpo4rendE[1];
.global .align 1 .b8 _ZN34_INTERNAL_4f045739_4_k_cu_ea875b994cuda3std3__45__cpo7crbeginE[1];
.global .align 1 .b8 _ZN34_INTERNAL_4f045739_4_k_cu_ea875b994cuda3std3__45__cpo5crendE[1];
.global .align 1 .b8 _ZN34_INTERNAL_4f045739_4_k_cu_ea875b994cuda3std3__436_GLOBAL__N__4f045739_4_k_cu_ea875b996ignoreE[1];
.global .align 1 .b8 _ZN34_INTERNAL_4f045739_4_k_cu_ea875b994cuda3std3__419piecewise_constructE[1];
.global .align 1 .b8 _ZN34_INTERNAL_4f045739_4_k_cu_ea875b994cuda3std3__48in_placeE[1];
.global .align 1 .b8 _ZN34_INTERNAL_4f045739_4_k_cu_ea875b994cuda3std3__420unreachable_sentinelE[1];
.global .align 1 .b8 _ZN34_INTERNAL_4f045739_4_k_cu_ea875b994cuda3std3__47nulloptE[1];
.global .align 1 .b8 _ZN34_INTERNAL_4f045739_4_k_cu_ea875b994cuda3std3__48unexpectE[1];
.global .align 1 .b8 _ZN34_INTERNAL_4f045739_4_k_cu_ea875b994cuda3std6ranges3__45__cpo4swapE[1];
.global .align 1 .b8 _ZN34_INTERNAL_4f045739_4_k_cu_ea875b994cuda3std6ranges3__45__cpo9iter_moveE[1];
.global .align 1 .b8 _ZN34_INTERNAL_4f045739_4_k_cu_ea875b994cuda3std6ranges3__45__cpo5beginE[1];
.global .align 1 .b8 _ZN34_INTERNAL_4f045739_4_k_cu_ea875b994cuda3std6ranges3__45__cpo3endE[1];
.global .align 1 .b8 _ZN34_INTERNAL_4f045739_4_k_cu_ea875b994cuda3std6ranges3__45__cpo6cbeginE[1];
.global .align 1 .b8 _ZN34_INTERNAL_4f045739_4_k_cu_ea875b994cuda3std6ranges3__45__cpo4cendE[1];
.global .align 1 .b8 _ZN34_INTERNAL_4f045739_4_k_cu_ea875b994cuda3std6ranges3__45__cpo7advanceE[1];
.global .align 1 .b8 _ZN34_INTERNAL_4f045739_4_k_cu_ea875b994cuda3std6ranges3__45__cpo9iter_swapE[1];
.global .align 1 .b8 _ZN34_INTERNAL_4f045739_4_k_cu_ea875b994cuda3std6ranges3__45__cpo4nextE[1];
.global .align 1 .b8 _ZN34_INTERNAL_4f045739_4_k_cu_ea875b994cuda3std6ranges3__45__cpo4prevE[1];
.global .align 1 .b8 _ZN34_INTERNAL_4f045739_4_k_cu_ea875b994cuda3std6ranges3__45__cpo4dataE[1];
.global .align 1 .b8 _ZN34_INTERNAL_4f045739_4_k_cu_ea875b994cuda3std6ranges3__45__cpo5cdataE[1];
.global .align 1 .b8 _ZN34_INTERNAL_4f045739_4_k_cu_ea875b994cuda3std6ranges3__45__cpo4sizeE[1];
.global .align 1 .b8 _ZN34_INTERNAL_4f045739_4_k_cu_ea875b994cuda3std6ranges3__45__cpo5ssizeE[1];
.global .align 1 .b8 _ZN34_INTERNAL_4f045739_4_k_cu_ea875b994cuda3std6ranges3__45__cpo8distanceE[1];
.global .align 1 .b8 _ZN34_INTERNAL_4f045739_4_k_cu_ea875b996thrust24THRUST_300001_SM_1000_NS8cuda_cub3parE[1];
.global .align 1 .b8 _ZN34_INTERNAL_4f045739_4_k_cu_ea875b996thrust24THRUST_300001_SM_1000_NS8cuda_cub10par_nosyncE[1];
.global .align 1 .b8 _ZN34_INTERNAL_4f045739_4_k_cu_ea875b996thrust24THRUST_300001_SM_1000_NS6system6detail10sequential3seqE[1];
.global .align 1 .b8 _ZN34_INTERNAL_4f045739_4_k_cu_ea875b996thrust24THRUST_300001_SM_1000_NS6system3cpp3parE[1];
.global .align 1 .b8 _ZN34_INTERNAL_4f045739_4_k_cu_ea875b996thrust24THRUST_300001_SM_1000_NS12placeholders2_1E[1];
.global .align 1 .b8 _ZN34_INTERNAL_4f045739_4_k_cu_ea875b996thrust24THRUST_300001_SM_1000_NS12placeholders2_2E[1];
.global .align 1 .b8 _ZN34_INTERNAL_4f045739_4_k_cu_ea875b996thrust24THRUST_300001_SM_1000_NS12placeholders2_3E[1];
.global .align 1 .b8 _ZN34_INTERNAL_4f045739_4_k_cu_ea875b996thrust24THRUST_300001_SM_1000_NS12placeholders2_4E[1];
.global .align 1 .b8 _ZN34_INTERNAL_4f045739_4_k_cu_ea875b996thrust24THRUST_300001_SM_1000_NS12placeholders2_5E[1];
.global .align 1 .b8 _ZN34_INTERNAL_4f045739_4_k_cu_ea875b996thrust24THRUST_300001_SM_1000_NS12placeholders2_6E[1];
.global .align 1 .b8 _ZN34_INTERNAL_4f045739_4_k_cu_ea875b996thrust24THRUST_300001_SM_1000_NS12placeholders2_7E[1];
.global .align 1 .b8 _ZN34_INTERNAL_4f045739_4_k_cu_ea875b996thrust24THRUST_300001_SM_1000_NS12placeholders2_8E[1];
.global .align 1 .b8 _ZN34_INTERNAL_4f045739_4_k_cu_ea875b996thrust24THRUST_300001_SM_1000_NS12placeholders2_9E[1];
.global .align 1 .b8 _ZN34_INTERNAL_4f045739_4_k_cu_ea875b996thrust24THRUST_300001_SM_1000_NS12placeholders3_10E[1];
.global .align 1 .b8 _ZN34_INTERNAL_4f045739_4_k_cu_ea875b996thrust24THRUST_300001_SM_1000_NS3seqE[1];
.global .align 1 .b8 _ZN34_INTERNAL_4f045739_4_k_cu_ea875b996thrust24THRUST_300001_SM_1000_NS6deviceE[1];
.extern .shared .align 16 .b8 _ZN6thrust24THRUST_300001_SM_1000_NS8cuda_cub4core6detail5shmemE[];

.visible .entry _Z11kernel_swapPdiii(
	.param .u64 .ptr .align 1 _Z11kernel_swapPdiii_param_0,
	.param .u32 _Z11kernel_swapPdiii_param_1,
	.param .u32 _Z11kernel_swapPdiii_param_2,
	.param .u32 _Z11kernel_swapPdiii_param_3
)
{
	.reg .pred 	%p<7>;
	.reg .b32 	%r<58>;
	.reg .b64 	%rd<23>;
	.reg .b64 	%fd<11>;

	ld.param.u64 	%rd2, [_Z11kernel_swapPdiii_param_0];
	ld.param.u32 	%r22, [_Z11kernel_swapPdiii_param_1];
	ld.param.u32 	%r23, [_Z11kernel_swapPdiii_param_2];
	ld.param.u32 	%r24, [_Z11kernel_swapPdiii_param_3];
	cvta.to.global.u64 	%rd1, %rd2;
	mov.u32 	%r1, %ctaid.x;
	mov.u32 	%r2, %ntid.x;
	mov.u32 	%r3, %tid.x;
	mad.lo.s32 	%r57, %r1, %r2, %r3;
	mov.u32 	%r5, %nctaid.x;
	mul.lo.s32 	%r6, %r2, %r5;
	setp.gt.s32 	%p1, %r57, %r22;
	@%p1 bra 	$L__BB0_6;
	add.s32 	%r25, %r57, %r6;
	add.s32 	%r26, %r22, 1;
	max.s32 	%r27, %r25, %r26;
	setp.lt.s32 	%p2, %r25, %r26;
	selp.u32 	%r28, 1, 0, %p2;
	add.s32 	%r29, %r25, %r28;
	sub.s32 	%r30, %r27, %r29;
	max.u32 	%r31, %r6, 1;
	div.u32 	%r32, %r30, %r31;
	add.s32 	%r7, %r32, %r28;
	and.b32  	%r33, %r7, 3;
	setp.eq.s32 	%p3, %r33, 3;
	@%p3 bra 	$L__BB0_4;
	add.s32 	%r34, %r7, 1;
	and.b32  	%r35, %r34, 3;
	mul.lo.s32 	%r36, %r22, %r57;
	add.s32 	%r55, %r24, %r36;
	mul.lo.s32 	%r9, %r6, %r22;
	add.s32 	%r54, %r23, %r36;
	neg.s32 	%r53, %r35;
	mad.lo.s32 	%r37, %r5, %r35, %r1;
	mad.lo.s32 	%r57, %r2, %r37, %r3;
$L__BB0_3:
	.pragma "nounroll";
	mul.wide.s32 	%rd3, %r54, 8;
	add.s64 	%rd4, %rd1, %rd3;
	ld.global.f64 	%fd1, [%rd4];
	mul.wide.s32 	%rd5, %r55, 8;
	add.s64 	%rd6, %rd1, %rd5;
	ld.global.f64 	%fd2, [%rd6];
	st.global.f64 	[%rd4], %fd2;
	st.global.f64 	[%rd6], %fd1;
	add.s32 	%r55, %r55, %r9;
	add.s32 	%r54, %r54, %r9;
	add.s32 	%r53, %r53, 1;
	setp.ne.s32 	%p4, %r53, 0;
	@%p4 bra 	$L__BB0_3;
$L__BB0_4:
	setp.lt.u32 	%p5, %r7, 3;
	@%p5 bra 	$L__BB0_6;
$L__BB0_5:
	mul.lo.s32 	%r38, %r57, %r22;
	add.s32 	%r39, %r38, %r23;
	mul.wide.s32 	%rd7, %r39, 8;
	add.s64 	%rd8, %rd1, %rd7;
	ld.global.f64 	%fd3, [%rd8];
	add.s32 	%r40, %r38, %r24;
	mul.wide.s32 	%rd9, %r40, 8;
	add.s64 	%rd10, %rd1, %rd9;
	ld.global.f64 	%fd4, [%rd10];
	st.global.f64 	[%rd8], %fd4;
	st.global.f64 	[%rd10], %fd3;
	add.s32 	%r41, %r57, %r6;
	mul.lo.s32 	%r42, %r41, %r22;
	add.s32 	%r43, %r42, %r23;
	mul.wide.s32 	%rd11, %r43, 8;
	add.s64 	%rd12, %rd1, %rd11;
	ld.global.f64 	%fd5, [%rd12];
	add.s32 	%r44, %r42, %r24;
	mul.wide.s32 	%rd13, %r44, 8;
	add.s64 	%rd14, %rd1, %rd13;
	ld.global.f64 	%fd6, [%rd14];
	st.global.f64 	[%rd12], %fd6;
	st.global.f64 	[%rd14], %fd5;
	add.s32 	%r45, %r41, %r6;
	mul.lo.s32 	%r46, %r45, %r22;
	add.s32 	%r47, %r46, %r23;
	mul.wide.s32 	%rd15, %r47, 8;
	add.s64 	%rd16, %rd1, %rd15;
	ld.global.f64 	%fd7, [%rd16];
	add.s32 	%r48, %r46, %r24;
	mul.wide.s32 	%rd17, %r48, 8;
	add.s64 	%rd18, %rd1, %rd17;
	ld.global.f64 	%fd8, [%rd18];
	st.global.f64 	[%rd16], %fd8;
	st.global.f64 	[%rd18], %fd7;
	add.s32 	%r49, %r45, %r6;
	mul.lo.s32 	%r50, %r49, %r22;
	add.s32 	%r51, %r50, %r23;
	mul.wide.s32 	%rd19, %r51, 8;
	add.s64 	%rd20, %rd1, %rd19;
	ld.global.f64 	%fd9, [%rd20];
	add.s32 	%r52, %r50, %r24;
	mul.wide.s32 	%rd21, %r52, 8;
	add.s64 	%rd22, %rd1, %rd21;
	ld.global.f64 	%fd10, [%rd22];
	st.global.f64 	[%rd20], %fd10;
	st.global.f64 	[%rd22], %fd9;
	add.s32 	%r57, %r49, %r6;
	setp.le.s32 	%p6, %r57, %r22;
	@%p6 bra 	$L__BB0_5;
$L__BB0_6:
	ret;

}
	// .globl	_Z17kernel_gauss_stepPdii
.visible .entry _Z17kernel_gauss_stepPdii(
	.param .u64 .ptr .align 1 _Z17kernel_gauss_stepPdii_param_0,
	.param .u32 _Z17kernel_gauss_stepPdii_param_1,
	.param .u32 _Z17kernel_gauss_stepPdii_param_2
)
{
	.reg .pred 	%p<11>;
	.reg .b32 	%r<59>;
	.reg .b64 	%rd<42>;
	.reg .b64 	%fd<52>;

	ld.param.u64 	%rd8, [_Z17kernel_gauss_stepPdii_param_0];
	ld.param.u32 	%r20, [_Z17kernel_gauss_stepPdii_param_1];
	ld.param.u32 	%r21, [_Z17kernel_gauss_stepPdii_param_2];
	cvta.to.global.u64 	%rd1, %rd8;
	mul.lo.s32 	%r1, %r21, %r20;
	add.s32 	%r22, %r1, %r21;
	mul.wide.s32 	%rd9, %r22, 8;
	add.s64 	%rd2, %rd1, %rd9;
	ld.global.f64 	%fd1, [%rd2];
	abs.f64 	%fd2, %fd1;
	setp.lt.f64 	%p1, %fd2, 0d3E7AD7F29ABCAF48;
	@%p1 bra 	$L__BB1_11;
	mov.u32 	%r2, %ntid.x;
	mov.u32 	%r23, %ctaid.y;
	mov.u32 	%r24, %ntid.y;
	mov.u32 	%r25, %tid.y;
	mad.lo.s32 	%r26, %r23, %r24, %r25;
	mov.u32 	%r27, %nctaid.x;
	mul.lo.s32 	%r3, %r2, %r27;
	add.s32 	%r4, %r21, 1;
	add.s32 	%r56, %r26, %r4;
	setp.gt.s32 	%p2, %r56, %r20;
	@%p2 bra 	$L__BB1_11;
	mov.u32 	%r28, %ctaid.x;
	mul.lo.s32 	%r29, %r28, %r2;
	mov.u32 	%r30, %tid.x;
	add.s32 	%r31, %r29, %r30;
	add.s32 	%r6, %r31, %r4;
	add.s32 	%r32, %r30, %r21;
	add.s32 	%r33, %r3, %r29;
	add.s32 	%r34, %r32, %r33;
	add.s32 	%r35, %r34, 1;
	max.s32 	%r36, %r20, %r35;
	not.b32 	%r37, %r33;
	add.s32 	%r38, %r36, %r37;
	sub.s32 	%r39, %r38, %r32;
	setp.ne.s32 	%p3, %r39, 0;
	selp.u32 	%r7, 1, 0, %p3;
	selp.s32 	%r40, -1, 0, %p3;
	add.s32 	%r8, %r39, %r40;
	cvt.s64.s32 	%rd10, %r31;
	cvt.s64.s32 	%rd11, %r21;
	add.s64 	%rd3, %rd10, %rd11;
	add.s32 	%r9, %r6, %r3;
	mul.wide.s32 	%rd4, %r3, 8;
	add.s32 	%r10, %r9, %r3;
$L__BB1_3:
	setp.ge.s32 	%p4, %r6, %r20;
	@%p4 bra 	$L__BB1_10;
	mul.lo.s32 	%r12, %r56, %r20;
	add.s32 	%r41, %r12, %r21;
	mul.wide.s32 	%rd12, %r41, 8;
	add.s64 	%rd5, %rd1, %rd12;
	mov.u32 	%r42, %ntid.x;
	mov.u32 	%r43, %nctaid.x;
	mul.lo.s32 	%r44, %r42, %r43;
	div.u32 	%r45, %r8, %r44;
	add.s32 	%r13, %r45, %r7;
	and.b32  	%r14, %r13, 3;
	setp.eq.s32 	%p5, %r14, 3;
	mov.u32 	%r57, %r6;
	@%p5 bra 	$L__BB1_8;
	ld.global.f64 	%fd3, [%rd5];
	cvt.s64.s32 	%rd13, %r1;
	add.s64 	%rd14, %rd3, %rd13;
	shl.b64 	%rd15, %rd14, 3;
	add.s64 	%rd16, %rd1, %rd15;
	ld.global.f64 	%fd4, [%rd16+8];
	mul.f64 	%fd5, %fd3, %fd4;
	ld.global.f64 	%fd6, [%rd2];
	div.rn.f64 	%fd7, %fd5, %fd6;
	cvt.s64.s32 	%rd17, %r12;
	add.s64 	%rd18, %rd3, %rd17;
	shl.b64 	%rd19, %rd18, 3;
	add.s64 	%rd6, %rd1, %rd19;
	ld.global.f64 	%fd8, [%rd6+8];
	sub.f64 	%fd9, %fd8, %fd7;
	st.global.f64 	[%rd6+8], %fd9;
	setp.eq.s32 	%p6, %r14, 0;
	mov.u32 	%r57, %r9;
	@%p6 bra 	$L__BB1_8;
	ld.global.f64 	%fd10, [%rd5];
	cvt.s64.s32 	%rd20, %r1;
	add.s64 	%rd21, %rd3, %rd20;
	shl.b64 	%rd22, %rd21, 3;
	add.s64 	%rd23, %rd1, %rd22;
	add.s64 	%rd24, %rd23, %rd4;
	ld.global.f64 	%fd11, [%rd24+8];
	mul.f64 	%fd12, %fd10, %fd11;
	ld.global.f64 	%fd13, [%rd2];
	div.rn.f64 	%fd14, %fd12, %fd13;
	add.s64 	%rd7, %rd6, %rd4;
	ld.global.f64 	%fd15, [%rd7+8];
	sub.f64 	%fd16, %fd15, %fd14;
	st.global.f64 	[%rd7+8], %fd16;
	setp.eq.s32 	%p7, %r14, 1;
	mov.u32 	%r57, %r10;
	@%p7 bra 	$L__BB1_8;
	mov.u32 	%r47, %nctaid.x;
	mad.lo.s32 	%r57, %r42, %r47, %r10;
	ld.global.f64 	%fd17, [%rd5];
	cvt.s64.s32 	%rd25, %r1;
	add.s64 	%rd26, %rd3, %rd25;
	shl.b64 	%rd27, %rd26, 3;
	add.s64 	%rd28, %rd1, %rd27;
	add.s64 	%rd29, %rd28, %rd4;
	add.s64 	%rd30, %rd29, %rd4;
	ld.global.f64 	%fd18, [%rd30+8];
	mul.f64 	%fd19, %fd17, %fd18;
	ld.global.f64 	%fd20, [%rd2];
	div.rn.f64 	%fd21, %fd19, %fd20;
	add.s64 	%rd31, %rd7, %rd4;
	ld.global.f64 	%fd22, [%rd31+8];
	sub.f64 	%fd23, %fd22, %fd21;
	st.global.f64 	[%rd31+8], %fd23;
$L__BB1_8:
	setp.lt.u32 	%p8, %r13, 3;
	@%p8 bra 	$L__BB1_10;
$L__BB1_9:
	ld.global.f64 	%fd24, [%rd5];
	add.s32 	%r48, %r57, %r1;
	mul.wide.s32 	%rd32, %r48, 8;
	add.s64 	%rd33, %rd1, %rd32;
	ld.global.f64 	%fd25, [%rd33];
	mul.f64 	%fd26, %fd24, %fd25;
	ld.global.f64 	%fd27, [%rd2];
	div.rn.f64 	%fd28, %fd26, %fd27;
	add.s32 	%r49, %r57, %r12;
	mul.wide.s32 	%rd34, %r49, 8;
	add.s64 	%rd35, %rd1, %rd34;
	ld.global.f64 	%fd29, [%rd35];
	sub.f64 	%fd30, %fd29, %fd28;
	st.global.f64 	[%rd35], %fd30;
	ld.global.f64 	%fd31, [%rd5];
	add.s64 	%rd36, %rd33, %rd4;
	ld.global.f64 	%fd32, [%rd36];
	mul.f64 	%fd33, %fd31, %fd32;
	ld.global.f64 	%fd34, [%rd2];
	div.rn.f64 	%fd35, %fd33, %fd34;
	add.s64 	%rd37, %rd35, %rd4;
	ld.global.f64 	%fd36, [%rd37];
	sub.f64 	%fd37, %fd36, %fd35;
	st.global.f64 	[%rd37], %fd37;
	ld.global.f64 	%fd38, [%rd5];
	add.s64 	%rd38, %rd36, %rd4;
	ld.global.f64 	%fd39, [%rd38];
	mul.f64 	%fd40, %fd38, %fd39;
	ld.global.f64 	%fd41, [%rd2];
	div.rn.f64 	%fd42, %fd40, %fd41;
	add.s64 	%rd39, %rd37, %rd4;
	ld.global.f64 	%fd43, [%rd39];
	sub.f64 	%fd44, %fd43, %fd42;
	st.global.f64 	[%rd39], %fd44;
	ld.global.f64 	%fd45, [%rd5];
	add.s64 	%rd40, %rd38, %rd4;
	ld.global.f64 	%fd46, [%rd40];
	mul.f64 	%fd47, %fd45, %fd46;
	ld.global.f64 	%fd48, [%rd2];
	div.rn.f64 	%fd49, %fd47, %fd48;
	add.s64 	%rd41, %rd39, %rd4;
	ld.global.f64 	%fd50, [%rd41];
	sub.f64 	%fd51, %fd50, %fd49;
	st.global.f64 	[%rd41], %fd51;
	mov.u32 	%r50, %ntid.x;
	mov.u32 	%r51, %nctaid.x;
	mul.lo.s32 	%r52, %r50, %r51;
	shl.b32 	%r53, %r52, 2;
	add.s32 	%r57, %r53, %r57;
	setp.lt.s32 	%p9, %r57, %r20;
	@%p9 bra 	$L__BB1_9;
$L__BB1_10:
	mov.u32 	%r55, %nctaid.y;
	mad.lo.s32 	%r56, %r24, %r55, %r56;
	setp.le.s32 	%p10, %r56, %r20;
	@%p10 bra 	$L__BB1_3;
$L__BB1_11:
	ret;

}
	// .globl	_ZN6thrust24THRUST_300001_SM_1000_NS8cuda_cub4core6detail13_kernel_agentINS1_8__reduce11ReduceAgentINS0_12zip_iteratorIN4cuda3std3__45tupleIJNS0_10device_ptrIdEENS0_17counting_iteratorIlNS0_11use_defaultESF_SF_EEEEEEEPNSB_IJdlEEESJ_iNS1_9__extrema9arg_max_fIdl10comparatorEEEEJSI_SK_iSO_EEEvDpT0_
.visible .entry _ZN6thrust24THRUST_300001_SM_1000_NS8cuda_cub4core6detail13_kernel_agentINS1_8__reduce11ReduceAgentINS0_12zip_iteratorIN4cuda3std3__45tupleIJNS0_10device_ptrIdEENS0_17counting_iteratorIlNS0_11use_defaultESF_SF_EEEEEEEPNSB_IJdlEEESJ_iNS1_9__extrema9arg_max_fIdl10comparatorEEEEJSI_SK_iSO_EEEvDpT0_(
	.param .align 8 .b8 _ZN6thrust24THRUST_300001_SM_1000_NS8cuda_cub4core6detail13_kernel_agentINS1_8__reduce11ReduceAgentINS0_12zip_iteratorIN4cuda3std3__45tupleIJNS0_10device_ptrIdEENS0_17counting_iteratorIlNS0_11use_defaultESF_SF_EEEEEEEPNSB_IJdlEEESJ_iNS1_9__extrema9arg_max_fIdl10comparatorEEEEJSI_SK_iSO_EEEvDpT0__param_0[16],
	.param .u64 .ptr .align 1 _ZN6thrust24THRUST_300001_SM_1000_NS8cuda_cub4core6detail13_kernel_agentINS1_8__reduce11ReduceAgentINS0_12zip_iteratorIN4cuda3std3__45tupleIJNS0_10device_ptrIdEENS0_17counting_iteratorIlNS0_11use_defaultESF_SF_EEEEEEEPNSB_IJdlEEESJ_iNS1_9__extrema9arg_max_fIdl10comparatorEEEEJSI_SK_iSO_EEEvDpT0__param_1,
	.param .u32 _ZN6thrust24THRUST_300001_SM_1000_NS8cuda_cub4core6detail13_kernel_agentINS1_8__reduce11ReduceAgentINS0_12zip_iteratorIN4cuda3std3__45tupleIJNS0_10device_ptrIdEENS0_17counting_iteratorIlNS0_11use_defaultESF_SF_EEEEEEEPNSB_IJdlEEESJ_iNS1_9__extrema9arg_max_fIdl10comparatorEEEEJSI_SK_iSO_EEEvDpT0__param_2,
	.param .align 1 .b8 _ZN6thrust24THRUST_300001_SM_1000_NS8cuda_cub4core6detail13_kernel_agentINS1_8__reduce11ReduceAgentINS0_12zip_iteratorIN4cuda3std3__45tupleIJNS0_10device_ptrIdEENS0_17counting_iteratorIlNS0_11use_defaultESF_SF_EEEEEEEPNSB_IJdlEEESJ_iNS1_9__extrema9arg_max_fIdl10comparatorEEEEJSI_SK_iSO_EEEvDpT0__param_3[1]
)
.maxntid 256
{
	.reg .pred 	%p<213>;
	.reg .b32 	%r<400>;
	.reg .b64 	%rd<368>;
	.reg .b64 	%fd<352>;

	ld.param.u64 	%rd198, [_ZN6thrust24THRUST_300001_SM_1000_NS8cuda_cub4core6detail13_kernel_agentINS1_8__reduce11ReduceAgentINS0_12zip_iteratorIN4cuda3std3__45tupleIJNS0_10device_ptrIdEENS0_17counting_iteratorIlNS0_11use_defaultESF_SF_EEEEEEEPNSB_IJdlEEESJ_iNS1_9__extrema9arg_max_fIdl10comparatorEEEEJSI_SK_iSO_EEEvDpT0__param_0+8];
	ld.param.u64 	%rd197, [_ZN6thrust24THRUST_300001_SM_1000_NS8cuda_cub4core6detail13_kernel_agentINS1_8__reduce11ReduceAgentINS0_12zip_iteratorIN4cuda3std3__45tupleIJNS0_10device_ptrIdEENS0_17counting_iteratorIlNS0_11use_defaultESF_SF_EEEEEEEPNSB_IJdlEEESJ_iNS1_9__extrema9arg_max_fIdl10comparatorEEEEJSI_SK_iSO_EEEvDpT0__param_0];
	ld.param.u32 	%r36, [_ZN6thrust24THRUST_300001_SM_1000_NS8cuda_cub4core6detail13_kernel_agentINS1_8__reduce11ReduceAgentINS0_12zip_iteratorIN4cuda3std3__45tupleIJNS0_10device_ptrIdEENS0_17counting_iteratorIlNS0_11use_defaultESF_SF_EEEEEEEPNSB_IJdlEEESJ_iNS1_9__extrema9arg_max_fIdl10comparatorEEEEJSI_SK_iSO_EEEvDpT0__param_2];
	setp.eq.s32 	%p1, %r36, 0;
	@%p1 bra 	$L__BB2_206;
	cvta.to.global.u64 	%rd1, %rd197;
	setp.gt.s32 	%p2, %r36, 1279;
	@%p2 bra 	$L__BB2_122;
	mov.u32 	%r1, %tid.x;
	setp.ge.s32 	%p96, %r1, %r36;
	mov.f64 	%fd298, 0d0000000000000000;
	mov.b64 	%rd309, 0;
	mov.u32 	%r391, %r1;
	@%p96 bra 	$L__BB2_4;
	cvt.u64.u32 	%rd265, %r1;
	mul.wide.u32 	%rd266, %r1, 8;
	add.s64 	%rd267, %rd1, %rd266;
	add.s64 	%rd309, %rd198, %rd265;
	ld.global.f64 	%fd298, [%rd267];
	add.s32 	%r391, %r1, 256;
$L__BB2_4:
	setp.ge.s32 	%p97, %r391, %r36;
	@%p97 bra 	$L__BB2_26;
	not.b32 	%r160, %r391;
	add.s32 	%r4, %r36, %r160;
	and.b32  	%r161, %r4, 768;
	setp.eq.s32 	%p98, %r161, 768;
	@%p98 bra 	$L__BB2_11;
	cvt.u64.u32 	%rd269, %r391;
	add.s64 	%rd300, %rd198, %rd269;
	mul.wide.u32 	%rd270, %r391, 8;
	add.s64 	%rd299, %rd1, %rd270;
	shr.u32 	%r162, %r4, 8;
	add.s32 	%r163, %r162, 1;
	and.b32  	%r164, %r163, 3;
	neg.s32 	%r389, %r164;
$L__BB2_7:
	.pragma "nounroll";
	mov.u64 	%rd9, %rd309;
	mov.f64 	%fd3, %fd298;
	ld.global.f64 	%fd4, [%rd299];
	abs.f64 	%fd5, %fd3;
	abs.f64 	%fd6, %fd4;
	setp.lt.f64 	%p99, %fd5, %fd6;
	mov.u64 	%rd309, %rd300;
	mov.f64 	%fd298, %fd4;
	@%p99 bra 	$L__BB2_10;
	setp.lt.f64 	%p100, %fd6, %fd5;
	mov.u64 	%rd309, %rd9;
	mov.f64 	%fd298, %fd3;
	@%p100 bra 	$L__BB2_10;
	setp.lt.s64 	%p101, %rd9, %rd300;
	min.s64 	%rd309, %rd9, %rd300;
	selp.f64 	%fd298, %fd3, %fd4, %p101;
$L__BB2_10:
	add.s32 	%r391, %r391, 256;
	add.s64 	%rd300, %rd300, 256;
	add.s64 	%rd299, %rd299, 2048;
	add.s32 	%r389, %r389, 1;
	setp.ne.s32 	%p102, %r389, 0;
	@%p102 bra 	$L__BB2_7;
$L__BB2_11:
	setp.lt.u32 	%p103, %r4, 768;
	@%p103 bra 	$L__BB2_26;
	add.s32 	%r392, %r391, 512;
$L__BB2_13:
	mov.u32 	%r12, %r392;
	add.s32 	%r165, %r12, -512;
	cvt.s64.s32 	%rd271, %r165;
	mul.wide.s32 	%rd272, %r165, 8;
	add.s64 	%rd17, %rd1, %rd272;
	add.s64 	%rd18, %rd198, %rd271;
	ld.global.f64 	%fd12, [%rd17];
	abs.f64 	%fd13, %fd298;
	abs.f64 	%fd14, %fd12;
	setp.lt.f64 	%p104, %fd13, %fd14;
	mov.u64 	%rd306, %rd18;
	mov.f64 	%fd295, %fd12;
	@%p104 bra 	$L__BB2_16;
	setp.lt.f64 	%p105, %fd14, %fd13;
	mov.u64 	%rd306, %rd309;
	mov.f64 	%fd295, %fd298;
	@%p105 bra 	$L__BB2_16;
	setp.lt.s64 	%p106, %rd309, %rd18;
	min.s64 	%rd306, %rd309, %rd18;
	selp.f64 	%fd295, %fd298, %fd12, %p106;
$L__BB2_16:
	add.s32 	%r166, %r12, -256;
	cvt.s64.s32 	%rd273, %r166;
	add.s64 	%rd21, %rd198, %rd273;
	ld.global.f64 	%fd17, [%rd17+2048];
	abs.f64 	%fd18, %fd295;
	abs.f64 	%fd19, %fd17;
	setp.lt.f64 	%p107, %fd18, %fd19;
	mov.u64 	%rd307, %rd21;
	mov.f64 	%fd296, %fd17;
	@%p107 bra 	$L__BB2_19;
	setp.lt.f64 	%p108, %fd19, %fd18;
	mov.u64 	%rd307, %rd306;
	mov.f64 	%fd296, %fd295;
	@%p108 bra 	$L__BB2_19;
	setp.lt.s64 	%p109, %rd306, %rd21;
	min.s64 	%rd307, %rd306, %rd21;
	selp.f64 	%fd296, %fd295, %fd17, %p109;
$L__BB2_19:
	cvt.s64.s32 	%rd274, %r12;
	add.s64 	%rd24, %rd198, %rd274;
	ld.global.f64 	%fd22, [%rd17+4096];
	abs.f64 	%fd23, %fd296;
	abs.f64 	%fd24, %fd22;
	setp.lt.f64 	%p110, %fd23, %fd24;
	mov.u64 	%rd308, %rd24;
	mov.f64 	%fd297, %fd22;
	@%p110 bra 	$L__BB2_22;
	setp.lt.f64 	%p111, %fd24, %fd23;
	mov.u64 	%rd308, %rd307;
	mov.f64 	%fd297, %fd296;
	@%p111 bra 	$L__BB2_22;
	setp.lt.s64 	%p112, %rd307, %rd24;
	min.s64 	%rd308, %rd307, %rd24;
	selp.f64 	%fd297, %fd296, %fd22, %p112;
$L__BB2_22:
	add.s32 	%r167, %r12, 256;
	cvt.s64.s32 	%rd275, %r167;
	add.s64 	%rd27, %rd198, %rd275;
	ld.global.f64 	%fd27, [%rd17+6144];
	abs.f64 	%fd28, %fd297;
	abs.f64 	%fd29, %fd27;
	setp.lt.f64 	%p113, %fd28, %fd29;
	mov.u64 	%rd309, %rd27;
	mov.f64 	%fd298, %fd27;
	@%p113 bra 	$L__BB2_25;
	setp.lt.f64 	%p114, %fd29, %fd28;
	mov.u64 	%rd309, %rd308;
	mov.f64 	%fd298, %fd297;
	@%p114 bra 	$L__BB2_25;
	setp.lt.s64 	%p115, %rd308, %rd27;
	min.s64 	%rd309, %rd308, %rd27;
	selp.f64 	%fd298, %fd297, %fd27, %p115;
$L__BB2_25:
	add.s32 	%r392, %r12, 1024;
	add.s32 	%r168, %r12, 512;
	setp.lt.s32 	%p116, %r168, %r36;
	@%p116 bra 	$L__BB2_13;
$L__BB2_26:
	setp.lt.s32 	%p117, %r36, 256;
	@%p117 bra 	$L__BB2_71;
	// begin inline asm
	mov.u32 %r282, %laneid;
	// end inline asm
	mov.b64 	%rd286, %fd298;
	mov.b64 	{%r284, %r289}, %rd286;
	mov.b32 	%r300, 1;
	mov.b32 	%r301, 31;
	mov.b32 	%r302, -1;
	// begin inline asm
	shfl.sync.down.b32 %r283, %r284, %r300, %r301, %r302;
	// end inline asm
	// begin inline asm
	shfl.sync.down.b32 %r288, %r289, %r300, %r301, %r302;
	// end inline asm
	mov.b64 	%rd287, {%r283, %r288};
	mov.b64 	%fd33, %rd287;
	mov.b64 	{%r294, %r299}, %rd309;
	// begin inline asm
	shfl.sync.down.b32 %r293, %r294, %r300, %r301, %r302;
	// end inline asm
	// begin inline asm
	shfl.sync.down.b32 %r298, %r299, %r300, %r301, %r302;
	// end inline asm
	mov.b64 	%rd31, {%r293, %r298};
	setp.gt.s32 	%p169, %r282, 30;
	mov.u64 	%rd311, %rd309;
	mov.f64 	%fd300, %fd298;
	@%p169 bra 	$L__BB2_31;
	abs.f64 	%fd34, %fd298;
	abs.f64 	%fd35, %fd33;
	setp.lt.f64 	%p170, %fd34, %fd35;
	mov.u64 	%rd311, %rd31;
	mov.f64 	%fd300, %fd33;
	@%p170 bra 	$L__BB2_31;
	setp.lt.f64 	%p171, %fd35, %fd34;
	mov.u64 	%rd311, %rd309;
	mov.f64 	%fd300, %fd298;
	@%p171 bra 	$L__BB2_31;
	setp.lt.s64 	%p172, %rd309, %rd31;
	min.s64 	%rd311, %rd309, %rd31;
	selp.f64 	%fd300, %fd298, %fd33, %p172;
$L__BB2_31:
	mov.b64 	%rd288, %fd300;
	mov.b64 	{%r304, %r309}, %rd288;
	mov.b32 	%r320, 2;
	mov.b32 	%r321, 31;
	mov.b32 	%r322, -1;
	// begin inline asm
	shfl.sync.down.b32 %r303, %r304, %r320, %r321, %r322;
	// end inline asm
	// begin inline asm
	shfl.sync.down.b32 %r308, %r309, %r320, %r321, %r322;
	// end inline asm
	mov.b64 	%rd289, {%r303, %r308};
	mov.b64 	%fd38, %rd289;
	mov.b64 	{%r314, %r319}, %rd311;
	// begin inline asm
	shfl.sync.down.b32 %r313, %r314, %r320, %r321, %r322;
	// end inline asm
	// begin inline asm
	shfl.sync.down.b32 %r318, %r319, %r320, %r321, %r322;
	// end inline asm
	mov.b64 	%rd34, {%r313, %r318};
	setp.gt.s32 	%p173, %r282, 29;
	mov.u64 	%rd312, %rd311;
	mov.f64 	%fd301, %fd300;
	@%p173 bra 	$L__BB2_35;
	abs.f64 	%fd39, %fd300;
	abs.f64 	%fd40, %fd38;
	setp.lt.f64 	%p174, %fd39, %fd40;
	mov.u64 	%rd312, %rd34;
	mov.f64 	%fd301, %fd38;
	@%p174 bra 	$L__BB2_35;
	setp.lt.f64 	%p175, %fd40, %fd39;
	mov.u64 	%rd312, %rd311;
	mov.f64 	%fd301, %fd300;
	@%p175 bra 	$L__BB2_35;
	setp.lt.s64 	%p176, %rd311, %rd34;
	min.s64 	%rd312, %rd311, %rd34;
	selp.f64 	%fd301, %fd300, %fd38, %p176;
$L__BB2_35:
	mov.b64 	%rd290, %fd301;
	mov.b64 	{%r324, %r329}, %rd290;
	mov.b32 	%r340, 4;
	mov.b32 	%r341, 31;
	mov.b32 	%r342, -1;
	// begin inline asm
	shfl.sync.down.b32 %r323, %r324, %r340, %r341, %r342;
	// end inline asm
	// begin inline asm
	shfl.sync.down.b32 %r328, %r329, %r340, %r341, %r342;
	// end inline asm
	mov.b64 	%rd291, {%r323, %r328};
	mov.b64 	%fd43, %rd291;
	mov.b64 	{%r334, %r339}, %rd312;
	// begin inline asm
	shfl.sync.down.b32 %r333, %r334, %r340, %r341, %r342;
	// end inline asm
	// begin inline asm
	shfl.sync.down.b32 %r338, %r339, %r340, %r341, %r342;
	// end inline asm
	mov.b64 	%rd37, {%r333, %r338};
	setp.gt.s32 	%p177, %r282, 27;
	mov.u64 	%rd313, %rd312;
	mov.f64 	%fd302, %fd301;
	@%p177 bra 	$L__BB2_39;
	abs.f64 	%fd44, %fd301;
	abs.f64 	%fd45, %fd43;
	setp.lt.f64 	%p178, %fd44, %fd45;
	mov.u64 	%rd313, %rd37;
	mov.f64 	%fd302, %fd43;
	@%p178 bra 	$L__BB2_39;
	setp.lt.f64 	%p179, %fd45, %fd44;
	mov.u64 	%rd313, %rd312;
	mov.f64 	%fd302, %fd301;
	@%p179 bra 	$L__BB2_39;
	setp.lt.s64 	%p180, %rd312, %rd37;
	min.s64 	%rd313, %rd312, %rd37;
	selp.f64 	%fd302, %fd301, %fd43, %p180;
$L__BB2_39:
	mov.b64 	%rd292, %fd302;
	mov.b64 	{%r344, %r349}, %rd292;
	mov.b32 	%r360, 8;
	mov.b32 	%r361, 31;
	mov.b32 	%r362, -1;
	// begin inline asm
	shfl.sync.down.b32 %r343, %r344, %r360, %r361, %r362;
	// end inline asm
	// begin inline asm
	shfl.sync.down.b32 %r348, %r349, %r360, %r361, %r362;
	// end inline asm
	mov.b64 	%rd293, {%r343, %r348};
	mov.b64 	%fd48, %rd293;
	mov.b64 	{%r354, %r359}, %rd313;
	// begin inline asm
	shfl.sync.down.b32 %r353, %r354, %r360, %r361, %r362;
	// end inline asm
	// begin inline asm
	shfl.sync.down.b32 %r358, %r359, %r360, %r361, %r362;
	// end inline asm
	mov.b64 	%rd40, {%r353, %r358};
	setp.gt.s32 	%p181, %r282, 23;
	mov.u64 	%rd314, %rd313;
	mov.f64 	%fd303, %fd302;
	@%p181 bra 	$L__BB2_43;
	abs.f64 	%fd49, %fd302;
	abs.f64 	%fd50, %fd48;
	setp.lt.f64 	%p182, %fd49, %fd50;
	mov.u64 	%rd314, %rd40;
	mov.f64 	%fd303, %fd48;
	@%p182 bra 	$L__BB2_43;
	setp.lt.f64 	%p183, %fd50, %fd49;
	mov.u64 	%rd314, %rd313;
	mov.f64 	%fd303, %fd302;
	@%p183 bra 	$L__BB2_43;
	setp.lt.s64 	%p184, %rd313, %rd40;
	min.s64 	%rd314, %rd313, %rd40;
	selp.f64 	%fd303, %fd302, %fd48, %p184;
$L__BB2_43:
	mov.b64 	%rd294, %fd303;
	mov.b64 	{%r364, %r369}, %rd294;
	mov.b32 	%r380, 16;
	mov.b32 	%r381, 31;
	mov.b32 	%r382, -1;
	// begin inline asm
	shfl.sync.down.b32 %r363, %r364, %r380, %r381, %r382;
	// end inline asm
	// begin inline asm
	shfl.sync.down.b32 %r368, %r369, %r380, %r381, %r382;
	// end inline asm
	mov.b64 	%rd295, {%r363, %r368};
	mov.b64 	%fd53, %rd295;
	mov.b64 	{%r374, %r379}, %rd314;
	// begin inline asm
	shfl.sync.down.b32 %r373, %r374, %r380, %r381, %r382;
	// end inline asm
	// begin inline asm
	shfl.sync.down.b32 %r378, %r379, %r380, %r381, %r382;
	// end inline asm
	mov.b64 	%rd43, {%r373, %r378};
	setp.gt.s32 	%p185, %r282, 15;
	mov.u64 	%rd367, %rd314;
	mov.f64 	%fd351, %fd303;
	@%p185 bra 	$L__BB2_47;
	abs.f64 	%fd54, %fd303;
	abs.f64 	%fd55, %fd53;
	setp.lt.f64 	%p186, %fd54, %fd55;
	mov.u64 	%rd367, %rd43;
	mov.f64 	%fd351, %fd53;
	@%p186 bra 	$L__BB2_47;
	setp.lt.f64 	%p187, %fd55, %fd54;
	mov.u64 	%rd367, %rd314;
	mov.f64 	%fd351, %fd303;
	@%p187 bra 	$L__BB2_47;
	setp.lt.s64 	%p188, %rd314, %rd43;
	min.s64 	%rd367, %rd314, %rd43;
	selp.f64 	%fd351, %fd303, %fd53, %p188;
$L__BB2_47:
	setp.ne.s32 	%p189, %r282, 0;
	@%p189 bra 	$L__BB2_49;
	shr.u32 	%r383, %r1, 1;
	and.b32  	%r384, %r383, 496;
	mov.u32 	%r385, _ZN6thrust24THRUST_300001_SM_1000_NS8cuda_cub4core6detail5shmemE;
	add.s32 	%r386, %r385, %r384;
	st.shared.f64 	[%r386+8], %fd351;
	st.shared.u64 	[%r386+16], %rd367;
$L__BB2_49:
	bar.sync 	0;
	setp.ne.s32 	%p190, %r1, 0;
	@%p190 bra 	$L__BB2_204;
	ld.shared.f64 	%fd58, [_ZN6thrust24THRUST_300001_SM_1000_NS8cuda_cub4core6detail5shmemE+24];
	ld.shared.u64 	%rd46, [_ZN6thrust24THRUST_300001_SM_1000_NS8cuda_cub4core6detail5shmemE+32];
	abs.f64 	%fd59, %fd351;
	abs.f64 	%fd60, %fd58;
	setp.lt.f64 	%p191, %fd59, %fd60;
	mov.u64 	%rd316, %rd46;
	mov.f64 	%fd305, %fd58;
	@%p191 bra 	$L__BB2_53;
	setp.lt.f64 	%p192, %fd60, %fd59;
	mov.u64 	%rd316, %rd367;
	mov.f64 	%fd305, %fd351;
	@%p192 bra 	$L__BB2_53;
	setp.lt.s64 	%p193, %rd367, %rd46;
	min.s64 	%rd316, %rd367, %rd46;
	selp.f64 	%fd305, %fd351, %fd58, %p193;
$L__BB2_53:
	ld.shared.f64 	%fd63, [_ZN6thrust24THRUST_300001_SM_1000_NS8cuda_cub4core6detail5shmemE+40];
	ld.shared.u64 	%rd49, [_ZN6thrust24THRUST_300001_SM_1000_NS8cuda_cub4core6detail5shmemE+48];
	abs.f64 	%fd64, %fd305;
	abs.f64 	%fd65, %fd63;
	setp.lt.f64 	%p194, %fd64, %fd65;
	mov.u64 	%rd317, %rd49;
	mov.f64 	%fd306, %fd63;
	@%p194 bra 	$L__BB2_56;
	setp.lt.f64 	%p195, %fd65, %fd64;
	mov.u64 	%rd317, %rd316;
	mov.f64 	%fd306, %fd305;
	@%p195 bra 	$L__BB2_56;
	setp.lt.s64 	%p196, %rd316, %rd49;
	min.s64 	%rd317, %rd316, %rd49;
	selp.f64 	%fd306, %fd305, %fd63, %p196;
$L__BB2_56:
	ld.shared.f64 	%fd68, [_ZN6thrust24THRUST_300001_SM_1000_NS8cuda_cub4core6detail5shmemE+56];
	ld.shared.u64 	%rd52, [_ZN6thrust24THRUST_300001_SM_1000_NS8cuda_cub4core6detail5shmemE+64];
	abs.f64 	%fd69, %fd306;
	abs.f64 	%fd70, %fd68;
	setp.lt.f64 	%p197, %fd69, %fd70;
	mov.u64 	%rd318, %rd52;
	mov.f64 	%fd307, %fd68;
	@%p197 bra 	$L__BB2_59;
	setp.lt.f64 	%p198, %fd70, %fd69;
	mov.u64 	%rd318, %rd317;
	mov.f64 	%fd307, %fd306;
	@%p198 bra 	$L__BB2_59;
	setp.lt.s64 	%p199, %rd317, %rd52;
	min.s64 	%rd318, %rd317, %rd52;
	selp.f64 	%fd307, %fd306, %fd68, %p199;
$L__BB2_59:
	ld.shared.f64 	%fd73, [_ZN6thrust24THRUST_300001_SM_1000_NS8cuda_cub4core6detail5shmemE+72];
	ld.shared.u64 	%rd55, [_ZN6thrust24THRUST_300001_SM_1000_NS8cuda_cub4core6detail5shmemE+80];
	abs.f64 	%fd74, %fd307;
	abs.f64 	%fd75, %fd73;
	setp.lt.f64 	%p200, %fd74, %fd75;
	mov.u64 	%rd319, %rd55;
	mov.f64 	%fd308, %fd73;
	@%p200 bra 	$L__BB2_62;
	setp.lt.f64 	%p201, %fd75, %fd74;
	mov.u64 	%rd319, %rd318;
	mov.f64 	%fd308, %fd307;
	@%p201 bra 	$L__BB2_62;
	setp.lt.s64 	%p202, %rd318, %rd55;
	min.s64 	%rd319, %rd318, %rd55;
	selp.f64 	%fd308, %fd307, %fd73, %p202;
$L__BB2_62:
	ld.shared.f64 	%fd78, [_ZN6thrust24THRUST_300001_SM_1000_NS8cuda_cub4core6detail5shmemE+88];
	ld.shared.u64 	%rd58, [_ZN6thrust24THRUST_300001_SM_1000_NS8cuda_cub4core6detail5shmemE+96];
	abs.f64 	%fd79, %fd308;
	abs.f64 	%fd80, %fd78;
	setp.lt.f64 	%p203, %fd79, %fd80;
	mov.u64 	%rd320, %rd58;
	mov.f64 	%fd309, %fd78;
	@%p203 bra 	$L__BB2_65;
	setp.lt.f64 	%p204, %fd80, %fd79;
	mov.u64 	%rd320, %rd319;
	mov.f64 	%fd309, %fd308;
	@%p204 bra 	$L__BB2_65;
	setp.lt.s64 	%p205, %rd319, %rd58;
	min.s64 	%rd320, %rd319, %rd58;
	selp.f64 	%fd309, %fd308, %fd78, %p205;
$L__BB2_65:
	ld.shared.f64 	%fd83, [_ZN6thrust24THRUST_300001_SM_1000_NS8cuda_cub4core6detail5shmemE+104];
	ld.shared.u64 	%rd61, [_ZN6thrust24THRUST_300001_SM_1000_NS8cuda_cub4core6detail5shmemE+112];
	abs.f64 	%fd84, %fd309;
	abs.f64 	%fd85, %fd83;
	setp.lt.f64 	%p206, %fd84, %fd85;
	mov.u64 	%rd321, %rd61;
	mov.f64 	%fd310, %fd83;
	@%p206 bra 	$L__BB2_68;
	setp.lt.f64 	%p207, %fd85, %fd84;
	mov.u64 	%rd321, %rd320;
	mov.f64 	%fd310, %fd309;
	@%p207 bra 	$L__BB2_68;
	setp.lt.s64 	%p208, %rd320, %rd61;
	min.s64 	%rd321, %rd320, %rd61;
	selp.f64 	%fd310, %fd309, %fd83, %p208;
$L__BB2_68:
	ld.shared.f64 	%fd88, [_ZN6thrust24THRUST_300001_SM_1000_NS8cuda_cub4core6detail5shmemE+120];
	ld.shared.u64 	%rd64, [_ZN6thrust24THRUST_300001_SM_1000_NS8cuda_cub4core6detail5shmemE+128];
	abs.f64 	%fd89, %fd310;
	abs.f64 	%fd90, %fd88;
	setp.lt.f64 	%p209, %fd89, %fd90;
	mov.u64 	%rd367, %rd64;
	mov.f64 	%fd351, %fd88;
	@%p209 bra 	$L__BB2_204;
	setp.lt.f64 	%p210, %fd90, %fd89;
	mov.u64 	%rd367, %rd321;
	mov.f64 	%fd351, %fd310;
	@%p210 bra 	$L__BB2_204;
	setp.lt.s64 	%p211, %rd321, %rd64;
	min.s64 	%rd367, %rd321, %rd64;
	selp.f64 	%fd351, %fd310, %fd88, %p211;
	bra.uni 	$L__BB2_204;
$L__BB2_71:
	// begin inline asm
	mov.u32 %r169, %laneid;
	// end inline asm
	and.b32  	%r190, %r1, 992;
	add.s32 	%r191, %r190, 32;
	setp.gt.s32 	%p118, %r191, %r36;
	not.b32 	%r192, %r190;
	add.s32 	%r193, %r36, %r192;
	selp.b32 	%r188, %r193, 31, %p118;
	mov.b64 	%rd276, %fd298;
	mov.b64 	{%r171, %r176}, %rd276;
	mov.b32 	%r187, 1;
	mov.b32 	%r189, -1;
	// begin inline asm
	shfl.sync.down.b32 %r170, %r171, %r187, %r188, %r189;
	// end inline asm
	// begin inline asm
	shfl.sync.down.b32 %r175, %r176, %r187, %r188, %r189;
	// end inline asm
	mov.b64 	%rd277, {%r170, %r175};
	mov.b64 	%fd92, %rd277;
	mov.b64 	{%r181, %r186}, %rd309;
	// begin inline asm
	shfl.sync.down.b32 %r180, %r181, %r187, %r188, %r189;
	// end inline asm
	// begin inline asm
	shfl.sync.down.b32 %r185, %r186, %r187, %r188, %r189;
	// end inline asm
	mov.b64 	%rd66, {%r180, %r185};
	setp.ge.s32 	%p119, %r169, %r188;
	mov.u64 	%rd322, %rd309;
	mov.f64 	%fd311, %fd298;
	@%p119 bra 	$L__BB2_75;
	abs.f64 	%fd93, %fd298;
	abs.f64 	%fd94, %fd92;
	setp.lt.f64 	%p120, %fd93, %fd94;
	mov.u64 	%rd322, %rd66;
	mov.f64 	%fd311, %fd92;
	@%p120 bra 	$L__BB2_75;
	setp.lt.f64 	%p121, %fd94, %fd93;
	mov.u64 	%rd322, %rd309;
	mov.f64 	%fd311, %fd298;
	@%p121 bra 	$L__BB2_75;
	setp.lt.s64 	%p122, %rd309, %rd66;
	min.s64 	%rd322, %rd309, %rd66;
	selp.f64 	%fd311, %fd298, %fd92, %p122;
$L__BB2_75:
	mov.b64 	%rd278, %fd311;
	mov.b64 	{%r195, %r200}, %rd278;
	mov.b32 	%r211, 2;
	mov.b32 	%r213, -1;
	// begin inline asm
	shfl.sync.down.b32 %r194, %r195, %r211, %r188, %r213;
	// end inline asm
	// begin inline asm
	shfl.sync.down.b32 %r199, %r200, %r211, %r188, %r213;
	// end inline asm
	mov.b64 	%rd279, {%r194, %r199};
	mov.b64 	%fd97, %rd279;
	mov.b64 	{%r205, %r210}, %rd322;
	// begin inline asm
	shfl.sync.down.b32 %r204, %r205, %r211, %r188, %r213;
	// end inline asm
	// begin inline asm
	shfl.sync.down.b32 %r209, %r210, %r211, %r188, %r213;
	// end inline asm
	mov.b64 	%rd69, {%r204, %r209};
	add.s32 	%r214, %r169, 2;
	setp.gt.s32 	%p123, %r214, %r188;
	mov.u64 	%rd323, %rd322;
	mov.f64 	%fd312, %fd311;
	@%p123 bra 	$L__BB2_79;
	abs.f64 	%fd98, %fd311;
	abs.f64 	%fd99, %fd97;
	setp.lt.f64 	%p124, %fd98, %fd99;
	mov.u64 	%rd323, %rd69;
	mov.f64 	%fd312, %fd97;
	@%p124 bra 	$L__BB2_79;
	setp.lt.f64 	%p125, %fd99, %fd98;
	mov.u64 	%rd323, %rd322;
	mov.f64 	%fd312, %fd311;
	@%p125 bra 	$L__BB2_79;
	setp.lt.s64 	%p126, %rd322, %rd69;
	min.s64 	%rd323, %rd322, %rd69;
	selp.f64 	%fd312, %fd311, %fd97, %p126;
$L__BB2_79:
	mov.b64 	%rd280, %fd312;
	mov.b64 	{%r216, %r221}, %rd280;
	mov.b32 	%r232, 4;
	mov.b32 	%r234, -1;
	// begin inline asm
	shfl.sync.down.b32 %r215, %r216, %r232, %r188, %r234;
	// end inline asm
	// begin inline asm
	shfl.sync.down.b32 %r220, %r221, %r232, %r188, %r234;
	// end inline asm
	mov.b64 	%rd281, {%r215, %r220};
	mov.b64 	%fd102, %rd281;
	mov.b64 	{%r226, %r231}, %rd323;
	// begin inline asm
	shfl.sync.down.b32 %r225, %r226, %r232, %r188, %r234;
	// end inline asm
	// begin inline asm
	shfl.sync.down.b32 %r230, %r231, %r232, %r188, %r234;
	// end inline asm
	mov.b64 	%rd72, {%r225, %r230};
	add.s32 	%r235, %r169, 4;
	setp.gt.s32 	%p127, %r235, %r188;
	mov.u64 	%rd324, %rd323;
	mov.f64 	%fd313, %fd312;
	@%p127 bra 	$L__BB2_83;
	abs.f64 	%fd103, %fd312;
	abs.f64 	%fd104, %fd102;
	setp.lt.f64 	%p128, %fd103, %fd104;
	mov.u64 	%rd324, %rd72;
	mov.f64 	%fd313, %fd102;
	@%p128 bra 	$L__BB2_83;
	setp.lt.f64 	%p129, %fd104, %fd103;
	mov.u64 	%rd324, %rd323;
	mov.f64 	%fd313, %fd312;
	@%p129 bra 	$L__BB2_83;
	setp.lt.s64 	%p130, %rd323, %rd72;
	min.s64 	%rd324, %rd323, %rd72;
	selp.f64 	%fd313, %fd312, %fd102, %p130;
$L__BB2_83:
	mov.b64 	%rd282, %fd313;
	mov.b64 	{%r237, %r242}, %rd282;
	mov.b32 	%r253, 8;
	mov.b32 	%r255, -1;
	// begin inline asm
	shfl.sync.down.b32 %r236, %r237, %r253, %r188, %r255;
	// end inline asm
	// begin inline asm
	shfl.sync.down.b32 %r241, %r242, %r253, %r188, %r255;
	// end inline asm
	mov.b64 	%rd283, {%r236, %r241};
	mov.b64 	%fd107, %rd283;
	mov.b64 	{%r247, %r252}, %rd324;
	// begin inline asm
	shfl.sync.down.b32 %r246, %r247, %r253, %r188, %r255;
	// end inline asm
	// begin inline asm
	shfl.sync.down.b32 %r251, %r252, %r253, %r188, %r255;
	// end inline asm
	mov.b64 	%rd75, {%r246, %r251};
	add.s32 	%r256, %r169, 8;
	setp.gt.s32 	%p131, %r256, %r188;
	mov.u64 	%rd325, %rd324;
	mov.f64 	%fd314, %fd313;
	@%p131 bra 	$L__BB2_87;
	abs.f64 	%fd108, %fd313;
	abs.f64 	%fd109, %fd107;
	setp.lt.f64 	%p132, %fd108, %fd109;
	mov.u64 	%rd325, %rd75;
	mov.f64 	%fd314, %fd107;
	@%p132 bra 	$L__BB2_87;
	setp.lt.f64 	%p133, %fd109, %fd108;
	mov.u64 	%rd325, %rd324;
	mov.f64 	%fd314, %fd313;
	@%p133 bra 	$L__BB2_87;
	setp.lt.s64 	%p134, %rd324, %rd75;
	min.s64 	%rd325, %rd324, %rd75;
	selp.f64 	%fd314, %fd313, %fd107, %p134;
$L__BB2_87:
	mov.b64 	%rd284, %fd314;
	mov.b64 	{%r258, %r263}, %rd284;
	mov.b32 	%r274, 16;
	mov.b32 	%r276, -1;
	// begin inline asm
	shfl.sync.down.b32 %r257, %r258, %r274, %r188, %r276;
	// end inline asm
	// begin inline asm
	shfl.sync.down.b32 %r262, %r263, %r274, %r188, %r276;
	// end inline asm
	mov.b64 	%rd285, {%r257, %r262};
	mov.b64 	%fd112, %rd285;
	mov.b64 	{%r268, %r273}, %rd325;
	// begin inline asm
	shfl.sync.down.b32 %r267, %r268, %r274, %r188, %r276;
	// end inline asm
	// begin inline asm
	shfl.sync.down.b32 %r272, %r273, %r274, %r188, %r276;
	// end inline asm
	mov.b64 	%rd78, {%r267, %r272};
	add.s32 	%r277, %r169, 16;
	setp.gt.s32 	%p135, %r277, %r188;
	mov.u64 	%rd367, %rd325;
	mov.f64 	%fd351, %fd314;
	@%p135 bra 	$L__BB2_91;
	abs.f64 	%fd113, %fd314;
	abs.f64 	%fd114, %fd112;
	setp.lt.f64 	%p136, %fd113, %fd114;
	mov.u64 	%rd367, %rd78;
	mov.f64 	%fd351, %fd112;
	@%p136 bra 	$L__BB2_91;
	setp.lt.f64 	%p137, %fd114, %fd113;
	mov.u64 	%rd367, %rd325;
	mov.f64 	%fd351, %fd314;
	@%p137 bra 	$L__BB2_91;
	setp.lt.s64 	%p138, %rd325, %rd78;
	min.s64 	%rd367, %rd325, %rd78;
	selp.f64 	%fd351, %fd314, %fd112, %p138;
$L__BB2_91:
	setp.ne.s32 	%p139, %r169, 0;
	@%p139 bra 	$L__BB2_93;
	shr.u32 	%r278, %r1, 1;
	and.b32  	%r279, %r278, 496;
	mov.u32 	%r280, _ZN6thrust24THRUST_300001_SM_1000_NS8cuda_cub4core6detail5shmemE;
	add.s32 	%r281, %r280, %r279;
	st.shared.f64 	[%r281+8], %fd351;
	st.shared.u64 	[%r281+16], %rd367;
$L__BB2_93:
	bar.sync 	0;
	setp.ne.s32 	%p140, %r1, 0;
	@%p140 bra 	$L__BB2_204;
	setp.lt.s32 	%p141, %r36, 33;
	mov.f64 	%fd316, %fd351;
	mov.u64 	%rd327, %rd367;
	@%p141 bra 	$L__BB2_98;
	ld.shared.f64 	%fd117, [_ZN6thrust24THRUST_300001_SM_1000_NS8cuda_cub4core6detail5shmemE+24];
	ld.shared.u64 	%rd81, [_ZN6thrust24THRUST_300001_SM_1000_NS8cuda_cub4core6detail5shmemE+32];
	abs.f64 	%fd118, %fd351;
	abs.f64 	%fd119, %fd117;
	setp.lt.f64 	%p142, %fd118, %fd119;
	mov.f64 	%fd316, %fd117;
	mov.u64 	%rd327, %rd81;
	@%p142 bra 	$L__BB2_98;
	setp.lt.f64 	%p143, %fd119, %fd118;
	mov.f64 	%fd316, %fd351;
	mov.u64 	%rd327, %rd367;
	@%p143 bra 	$L__BB2_98;
	setp.lt.s64 	%p144, %rd367, %rd81;
	min.s64 	%rd327, %rd367, %rd81;
	selp.f64 	%fd316, %fd351, %fd117, %p144;
$L__BB2_98:
	setp.lt.s32 	%p145, %r36, 65;
	mov.f64 	%fd317, %fd316;
	mov.u64 	%rd328, %rd327;
	@%p145 bra 	$L__BB2_102;
	ld.shared.f64 	%fd122, [_ZN6thrust24THRUST_300001_SM_1000_NS8cuda_cub4core6detail5shmemE+40];
	ld.shared.u64 	%rd84, [_ZN6thrust24THRUST_300001_SM_1000_NS8cuda_cub4core6detail5shmemE+48];
	abs.f64 	%fd123, %fd316;
	abs.f64 	%fd124, %fd122;
	setp.lt.f64 	%p146, %fd123, %fd124;
	mov.f64 	%fd317, %fd122;
	mov.u64 	%rd328, %rd84;
	@%p146 bra 	$L__BB2_102;
	setp.lt.f64 	%p147, %fd124, %fd123;
	mov.f64 	%fd317, %fd316;
	mov.u64 	%rd328, %rd327;
	@%p147 bra 	$L__BB2_102;
	setp.lt.s64 	%p148, %rd327, %rd84;
	min.s64 	%rd328, %rd327, %rd84;
	selp.f64 	%fd317, %fd316, %fd122, %p148;
$L__BB2_102:
	setp.lt.s32 	%p149, %r36, 97;
	mov.f64 	%fd318, %fd317;
	mov.u64 	%rd329, %rd328;
	@%p149 bra 	$L__BB2_106;
	ld.shared.f64 	%fd127, [_ZN6thrust24THRUST_300001_SM_1000_NS8cuda_cub4core6detail5shmemE+56];
	ld.shared.u64 	%rd87, [_ZN6thrust24THRUST_300001_SM_1000_NS8cuda_cub4core6detail5shmemE+64];
	abs.f64 	%fd128, %fd317;
	abs.f64 	%fd129, %fd127;
	setp.lt.f64 	%p150, %fd128, %fd129;
	mov.f64 	%fd318, %fd127;
	mov.u64 	%rd329, %rd87;
	@%p150 bra 	$L__BB2_106;
	setp.lt.f64 	%p151, %fd129, %fd128;
	mov.f64 	%fd318, %fd317;
	mov.u64 	%rd329, %rd328;
	@%p151 bra 	$L__BB2_106;
	setp.lt.s64 	%p152, %rd328, %rd87;
	min.s64 	%rd329, %rd328, %rd87;
	selp.f64 	%fd318, %fd317, %fd127, %p152;
$L__BB2_106:
	setp.lt.s32 	%p153, %r36, 129;
	mov.f64 	%fd319, %fd318;
	mov.u64 	%rd330, %rd329;
	@%p153 bra 	$L__BB2_110;
	ld.shared.f64 	%fd132, [_ZN6thrust24THRUST_300001_SM_1000_NS8cuda_cub4core6detail5shmemE+72];
	ld.shared.u64 	%rd90, [_ZN6thrust24THRUST_300001_SM_1000_NS8cuda_cub4core6detail5shmemE+80];
	abs.f64 	%fd133, %fd318;
	abs.f64 	%fd134, %fd132;
	setp.lt.f64 	%p154, %fd133, %fd134;
	mov.f64 	%fd319, %fd132;
	mov.u64 	%rd330, %rd90;
	@%p154 bra 	$L__BB2_110;
	setp.lt.f64 	%p155, %fd134, %fd133;
	mov.f64 	%fd319, %fd318;
	mov.u64 	%rd330, %rd329;
	@%p155 bra 	$L__BB2_110;
	setp.lt.s64 	%p156, %rd329, %rd90;
	min.s64 	%rd330, %rd329, %rd90;
	selp.f64 	%fd319, %fd318, %fd132, %p156;
$L__BB2_110:
	setp.lt.s32 	%p157, %r36, 161;
	mov.f64 	%fd320, %fd319;
	mov.u64 	%rd331, %rd330;
	@%p157 bra 	$L__BB2_114;
	ld.shared.f64 	%fd137, [_ZN6thrust24THRUST_300001_SM_1000_NS8cuda_cub4core6detail5shmemE+88];
	ld.shared.u64 	%rd93, [_ZN6thrust24THRUST_300001_SM_1000_NS8cuda_cub4core6detail5shmemE+96];
	abs.f64 	%fd138, %fd319;
	abs.f64 	%fd139, %fd137;
	setp.lt.f64 	%p158, %fd138, %fd139;
	mov.f64 	%fd320, %fd137;
	mov.u64 	%rd331, %rd93;
	@%p158 bra 	$L__BB2_114;
	setp.lt.f64 	%p159, %fd139, %fd138;
	mov.f64 	%fd320, %fd319;
	mov.u64 	%rd331, %rd330;
	@%p159 bra 	$L__BB2_114;
	setp.lt.s64 	%p160, %rd330, %rd93;
	min.s64 	%rd331, %rd330, %rd93;
	selp.f64 	%fd320, %fd319, %fd137, %p160;
$L__BB2_114:
	setp.lt.s32 	%p161, %r36, 193;
	mov.f64 	%fd321, %fd320;
	mov.u64 	%rd332, %rd331;
	@%p161 bra 	$L__BB2_118;
	ld.shared.f64 	%fd142, [_ZN6thrust24THRUST_300001_SM_1000_NS8cuda_cub4core6detail5shmemE+104];
	ld.shared.u64 	%rd96, [_ZN6thrust24THRUST_300001_SM_1000_NS8cuda_cub4core6detail5shmemE+112];
	abs.f64 	%fd143, %fd320;
	abs.f64 	%fd144, %fd142;
	setp.lt.f64 	%p162, %fd143, %fd144;
	mov.f64 	%fd321, %fd142;
	mov.u64 	%rd332, %rd96;
	@%p162 bra 	$L__BB2_118;
	setp.lt.f64 	%p163, %fd144, %fd143;
	mov.f64 	%fd321, %fd320;
	mov.u64 	%rd332, %rd331;
	@%p163 bra 	$L__BB2_118;
	setp.lt.s64 	%p164, %rd331, %rd96;
	min.s64 	%rd332, %rd331, %rd96;
	selp.f64 	%fd321, %fd320, %fd142, %p164;
$L__BB2_118:
	setp.lt.s32 	%p165, %r36, 225;
	mov.u64 	%rd367, %rd332;
	mov.f64 	%fd351, %fd321;
	@%p165 bra 	$L__BB2_204;
	ld.shared.f64 	%fd147, [_ZN6thrust24THRUST_300001_SM_1000_NS8cuda_cub4core6detail5shmemE+120];
	ld.shared.u64 	%rd99, [_ZN6thrust24THRUST_300001_SM_1000_NS8cuda_cub4core6detail5shmemE+128];
	abs.f64 	%fd148, %fd321;
	abs.f64 	%fd149, %fd147;
	setp.lt.f64 	%p166, %fd148, %fd149;
	mov.u64 	%rd367, %rd99;
	mov.f64 	%fd351, %fd147;
	@%p166 bra 	$L__BB2_204;
	setp.lt.f64 	%p167, %fd149, %fd148;
	mov.u64 	%rd367, %rd332;
	mov.f64 	%fd351, %fd321;
	@%p167 bra 	$L__BB2_204;
	setp.lt.s64 	%p168, %rd332, %rd99;
	min.s64 	%rd367, %rd332, %rd99;
	selp.f64 	%fd351, %fd321, %fd147, %p168;
	bra.uni 	$L__BB2_204;
$L__BB2_122:
	mov.u32 	%r17, %tid.x;
	cvt.u64.u32 	%rd200, %r17;
	cvta.to.global.u64 	%rd201, %rd197;
	mul.wide.u32 	%rd202, %r17, 8;
	add.s64 	%rd203, %rd201, %rd202;
	ld.global.f64 	%fd274, [%rd203];
	add.s32 	%r37, %r17, 256;
	cvt.u64.u32 	%rd204, %r37;
	ld.global.f64 	%fd275, [%rd203+2048];
	add.s32 	%r38, %r17, 512;
	cvt.u64.u32 	%rd205, %r38;
	ld.global.f64 	%fd276, [%rd203+4096];
	add.s32 	%r39, %r17, 768;
	cvt.u64.u32 	%rd206, %r39;
	ld.global.f64 	%fd277, [%rd203+6144];
	or.b32  	%r40, %r17, 1024;
	cvt.u64.u32 	%rd101, %r40;
	add.s64 	%rd354, %rd198, %rd101;
	ld.global.f64 	%fd338, [%rd203+8192];
	abs.f64 	%fd278, %fd274;
	abs.f64 	%fd279, %fd275;
	setp.geu.f64 	%p3, %fd278, %fd279;
	selp.f64 	%fd280, %fd274, %fd275, %p3;
	selp.b64 	%rd207, %rd200, %rd204, %p3;
	abs.f64 	%fd281, %fd280;
	abs.f64 	%fd282, %fd276;
	setp.geu.f64 	%p4, %fd281, %fd282;
	selp.f64 	%fd283, %fd280, %fd276, %p4;
	selp.b64 	%rd208, %rd207, %rd205, %p4;
	abs.f64 	%fd284, %fd283;
	abs.f64 	%fd285, %fd277;
	setp.geu.f64 	%p5, %fd284, %fd285;
	selp.f64 	%fd152, %fd283, %fd277, %p5;
	selp.b64 	%rd104, %rd208, %rd206, %p5;
	abs.f64 	%fd153, %fd152;
	abs.f64 	%fd154, %fd338;
	setp.lt.f64 	%p6, %fd153, %fd154;
	@%p6 bra 	$L__BB2_124;
	setp.lt.f64 	%p7, %fd154, %fd153;
	setp.lt.u64 	%p8, %rd104, %rd101;
	or.pred  	%p9, %p7, %p8;
	selp.f64 	%fd338, %fd152, %fd338, %p9;
	add.s64 	%rd211, %rd198, %rd104;
	selp.b64 	%rd354, %rd211, %rd354, %p9;
$L__BB2_124:
	setp.lt.u32 	%p10, %r36, 2560;
	mov.b32 	%r394, 1280;
	@%p10 bra 	$L__BB2_137;
	mov.b32 	%r393, 1280;
	mov.f64 	%fd323, %fd338;
$L__BB2_126:
	cvt.u64.u32 	%rd212, %r393;
	add.s64 	%rd213, %rd200, %rd212;
	mul.wide.u32 	%rd214, %r393, 8;
	cvta.to.global.u64 	%rd215, %rd197;
	add.s64 	%rd217, %rd215, %rd202;
	add.s64 	%rd218, %rd217, %rd214;
	add.s64 	%rd335, %rd213, %rd198;
	ld.global.f64 	%fd324, [%rd218];
	ld.global.f64 	%fd325, [%rd218+2048];
	ld.global.f64 	%fd326, [%rd218+4096];
	ld.global.f64 	%fd327, [%rd218+6144];
	ld.global.f64 	%fd338, [%rd218+8192];
	abs.f64 	%fd163, %fd323;
	abs.f64 	%fd164, %fd324;
	setp.lt.f64 	%p11, %fd163, %fd164;
	@%p11 bra 	$L__BB2_128;
	setp.lt.f64 	%p12, %fd164, %fd163;
	setp.lt.s64 	%p13, %rd354, %rd335;
	or.pred  	%p14, %p12, %p13;
	selp.f64 	%fd324, %fd323, %fd324, %p14;
	selp.b64 	%rd335, %rd354, %rd335, %p14;
$L__BB2_128:
	cvt.u64.u32 	%rd219, %r393;
	add.s64 	%rd220, %rd200, %rd219;
	add.s64 	%rd221, %rd220, %rd198;
	add.s64 	%rd336, %rd221, 256;
	abs.f64 	%fd167, %fd324;
	abs.f64 	%fd168, %fd325;
	setp.lt.f64 	%p15, %fd167, %fd168;
	@%p15 bra 	$L__BB2_130;
	setp.lt.f64 	%p16, %fd168, %fd167;
	add.s64 	%rd226, %rd221, 256;
	setp.lt.s64 	%p17, %rd335, %rd226;
	or.pred  	%p18, %p16, %p17;
	selp.f64 	%fd325, %fd324, %fd325, %p18;
	selp.b64 	%rd336, %rd335, %rd226, %p18;
$L__BB2_130:
	add.s64 	%rd337, %rd221, 512;
	abs.f64 	%fd171, %fd325;
	abs.f64 	%fd172, %fd326;
	setp.lt.f64 	%p19, %fd171, %fd172;
	@%p19 bra 	$L__BB2_132;
	setp.lt.f64 	%p20, %fd172, %fd171;
	add.s64 	%rd234, %rd221, 512;
	setp.lt.s64 	%p21, %rd336, %rd234;
	or.pred  	%p22, %p20, %p21;
	selp.f64 	%fd326, %fd325, %fd326, %p22;
	selp.b64 	%rd337, %rd336, %rd234, %p22;
$L__BB2_132:
	add.s64 	%rd338, %rd221, 768;
	abs.f64 	%fd175, %fd326;
	abs.f64 	%fd176, %fd327;
	setp.lt.f64 	%p23, %fd175, %fd176;
	@%p23 bra 	$L__BB2_134;
	setp.lt.f64 	%p24, %fd176, %fd175;
	setp.lt.s64 	%p25, %rd337, %rd338;
	or.pred  	%p26, %p24, %p25;
	selp.f64 	%fd327, %fd326, %fd327, %p26;
	selp.b64 	%rd338, %rd337, %rd338, %p26;
$L__BB2_134:
	add.s64 	%rd354, %rd221, 1024;
	abs.f64 	%fd179, %fd327;
	abs.f64 	%fd180, %fd338;
	setp.lt.f64 	%p27, %fd179, %fd180;
	@%p27 bra 	$L__BB2_136;
	setp.lt.f64 	%p28, %fd180, %fd179;
	setp.lt.s64 	%p29, %rd338, %rd354;
	or.pred  	%p30, %p28, %p29;
	selp.f64 	%fd338, %fd327, %fd338, %p30;
	selp.b64 	%rd354, %rd338, %rd354, %p30;
$L__BB2_136:
	add.s32 	%r394, %r393, 1280;
	add.s32 	%r43, %r393, 2560;
	setp.le.s32 	%p31, %r43, %r36;
	mov.u32 	%r393, %r394;
	mov.f64 	%fd323, %fd338;
	@%p31 bra 	$L__BB2_126;
$L__BB2_137:
	setp.le.s32 	%p32, %r36, %r394;
	@%p32 bra 	$L__BB2_160;
	sub.s32 	%r21, %r36, %r394;
	setp.ge.s32 	%p33, %r17, %r21;
	@%p33 bra 	$L__BB2_160;
	cvta.to.global.u64 	%rd127, %rd197;
	not.b32 	%r44, %r17;
	add.s32 	%r45, %r36, %r44;
	sub.s32 	%r22, %r45, %r394;
	and.b32  	%r46, %r22, 768;
	setp.eq.s32 	%p34, %r46, 768;
	mov.u32 	%r397, %r17;
	@%p34 bra 	$L__BB2_145;
	add.s32 	%r47, %r17, %r394;
	cvt.u64.u32 	%rd242, %r47;
	add.s64 	%rd342, %rd198, %rd242;
	mul.wide.u32 	%rd243, %r47, 8;
	add.s64 	%rd341, %rd127, %rd243;
	shr.u32 	%r48, %r22, 8;
	add.s32 	%r49, %r48, 1;
	and.b32  	%r50, %r49, 3;
	neg.s32 	%r395, %r50;
	mov.u32 	%r397, %r17;
$L__BB2_141:
	.pragma "nounroll";
	mov.u64 	%rd132, %rd354;
	mov.f64 	%fd184, %fd338;
	ld.global.f64 	%fd185, [%rd341];
	abs.f64 	%fd186, %fd184;
	abs.f64 	%fd187, %fd185;
	setp.lt.f64 	%p35, %fd186, %fd187;
	mov.f64 	%fd338, %fd185;
	mov.u64 	%rd354, %rd342;
	@%p35 bra 	$L__BB2_144;
	setp.lt.f64 	%p36, %fd187, %fd186;
	mov.f64 	%fd338, %fd184;
	mov.u64 	%rd354, %rd132;
	@%p36 bra 	$L__BB2_144;
	setp.lt.s64 	%p37, %rd132, %rd342;
	selp.f64 	%fd338, %fd184, %fd185, %p37;
	min.s64 	%rd354, %rd132, %rd342;
$L__BB2_144:
	add.s32 	%r397, %r397, 256;
	add.s64 	%rd342, %rd342, 256;
	add.s64 	%rd341, %rd341, 2048;
	add.s32 	%r395, %r395, 1;
	setp.ne.s32 	%p38, %r395, 0;
	@%p38 bra 	$L__BB2_141;
$L__BB2_145:
	setp.lt.u32 	%p39, %r22, 768;
	@%p39 bra 	$L__BB2_160;
	add.s32 	%r398, %r397, %r394;
	cvt.u64.u32 	%rd244, %r398;
	add.s64 	%rd349, %rd198, %rd244;
	cvt.u64.u32 	%rd245, %r397;
	cvt.u64.u32 	%rd246, %r394;
	add.s64 	%rd247, %rd245, %rd246;
	shl.b64 	%rd248, %rd247, 3;
	add.s64 	%rd249, %rd248, %rd127;
	add.s64 	%rd348, %rd249, 6144;
	mul.wide.u32 	%rd250, %r398, 8;
	add.s64 	%rd347, %rd127, %rd250;
	add.s32 	%r399, %r397, 512;
$L__BB2_147:
	mov.u32 	%r32, %r399;
	ld.global.f64 	%fd193, [%rd347];
	abs.f64 	%fd194, %fd338;
	abs.f64 	%fd195, %fd193;
	setp.lt.f64 	%p40, %fd194, %fd195;
	mov.f64 	%fd335, %fd193;
	mov.u64 	%rd351, %rd349;
	@%p40 bra 	$L__BB2_150;
	setp.lt.f64 	%p41, %fd195, %fd194;
	mov.f64 	%fd335, %fd338;
	mov.u64 	%rd351, %rd354;
	@%p41 bra 	$L__BB2_150;
	setp.lt.s64 	%p42, %rd354, %rd349;
	selp.f64 	%fd335, %fd338, %fd193, %p42;
	min.s64 	%rd351, %rd354, %rd349;
$L__BB2_150:
	add.s32 	%r51, %r398, 256;
	cvt.u64.u32 	%rd251, %r51;
	add.s64 	%rd148, %rd198, %rd251;
	ld.global.f64 	%fd198, [%rd348+-4096];
	abs.f64 	%fd199, %fd335;
	abs.f64 	%fd200, %fd198;
	setp.lt.f64 	%p43, %fd199, %fd200;
	mov.f64 	%fd336, %fd198;
	mov.u64 	%rd352, %rd148;
	@%p43 bra 	$L__BB2_153;
	setp.lt.f64 	%p44, %fd200, %fd199;
	mov.f64 	%fd336, %fd335;
	mov.u64 	%rd352, %rd351;
	@%p44 bra 	$L__BB2_153;
	setp.lt.s64 	%p45, %rd351, %rd148;
	selp.f64 	%fd336, %fd335, %fd198, %p45;
	min.s64 	%rd352, %rd351, %rd148;
$L__BB2_153:
	add.s32 	%r52, %r398, 512;
	cvt.u64.u32 	%rd252, %r52;
	add.s64 	%rd151, %rd198, %rd252;
	ld.global.f64 	%fd203, [%rd348+-2048];
	abs.f64 	%fd204, %fd336;
	abs.f64 	%fd205, %fd203;
	setp.lt.f64 	%p46, %fd204, %fd205;
	mov.f64 	%fd337, %fd203;
	mov.u64 	%rd353, %rd151;
	@%p46 bra 	$L__BB2_156;
	setp.lt.f64 	%p47, %fd205, %fd204;
	mov.f64 	%fd337, %fd336;
	mov.u64 	%rd353, %rd352;
	@%p47 bra 	$L__BB2_156;
	setp.lt.s64 	%p48, %rd352, %rd151;
	selp.f64 	%fd337, %fd336, %fd203, %p48;
	min.s64 	%rd353, %rd352, %rd151;
$L__BB2_156:
	add.s32 	%r53, %r398, 768;
	cvt.u64.u32 	%rd253, %r53;
	add.s64 	%rd154, %rd198, %rd253;
	ld.global.f64 	%fd208, [%rd348];
	abs.f64 	%fd209, %fd337;
	abs.f64 	%fd210, %fd208;
	setp.lt.f64 	%p49, %fd209, %fd210;
	mov.f64 	%fd338, %fd208;
	mov.u64 	%rd354, %rd154;
	@%p49 bra 	$L__BB2_159;
	setp.lt.f64 	%p50, %fd210, %fd209;
	mov.f64 	%fd338, %fd337;
	mov.u64 	%rd354, %rd353;
	@%p50 bra 	$L__BB2_159;
	setp.lt.s64 	%p51, %rd353, %rd154;
	selp.f64 	%fd338, %fd337, %fd208, %p51;
	min.s64 	%rd354, %rd353, %rd154;
$L__BB2_159:
	add.s64 	%rd349, %rd349, 1024;
	add.s64 	%rd348, %rd348, 8192;
	add.s64 	%rd347, %rd347, 8192;
	add.s32 	%r399, %r32, 1024;
	add.s32 	%r54, %r32, 512;
	add.s32 	%r398, %r398, 1024;
	setp.lt.s32 	%p52, %r54, %r21;
	@%p52 bra 	$L__BB2_147;
$L__BB2_160:
	// begin inline asm
	mov.u32 %r55, %laneid;
	// end inline asm
	mov.b64 	%rd254, %fd338;
	mov.b64 	{%r57, %r62}, %rd254;
	mov.b32 	%r73, 1;
	mov.b32 	%r74, 31;
	mov.b32 	%r75, -1;
	// begin inline asm
	shfl.sync.down.b32 %r56, %r57, %r73, %r74, %r75;
	// end inline asm
	// begin inline asm
	shfl.sync.down.b32 %r61, %r62, %r73, %r74, %r75;
	// end inline asm
	mov.b64 	%rd255, {%r56, %r61};
	mov.b64 	%fd214, %rd255;
	mov.b64 	{%r67, %r72}, %rd354;
	// begin inline asm
	shfl.sync.down.b32 %r66, %r67, %r73, %r74, %r75;
	// end inline asm
	// begin inline asm
	shfl.sync.down.b32 %r71, %r72, %r73, %r74, %r75;
	// end inline asm
	mov.b64 	%rd161, {%r66, %r71};
	setp.gt.s32 	%p53, %r55, 30;
	mov.f64 	%fd340, %fd338;
	mov.u64 	%rd356, %rd354;
	@%p53 bra 	$L__BB2_164;
	abs.f64 	%fd215, %fd338;
	abs.f64 	%fd216, %fd214;
	setp.lt.f64 	%p54, %fd215, %fd216;
	mov.f64 	%fd340, %fd214;
	mov.u64 	%rd356, %rd161;
	@%p54 bra 	$L__BB2_164;
	setp.lt.f64 	%p55, %fd216, %fd215;
	mov.f64 	%fd340, %fd338;
	mov.u64 	%rd356, %rd354;
	@%p55 bra 	$L__BB2_164;
	setp.lt.s64 	%p56, %rd354, %rd161;
	selp.f64 	%fd340, %fd338, %fd214, %p56;
	min.s64 	%rd356, %rd354, %rd161;
$L__BB2_164:
	mov.b64 	%rd256, %fd340;
	mov.b64 	{%r77, %r82}, %rd256;
	mov.b32 	%r93, 2;
	mov.b32 	%r94, 31;
	mov.b32 	%r95, -1;
	// begin inline asm
	shfl.sync.down.b32 %r76, %r77, %r93, %r94, %r95;
	// end inline asm
	// begin inline asm
	shfl.sync.down.b32 %r81, %r82, %r93, %r94, %r95;
	// end inline asm
	mov.b64 	%rd257, {%r76, %r81};
	mov.b64 	%fd219, %rd257;
	mov.b64 	{%r87, %r92}, %rd356;
	// begin inline asm
	shfl.sync.down.b32 %r86, %r87, %r93, %r94, %r95;
	// end inline asm
	// begin inline asm
	shfl.sync.down.b32 %r91, %r92, %r93, %r94, %r95;
	// end inline asm
	mov.b64 	%rd164, {%r86, %r91};
	setp.gt.s32 	%p57, %r55, 29;
	mov.f64 	%fd341, %fd340;
	mov.u64 	%rd357, %rd356;
	@%p57 bra 	$L__BB2_168;
	abs.f64 	%fd220, %fd340;
	abs.f64 	%fd221, %fd219;
	setp.lt.f64 	%p58, %fd220, %fd221;
	mov.f64 	%fd341, %fd219;
	mov.u64 	%rd357, %rd164;
	@%p58 bra 	$L__BB2_168;
	setp.lt.f64 	%p59, %fd221, %fd220;
	mov.f64 	%fd341, %fd340;
	mov.u64 	%rd357, %rd356;
	@%p59 bra 	$L__BB2_168;
	setp.lt.s64 	%p60, %rd356, %rd164;
	selp.f64 	%fd341, %fd340, %fd219, %p60;
	min.s64 	%rd357, %rd356, %rd164;
$L__BB2_168:
	mov.b64 	%rd258, %fd341;
	mov.b64 	{%r97, %r102}, %rd258;
	mov.b32 	%r113, 4;
	mov.b32 	%r114, 31;
	mov.b32 	%r115, -1;
	// begin inline asm
	shfl.sync.down.b32 %r96, %r97, %r113, %r114, %r115;
	// end inline asm
	// begin inline asm
	shfl.sync.down.b32 %r101, %r102, %r113, %r114, %r115;
	// end inline asm
	mov.b64 	%rd259, {%r96, %r101};
	mov.b64 	%fd224, %rd259;
	mov.b64 	{%r107, %r112}, %rd357;
	// begin inline asm
	shfl.sync.down.b32 %r106, %r107, %r113, %r114, %r115;
	// end inline asm
	// begin inline asm
	shfl.sync.down.b32 %r111, %r112, %r113, %r114, %r115;
	// end inline asm
	mov.b64 	%rd167, {%r106, %r111};
	setp.gt.s32 	%p61, %r55, 27;
	mov.f64 	%fd342, %fd341;
	mov.u64 	%rd358, %rd357;
	@%p61 bra 	$L__BB2_172;
	abs.f64 	%fd225, %fd341;
	abs.f64 	%fd226, %fd224;
	setp.lt.f64 	%p62, %fd225, %fd226;
	mov.f64 	%fd342, %fd224;
	mov.u64 	%rd358, %rd167;
	@%p62 bra 	$L__BB2_172;
	setp.lt.f64 	%p63, %fd226, %fd225;
	mov.f64 	%fd342, %fd341;
	mov.u64 	%rd358, %rd357;
	@%p63 bra 	$L__BB2_172;
	setp.lt.s64 	%p64, %rd357, %rd167;
	selp.f64 	%fd342, %fd341, %fd224, %p64;
	min.s64 	%rd358, %rd357, %rd167;
$L__BB2_172:
	mov.b64 	%rd260, %fd342;
	mov.b64 	{%r117, %r122}, %rd260;
	mov.b32 	%r133, 8;
	mov.b32 	%r134, 31;
	mov.b32 	%r135, -1;
	// begin inline asm
	shfl.sync.down.b32 %r116, %r117, %r133, %r134, %r135;
	// end inline asm
	// begin inline asm
	shfl.sync.down.b32 %r121, %r122, %r133, %r134, %r135;
	// end inline asm
	mov.b64 	%rd261, {%r116, %r121};
	mov.b64 	%fd229, %rd261;
	mov.b64 	{%r127, %r132}, %rd358;
	// begin inline asm
	shfl.sync.down.b32 %r126, %r127, %r133, %r134, %r135;
	// end inline asm
	// begin inline asm
	shfl.sync.down.b32 %r131, %r132, %r133, %r134, %r135;
	// end inline asm
	mov.b64 	%rd170, {%r126, %r131};
	setp.gt.s32 	%p65, %r55, 23;
	mov.f64 	%fd343, %fd342;
	mov.u64 	%rd359, %rd358;
	@%p65 bra 	$L__BB2_176;
	abs.f64 	%fd230, %fd342;
	abs.f64 	%fd231, %fd229;
	setp.lt.f64 	%p66, %fd230, %fd231;
	mov.f64 	%fd343, %fd229;
	mov.u64 	%rd359, %rd170;
	@%p66 bra 	$L__BB2_176;
	setp.lt.f64 	%p67, %fd231, %fd230;
	mov.f64 	%fd343, %fd342;
	mov.u64 	%rd359, %rd358;
	@%p67 bra 	$L__BB2_176;
	setp.lt.s64 	%p68, %rd358, %rd170;
	selp.f64 	%fd343, %fd342, %fd229, %p68;
	min.s64 	%rd359, %rd358, %rd170;
$L__BB2_176:
	mov.b64 	%rd262, %fd343;
	mov.b64 	{%r137, %r142}, %rd262;
	mov.b32 	%r153, 16;
	mov.b32 	%r154, 31;
	mov.b32 	%r155, -1;
	// begin inline asm
	shfl.sync.down.b32 %r136, %r137, %r153, %r154, %r155;
	// end inline asm
	// begin inline asm
	shfl.sync.down.b32 %r141, %r142, %r153, %r154, %r155;
	// end inline asm
	mov.b64 	%rd263, {%r136, %r141};
	mov.b64 	%fd234, %rd263;
	mov.b64 	{%r147, %r152}, %rd359;
	// begin inline asm
	shfl.sync.down.b32 %r146, %r147, %r153, %r154, %r155;
	// end inline asm
	// begin inline asm
	shfl.sync.down.b32 %r151, %r152, %r153, %r154, %r155;
	// end inline asm
	mov.b64 	%rd173, {%r146, %r151};
	setp.gt.s32 	%p69, %r55, 15;
	mov.f64 	%fd351, %fd343;
	mov.u64 	%rd367, %rd359;
	@%p69 bra 	$L__BB2_180;
	abs.f64 	%fd235, %fd343;
	abs.f64 	%fd236, %fd234;
	setp.lt.f64 	%p70, %fd235, %fd236;
	mov.f64 	%fd351, %fd234;
	mov.u64 	%rd367, %rd173;
	@%p70 bra 	$L__BB2_180;
	setp.lt.f64 	%p71, %fd236, %fd235;
	mov.f64 	%fd351, %fd343;
	mov.u64 	%rd367, %rd359;
	@%p71 bra 	$L__BB2_180;
	setp.lt.s64 	%p72, %rd359, %rd173;
	selp.f64 	%fd351, %fd343, %fd234, %p72;
	min.s64 	%rd367, %rd359, %rd173;
$L__BB2_180:
	setp.ne.s32 	%p73, %r55, 0;
	@%p73 bra 	$L__BB2_182;
	shr.u32 	%r156, %r17, 1;
	and.b32  	%r157, %r156, 496;
	mov.u32 	%r158, _ZN6thrust24THRUST_300001_SM_1000_NS8cuda_cub4core6detail5shmemE;
	add.s32 	%r159, %r158, %r157;
	st.shared.f64 	[%r159+8], %fd351;
	st.shared.u64 	[%r159+16], %rd367;
$L__BB2_182:
	bar.sync 	0;
	setp.ne.s32 	%p74, %r17, 0;
	@%p74 bra 	$L__BB2_204;
	ld.shared.f64 	%fd239, [_ZN6thrust24THRUST_300001_SM_1000_NS8cuda_cub4core6detail5shmemE+24];
	ld.shared.u64 	%rd176, [_ZN6thrust24THRUST_300001_SM_1000_NS8cuda_cub4core6detail5shmemE+32];
	abs.f64 	%fd240, %fd351;
	abs.f64 	%fd241, %fd239;
	setp.lt.f64 	%p75, %fd240, %fd241;
	mov.f64 	%fd345, %fd239;
	mov.u64 	%rd361, %rd176;
	@%p75 bra 	$L__BB2_186;
	setp.lt.f64 	%p76, %fd241, %fd240;
	mov.f64 	%fd345, %fd351;
	mov.u64 	%rd361, %rd367;
	@%p76 bra 	$L__BB2_186;
	setp.lt.s64 	%p77, %rd367, %rd176;
	selp.f64 	%fd345, %fd351, %fd239, %p77;
	min.s64 	%rd361, %rd367, %rd176;
$L__BB2_186:
	ld.shared.f64 	%fd244, [_ZN6thrust24THRUST_300001_SM_1000_NS8cuda_cub4core6detail5shmemE+40];
	ld.shared.u64 	%rd179, [_ZN6thrust24THRUST_300001_SM_1000_NS8cuda_cub4core6detail5shmemE+48];
	abs.f64 	%fd245, %fd345;
	abs.f64 	%fd246, %fd244;
	setp.lt.f64 	%p78, %fd245, %fd246;
	mov.f64 	%fd346, %fd244;
	mov.u64 	%rd362, %rd179;
	@%p78 bra 	$L__BB2_189;
	setp.lt.f64 	%p79, %fd246, %fd245;
	mov.f64 	%fd346, %fd345;
	mov.u64 	%rd362, %rd361;
	@%p79 bra 	$L__BB2_189;
	setp.lt.s64 	%p80, %rd361, %rd179;
	selp.f64 	%fd346, %fd345, %fd244, %p80;
	min.s64 	%rd362, %rd361, %rd179;
$L__BB2_189:
	ld.shared.f64 	%fd249, [_ZN6thrust24THRUST_300001_SM_1000_NS8cuda_cub4core6detail5shmemE+56];
	ld.shared.u64 	%rd182, [_ZN6thrust24THRUST_300001_SM_1000_NS8cuda_cub4core6detail5shmemE+64];
	abs.f64 	%fd250, %fd346;
	abs.f64 	%fd251, %fd249;
	setp.lt.f64 	%p81, %fd250, %fd251;
	mov.f64 	%fd347, %fd249;
	mov.u64 	%rd363, %rd182;
	@%p81 bra 	$L__BB2_192;
	setp.lt.f64 	%p82, %fd251, %fd250;
	mov.f64 	%fd347, %fd346;
	mov.u64 	%rd363, %rd362;
	@%p82 bra 	$L__BB2_192;
	setp.lt.s64 	%p83, %rd362, %rd182;
	selp.f64 	%fd347, %fd346, %fd249, %p83;
	min.s64 	%rd363, %rd362, %rd182;
$L__BB2_192:
	ld.shared.f64 	%fd254, [_ZN6thrust24THRUST_300001_SM_1000_NS8cuda_cub4core6detail5shmemE+72];
	ld.shared.u64 	%rd185, [_ZN6thrust24THRUST_300001_SM_1000_NS8cuda_cub4core6detail5shmemE+80];
	abs.f64 	%fd255, %fd347;
	abs.f64 	%fd256, %fd254;
	setp.lt.f64 	%p84, %fd255, %fd256;
	mov.f64 	%fd348, %fd254;
	mov.u64 	%rd364, %rd185;
	@%p84 bra 	$L__BB2_195;
	setp.lt.f64 	%p85, %fd256, %fd255;
	mov.f64 	%fd348, %fd347;
	mov.u64 	%rd364, %rd363;
	@%p85 bra 	$L__BB2_195;
	setp.lt.s64 	%p86, %rd363, %rd185;
	selp.f64 	%fd348, %fd347, %fd254, %p86;
	min.s64 	%rd364, %rd363, %rd185;
$L__BB2_195:
	ld.shared.f64 	%fd259, [_ZN6thrust24THRUST_300001_SM_1000_NS8cuda_cub4core6detail5shmemE+88];
	ld.shared.u64 	%rd188, [_ZN6thrust24THRUST_300001_SM_1000_NS8cuda_cub4core6detail5shmemE+96];
	abs.f64 	%fd260, %fd348;
	abs.f64 	%fd261, %fd259;
	setp.lt.f64 	%p87, %fd260, %fd261;
	mov.f64 	%fd349, %fd259;
	mov.u64 	%rd365, %rd188;
	@%p87 bra 	$L__BB2_198;
	setp.lt.f64 	%p88, %fd261, %fd260;
	mov.f64 	%fd349, %fd348;
	mov.u64 	%rd365, %rd364;
	@%p88 bra 	$L__BB2_198;
	setp.lt.s64 	%p89, %rd364, %rd188;
	selp.f64 	%fd349, %fd348, %fd259, %p89;
	min.s64 	%rd365, %rd364, %rd188;
$L__BB2_198:
	ld.shared.f64 	%fd264, [_ZN6thrust24THRUST_300001_SM_1000_NS8cuda_cub4core6detail5shmemE+104];
	ld.shared.u64 	%rd191, [_ZN6thrust24THRUST_300001_SM_1000_NS8cuda_cub4core6detail5shmemE+112];
	abs.f64 	%fd265, %fd349;
	abs.f64 	%fd266, %fd264;
	setp.lt.f64 	%p90, %fd265, %fd266;
	mov.f64 	%fd350, %fd264;
	mov.u64 	%rd366, %rd191;
	@%p90 bra 	$L__BB2_201;
	setp.lt.f64 	%p91, %fd266, %fd265;
	mov.f64 	%fd350, %fd349;
	mov.u64 	%rd366, %rd365;
	@%p91 bra 	$L__BB2_201;
	setp.lt.s64 	%p92, %rd365, %rd191;
	selp.f64 	%fd350, %fd349, %fd264, %p92;
	min.s64 	%rd366, %rd365, %rd191;
$L__BB2_201:
	ld.shared.f64 	%fd269, [_ZN6thrust24THRUST_300001_SM_1000_NS8cuda_cub4core6detail5shmemE+120];
	ld.shared.u64 	%rd194, [_ZN6thrust24THRUST_300001_SM_1000_NS8cuda_cub4core6detail5shmemE+128];
	abs.f64 	%fd270, %fd350;
	abs.f64 	%fd271, %fd269;
	setp.lt.f64 	%p93, %fd270, %fd271;
	mov.u64 	%rd367, %rd194;
	mov.f64 	%fd351, %fd269;
	@%p93 bra 	$L__BB2_204;
	setp.lt.f64 	%p94, %fd271, %fd270;
	mov.u64 	%rd367, %rd366;
	mov.f64 	%fd351, %fd350;
	@%p94 bra 	$L__BB2_204;
	setp.lt.s64 	%p95, %rd366, %rd194;
	selp.f64 	%fd351, %fd350, %fd269, %p95;
	min.s64 	%rd367, %rd366, %rd194;
$L__BB2_204:
	mov.u32 	%r387, %tid.x;
	setp.ne.s32 	%p212, %r387, 0;
	@%p212 bra 	$L__BB2_206;
	ld.param.u64 	%rd297, [_ZN6thrust24THRUST_300001_SM_1000_NS8cuda_cub4core6detail13_kernel_agentINS1_8__reduce11ReduceAgentINS0_12zip_iteratorIN4cuda3std3__45tupleIJNS0_10device_ptrIdEENS0_17counting_iteratorIlNS0_11use_defaultESF_SF_EEEEEEEPNSB_IJdlEEESJ_iNS1_9__extrema9arg_max_fIdl10comparatorEEEEJSI_SK_iSO_EEEvDpT0__param_1];
	cvta.to.global.u64 	%rd296, %rd297;
	st.global.f64 	[%rd296], %fd351;
	st.global.u64 	[%rd296+8], %rd367;
$L__BB2_206:
	ret;

}
	// .globl	_ZN6thrust24THRUST_300001_SM_1000_NS8cuda_cub4core6detail13_kernel_agentINS1_8__reduce11ReduceAgentINS0_12zip_iteratorIN4cuda3std3__45tupleIJNS0_10device_ptrIdEENS0_17counting_iteratorIlNS0_11use_defaultESF_SF_EEEEEEEPNSB_IJdlEEESJ_iNS1_9__extrema9arg_max_fIdl10comparatorEEEEJSI_SK_iN3cub18CUB_300001_SM_100013GridEvenShareIiEENSR_9GridQueueIjEESO_EEEvDpT0_
.visible .entry _ZN6thrust24THRUST_300001_SM_1000_NS8cuda_cub4core6detail13_kernel_agentINS1_8__reduce11ReduceAgentINS0_12zip_iteratorIN4cuda3std3__45tupleIJNS0_10device_ptrIdEENS0_17counting_iteratorIlNS0_11use_defaultESF_SF_EEEEEEEPNSB_IJdlEEESJ_iNS1_9__extrema9arg_max_fIdl10comparatorEEEEJSI_SK_iN3cub18CUB_300001_SM_100013GridEvenShareIiEENSR_9GridQueueIjEESO_EEEvDpT0_(
	.param .align 8 .b8 _ZN6thrust24THRUST_300001_SM_1000_NS8cuda_cub4core6detail13_kernel_agentINS1_8__reduce11ReduceAgentINS0_12zip_iteratorIN4cuda3std3__45tupleIJNS0_10device_ptrIdEENS0_17counting_iteratorIlNS0_11use_defaultESF_SF_EEEEEEEPNSB_IJdlEEESJ_iNS1_9__extrema9arg_max_fIdl10comparatorEEEEJSI_SK_iN3cub18CUB_300001_SM_100013GridEvenShareIiEENSR_9GridQueueIjEESO_EEEvDpT0__param_0[16],
	.param .u64 .ptr .align 1 _ZN6thrust24THRUST_300001_SM_1000_NS8cuda_cub4core6detail13_kernel_agentINS1_8__reduce11ReduceAgentINS0_12zip_iteratorIN4cuda3std3__45tupleIJNS0_10device_ptrIdEENS0_17counting_iteratorIlNS0_11use_defaultESF_SF_EEEEEEEPNSB_IJdlEEESJ_iNS1_9__extrema9arg_max_fIdl10comparatorEEEEJSI_SK_iN3cub18CUB_300001_SM_100013GridEvenShareIiEENSR_9GridQueueIjEESO_EEEvDpT0__param_1,
	.param .u32 _ZN6thrust24THRUST_300001_SM_1000_NS8cuda_cub4core6detail13_kernel_agentINS1_8__reduce11ReduceAgentINS0_12zip_iteratorIN4cuda3std3__45tupleIJNS0_10device_ptrIdEENS0_17counting_iteratorIlNS0_11use_defaultESF_SF_EEEEEEEPNSB_IJdlEEESJ_iNS1_9__extrema9arg_max_fIdl10comparatorEEEEJSI_SK_iN3cub18CUB_300001_SM_100013GridEvenShareIiEENSR_9GridQueueIjEESO_EEEvDpT0__param_2,
	.param .align 4 .b8 _ZN6thrust24THRUST_300001_SM_1000_NS8cuda_cub4core6detail13_kernel_agentINS1_8__reduce11ReduceAgentINS0_12zip_iteratorIN4cuda3std3__45tupleIJNS0_10device_ptrIdEENS0_17counting_iteratorIlNS0_11use_defaultESF_SF_EEEEEEEPNSB_IJdlEEESJ_iNS1_9__extrema9arg_max_fIdl10comparatorEEEEJSI_SK_iN3cub18CUB_300001_SM_100013GridEvenShareIiEENSR_9GridQueueIjEESO_EEEvDpT0__param_3[40],
	.param .align 8 .b8 _ZN6thrust24THRUST_300001_SM_1000_NS8cuda_cub4core6detail13_kernel_agentINS1_8__reduce11ReduceAgentINS0_12zip_iteratorIN4cuda3std3__45tupleIJNS0_10device_ptrIdEENS0_17counting_iteratorIlNS0_11use_defaultESF_SF_EEEEEEEPNSB_IJdlEEESJ_iNS1_9__extrema9arg_max_fIdl10comparatorEEEEJSI_SK_iN3cub18CUB_300001_SM_100013GridEvenShareIiEENSR_9GridQueueIjEESO_EEEvDpT0__param_4[8],
	.param .align 1 .b8 _ZN6thrust24THRUST_300001_SM_1000_NS8cuda_cub4core6detail13_kernel_agentINS1_8__reduce11ReduceAgentINS0_12zip_iteratorIN4cuda3std3__45tupleIJNS0_10device_ptrIdEENS0_17counting_iteratorIlNS0_11use_defaultESF_SF_EEEEEEEPNSB_IJdlEEESJ_iNS1_9__extrema9arg_max_fIdl10comparatorEEEEJSI_SK_iN3cub18CUB_300001_SM_100013GridEvenShareIiEENSR_9GridQueueIjEESO_EEEvDpT0__param_5[1]
)
.maxntid 256
{
	.reg .pred 	%p<215>;
	.reg .b32 	%r<437>;
	.reg .b64 	%rd<318>;
	.reg .b64 	%fd<352>;

	ld.param.u64 	%rd3, [_ZN6thrust24THRUST_300001_SM_1000_NS8cuda_cub4core6detail13_kernel_agentINS1_8__reduce11ReduceAgentINS0_12zip_iteratorIN4cuda3std3__45tupleIJNS0_10device_ptrIdEENS0_17counting_iteratorIlNS0_11use_defaultESF_SF_EEEEEEEPNSB_IJdlEEESJ_iNS1_9__extrema9arg_max_fIdl10comparatorEEEEJSI_SK_iN3cub18CUB_300001_SM_100013GridEvenShareIiEENSR_9GridQueueIjEESO_EEEvDpT0__param_0+8];
	ld.param.u64 	%rd181, [_ZN6thrust24THRUST_300001_SM_1000_NS8cuda_cub4core6detail13_kernel_agentINS1_8__reduce11ReduceAgentINS0_12zip_iteratorIN4cuda3std3__45tupleIJNS0_10device_ptrIdEENS0_17counting_iteratorIlNS0_11use_defaultESF_SF_EEEEEEEPNSB_IJdlEEESJ_iNS1_9__extrema9arg_max_fIdl10comparatorEEEEJSI_SK_iN3cub18CUB_300001_SM_100013GridEvenShareIiEENSR_9GridQueueIjEESO_EEEvDpT0__param_0];
	ld.param.u64 	%rd182, [_ZN6thrust24THRUST_300001_SM_1000_NS8cuda_cub4core6detail13_kernel_agentINS1_8__reduce11ReduceAgentINS0_12zip_iteratorIN4cuda3std3__45tupleIJNS0_10device_ptrIdEENS0_17counting_iteratorIlNS0_11use_defaultESF_SF_EEEEEEEPNSB_IJdlEEESJ_iNS1_9__extrema9arg_max_fIdl10comparatorEEEEJSI_SK_iN3cub18CUB_300001_SM_100013GridEvenShareIiEENSR_9GridQueueIjEESO_EEEvDpT0__param_4];
	ld.param.u32 	%r66, [_ZN6thrust24THRUST_300001_SM_1000_NS8cuda_cub4core6detail13_kernel_agentINS1_8__reduce11ReduceAgentINS0_12zip_iteratorIN4cuda3std3__45tupleIJNS0_10device_ptrIdEENS0_17counting_iteratorIlNS0_11use_defaultESF_SF_EEEEEEEPNSB_IJdlEEESJ_iNS1_9__extrema9arg_max_fIdl10comparatorEEEEJSI_SK_iN3cub18CUB_300001_SM_100013GridEvenShareIiEENSR_9GridQueueIjEESO_EEEvDpT0__param_2];
	cvta.to.global.u64 	%rd1, %rd182;
	cvta.to.global.u64 	%rd2, %rd181;
	mov.u32 	%r1, %ctaid.x;
	mul.lo.s32 	%r2, %r1, 1280;
	mov.u32 	%r67, %nctaid.x;
	mul.lo.s32 	%r3, %r67, 1280;
	add.s32 	%r68, %r2, 1280;
	setp.le.s32 	%p1, %r68, %r66;
	@%p1 bra 	$L__BB3_121;
	sub.s32 	%r4, %r66, %r2;
	mov.u32 	%r5, %tid.x;
	setp.ge.s32 	%p98, %r5, %r4;
	mov.f64 	%fd298, 0d0000000000000000;
	mov.b64 	%rd264, 0;
	mov.u32 	%r420, %r5;
	@%p98 bra 	$L__BB3_3;
	add.s32 	%r190, %r2, %r5;
	cvt.s64.s32 	%rd219, %r190;
	mul.wide.s32 	%rd220, %r190, 8;
	add.s64 	%rd221, %rd2, %rd220;
	add.s64 	%rd264, %rd3, %rd219;
	ld.global.f64 	%fd298, [%rd221];
	add.s32 	%r420, %r5, 256;
$L__BB3_3:
	setp.ge.s32 	%p99, %r420, %r4;
	@%p99 bra 	$L__BB3_25;
	not.b32 	%r191, %r420;
	add.s32 	%r192, %r66, %r191;
	sub.s32 	%r8, %r192, %r2;
	and.b32  	%r193, %r8, 768;
	setp.eq.s32 	%p100, %r193, 768;
	@%p100 bra 	$L__BB3_10;
	add.s32 	%r418, %r420, %r2;
	shr.u32 	%r194, %r8, 8;
	add.s32 	%r195, %r194, 1;
	and.b32  	%r196, %r195, 3;
	neg.s32 	%r417, %r196;
$L__BB3_6:
	.pragma "nounroll";
	mov.u64 	%rd6, %rd264;
	mov.f64 	%fd3, %fd298;
	cvt.s64.s32 	%rd223, %r418;
	add.s64 	%rd7, %rd3, %rd223;
	mul.wide.s32 	%rd224, %r418, 8;
	add.s64 	%rd225, %rd2, %rd224;
	ld.global.f64 	%fd4, [%rd225];
	abs.f64 	%fd5, %fd3;
	abs.f64 	%fd6, %fd4;
	setp.lt.f64 	%p101, %fd5, %fd6;
	mov.u64 	%rd264, %rd7;
	mov.f64 	%fd298, %fd4;
	@%p101 bra 	$L__BB3_9;
	setp.lt.f64 	%p102, %fd6, %fd5;
	mov.u64 	%rd264, %rd6;
	mov.f64 	%fd298, %fd3;
	@%p102 bra 	$L__BB3_9;
	setp.lt.s64 	%p103, %rd6, %rd7;
	min.s64 	%rd264, %rd6, %rd7;
	selp.f64 	%fd298, %fd3, %fd4, %p103;
$L__BB3_9:
	add.s32 	%r420, %r420, 256;
	add.s32 	%r418, %r418, 256;
	add.s32 	%r417, %r417, 1;
	setp.ne.s32 	%p104, %r417, 0;
	@%p104 bra 	$L__BB3_6;
$L__BB3_10:
	setp.lt.u32 	%p105, %r8, 768;
	@%p105 bra 	$L__BB3_25;
	add.s32 	%r421, %r420, %r2;
	add.s32 	%r424, %r421, 256;
	add.s32 	%r423, %r421, 512;
	add.s32 	%r422, %r421, 768;
	add.s64 	%rd12, %rd2, 4096;
$L__BB3_12:
	cvt.s64.s32 	%rd226, %r424;
	add.s64 	%rd14, %rd3, %rd226;
	cvt.s64.s32 	%rd227, %r423;
	add.s64 	%rd15, %rd3, %rd227;
	cvt.s64.s32 	%rd228, %r422;
	add.s64 	%rd16, %rd3, %rd228;
	cvt.s64.s32 	%rd229, %r421;
	mul.wide.s32 	%rd230, %r421, 8;
	add.s64 	%rd17, %rd12, %rd230;
	add.s64 	%rd18, %rd3, %rd229;
	ld.global.f64 	%fd12, [%rd17+-4096];
	abs.f64 	%fd13, %fd298;
	abs.f64 	%fd14, %fd12;
	setp.lt.f64 	%p106, %fd13, %fd14;
	mov.u64 	%rd261, %rd18;
	mov.f64 	%fd295, %fd12;
	@%p106 bra 	$L__BB3_15;
	setp.lt.f64 	%p107, %fd14, %fd13;
	mov.u64 	%rd261, %rd264;
	mov.f64 	%fd295, %fd298;
	@%p107 bra 	$L__BB3_15;
	setp.lt.s64 	%p108, %rd264, %rd18;
	min.s64 	%rd261, %rd264, %rd18;
	selp.f64 	%fd295, %fd298, %fd12, %p108;
$L__BB3_15:
	ld.global.f64 	%fd17, [%rd17+-2048];
	abs.f64 	%fd18, %fd295;
	abs.f64 	%fd19, %fd17;
	setp.lt.f64 	%p109, %fd18, %fd19;
	mov.u64 	%rd262, %rd14;
	mov.f64 	%fd296, %fd17;
	@%p109 bra 	$L__BB3_18;
	setp.lt.f64 	%p110, %fd19, %fd18;
	mov.u64 	%rd262, %rd261;
	mov.f64 	%fd296, %fd295;
	@%p110 bra 	$L__BB3_18;
	setp.lt.s64 	%p111, %rd261, %rd14;
	min.s64 	%rd262, %rd261, %rd14;
	selp.f64 	%fd296, %fd295, %fd17, %p111;
$L__BB3_18:
	ld.global.f64 	%fd22, [%rd17];
	abs.f64 	%fd23, %fd296;
	abs.f64 	%fd24, %fd22;
	setp.lt.f64 	%p112, %fd23, %fd24;
	mov.u64 	%rd263, %rd15;
	mov.f64 	%fd297, %fd22;
	@%p112 bra 	$L__BB3_21;
	setp.lt.f64 	%p113, %fd24, %fd23;
	mov.u64 	%rd263, %rd262;
	mov.f64 	%fd297, %fd296;
	@%p113 bra 	$L__BB3_21;
	setp.lt.s64 	%p114, %rd262, %rd15;
	min.s64 	%rd263, %rd262, %rd15;
	selp.f64 	%fd297, %fd296, %fd22, %p114;
$L__BB3_21:
	ld.global.f64 	%fd27, [%rd17+2048];
	abs.f64 	%fd28, %fd297;
	abs.f64 	%fd29, %fd27;
	setp.lt.f64 	%p115, %fd28, %fd29;
	mov.u64 	%rd264, %rd16;
	mov.f64 	%fd298, %fd27;
	@%p115 bra 	$L__BB3_24;
	setp.lt.f64 	%p116, %fd29, %fd28;
	mov.u64 	%rd264, %rd263;
	mov.f64 	%fd298, %fd297;
	@%p116 bra 	$L__BB3_24;
	setp.lt.s64 	%p117, %rd263, %rd16;
	min.s64 	%rd264, %rd263, %rd16;
	selp.f64 	%fd298, %fd297, %fd27, %p117;
$L__BB3_24:
	add.s32 	%r420, %r420, 1024;
	add.s32 	%r424, %r424, 1024;
	add.s32 	%r423, %r423, 1024;
	add.s32 	%r422, %r422, 1024;
	add.s32 	%r421, %r421, 1024;
	setp.lt.s32 	%p118, %r420, %r4;
	@%p118 bra 	$L__BB3_12;
$L__BB3_25:
	setp.lt.s32 	%p119, %r4, 256;
	@%p119 bra 	$L__BB3_70;
	// begin inline asm
	mov.u32 %r310, %laneid;
	// end inline asm
	mov.b64 	%rd241, %fd298;
	mov.b64 	{%r312, %r317}, %rd241;
	mov.b32 	%r328, 1;
	mov.b32 	%r329, 31;
	mov.b32 	%r330, -1;
	// begin inline asm
	shfl.sync.down.b32 %r311, %r312, %r328, %r329, %r330;
	// end inline asm
	// begin inline asm
	shfl.sync.down.b32 %r316, %r317, %r328, %r329, %r330;
	// end inline asm
	mov.b64 	%rd242, {%r311, %r316};
	mov.b64 	%fd33, %rd242;
	mov.b64 	{%r322, %r327}, %rd264;
	// begin inline asm
	shfl.sync.down.b32 %r321, %r322, %r328, %r329, %r330;
	// end inline asm
	// begin inline asm
	shfl.sync.down.b32 %r326, %r327, %r328, %r329, %r330;
	// end inline asm
	mov.b64 	%rd28, {%r321, %r326};
	setp.gt.s32 	%p171, %r310, 30;
	mov.u64 	%rd266, %rd264;
	mov.f64 	%fd300, %fd298;
	@%p171 bra 	$L__BB3_30;
	abs.f64 	%fd34, %fd298;
	abs.f64 	%fd35, %fd33;
	setp.lt.f64 	%p172, %fd34, %fd35;
	mov.u64 	%rd266, %rd28;
	mov.f64 	%fd300, %fd33;
	@%p172 bra 	$L__BB3_30;
	setp.lt.f64 	%p173, %fd35, %fd34;
	mov.u64 	%rd266, %rd264;
	mov.f64 	%fd300, %fd298;
	@%p173 bra 	$L__BB3_30;
	setp.lt.s64 	%p174, %rd264, %rd28;
	min.s64 	%rd266, %rd264, %rd28;
	selp.f64 	%fd300, %fd298, %fd33, %p174;
$L__BB3_30:
	mov.b64 	%rd243, %fd300;
	mov.b64 	{%r332, %r337}, %rd243;
	mov.b32 	%r348, 2;
	mov.b32 	%r349, 31;
	mov.b32 	%r350, -1;
	// begin inline asm
	shfl.sync.down.b32 %r331, %r332, %r348, %r349, %r350;
	// end inline asm
	// begin inline asm
	shfl.sync.down.b32 %r336, %r337, %r348, %r349, %r350;
	// end inline asm
	mov.b64 	%rd244, {%r331, %r336};
	mov.b64 	%fd38, %rd244;
	mov.b64 	{%r342, %r347}, %rd266;
	// begin inline asm
	shfl.sync.down.b32 %r341, %r342, %r348, %r349, %r350;
	// end inline asm
	// begin inline asm
	shfl.sync.down.b32 %r346, %r347, %r348, %r349, %r350;
	// end inline asm
	mov.b64 	%rd31, {%r341, %r346};
	setp.gt.s32 	%p175, %r310, 29;
	mov.u64 	%rd267, %rd266;
	mov.f64 	%fd301, %fd300;
	@%p175 bra 	$L__BB3_34;
	abs.f64 	%fd39, %fd300;
	abs.f64 	%fd40, %fd38;
	setp.lt.f64 	%p176, %fd39, %fd40;
	mov.u64 	%rd267, %rd31;
	mov.f64 	%fd301, %fd38;
	@%p176 bra 	$L__BB3_34;
	setp.lt.f64 	%p177, %fd40, %fd39;
	mov.u64 	%rd267, %rd266;
	mov.f64 	%fd301, %fd300;
	@%p177 bra 	$L__BB3_34;
	setp.lt.s64 	%p178, %rd266, %rd31;
	min.s64 	%rd267, %rd266, %rd31;
	selp.f64 	%fd301, %fd300, %fd38, %p178;
$L__BB3_34:
	mov.b64 	%rd245, %fd301;
	mov.b64 	{%r352, %r357}, %rd245;
	mov.b32 	%r368, 4;
	mov.b32 	%r369, 31;
	mov.b32 	%r370, -1;
	// begin inline asm
	shfl.sync.down.b32 %r351, %r352, %r368, %r369, %r370;
	// end inline asm
	// begin inline asm
	shfl.sync.down.b32 %r356, %r357, %r368, %r369, %r370;
	// end inline asm
	mov.b64 	%rd246, {%r351, %r356};
	mov.b64 	%fd43, %rd246;
	mov.b64 	{%r362, %r367}, %rd267;
	// begin inline asm
	shfl.sync.down.b32 %r361, %r362, %r368, %r369, %r370;
	// end inline asm
	// begin inline asm
	shfl.sync.down.b32 %r366, %r367, %r368, %r369, %r370;
	// end inline asm
	mov.b64 	%rd34, {%r361, %r366};
	setp.gt.s32 	%p179, %r310, 27;
	mov.u64 	%rd268, %rd267;
	mov.f64 	%fd302, %fd301;
	@%p179 bra 	$L__BB3_38;
	abs.f64 	%fd44, %fd301;
	abs.f64 	%fd45, %fd43;
	setp.lt.f64 	%p180, %fd44, %fd45;
	mov.u64 	%rd268, %rd34;
	mov.f64 	%fd302, %fd43;
	@%p180 bra 	$L__BB3_38;
	setp.lt.f64 	%p181, %fd45, %fd44;
	mov.u64 	%rd268, %rd267;
	mov.f64 	%fd302, %fd301;
	@%p181 bra 	$L__BB3_38;
	setp.lt.s64 	%p182, %rd267, %rd34;
	min.s64 	%rd268, %rd267, %rd34;
	selp.f64 	%fd302, %fd301, %fd43, %p182;
$L__BB3_38:
	mov.b64 	%rd247, %fd302;
	mov.b64 	{%r372, %r377}, %rd247;
	mov.b32 	%r388, 8;
	mov.b32 	%r389, 31;
	mov.b32 	%r390, -1;
	// begin inline asm
	shfl.sync.down.b32 %r371, %r372, %r388, %r389, %r390;
	// end inline asm
	// begin inline asm
	shfl.sync.down.b32 %r376, %r377, %r388, %r389, %r390;
	// end inline asm
	mov.b64 	%rd248, {%r371, %r376};
	mov.b64 	%fd48, %rd248;
	mov.b64 	{%r382, %r387}, %rd268;
	// begin inline asm
	shfl.sync.down.b32 %r381, %r382, %r388, %r389, %r390;
	// end inline asm
	// begin inline asm
	shfl.sync.down.b32 %r386, %r387, %r388, %r389, %r390;
	// end inline asm
	mov.b64 	%rd37, {%r381, %r386};
	setp.gt.s32 	%p183, %r310, 23;
	mov.u64 	%rd269, %rd268;
	mov.f64 	%fd303, %fd302;
	@%p183 bra 	$L__BB3_42;
	abs.f64 	%fd49, %fd302;
	abs.f64 	%fd50, %fd48;
	setp.lt.f64 	%p184, %fd49, %fd50;
	mov.u64 	%rd269, %rd37;
	mov.f64 	%fd303, %fd48;
	@%p184 bra 	$L__BB3_42;
	setp.lt.f64 	%p185, %fd50, %fd49;
	mov.u64 	%rd269, %rd268;
	mov.f64 	%fd303, %fd302;
	@%p185 bra 	$L__BB3_42;
	setp.lt.s64 	%p186, %rd268, %rd37;
	min.s64 	%rd269, %rd268, %rd37;
	selp.f64 	%fd303, %fd302, %fd48, %p186;
$L__BB3_42:
	mov.b64 	%rd249, %fd303;
	mov.b64 	{%r392, %r397}, %rd249;
	mov.b32 	%r408, 16;
	mov.b32 	%r409, 31;
	mov.b32 	%r410, -1;
	// begin inline asm
	shfl.sync.down.b32 %r391, %r392, %r408, %r409, %r410;
	// end inline asm
	// begin inline asm
	shfl.sync.down.b32 %r396, %r397, %r408, %r409, %r410;
	// end inline asm
	mov.b64 	%rd250, {%r391, %r396};
	mov.b64 	%fd53, %rd250;
	mov.b64 	{%r402, %r407}, %rd269;
	// begin inline asm
	shfl.sync.down.b32 %r401, %r402, %r408, %r409, %r410;
	// end inline asm
	// begin inline asm
	shfl.sync.down.b32 %r406, %r407, %r408, %r409, %r410;
	// end inline asm
	mov.b64 	%rd40, {%r401, %r406};
	setp.gt.s32 	%p187, %r310, 15;
	mov.u64 	%rd317, %rd269;
	mov.f64 	%fd351, %fd303;
	@%p187 bra 	$L__BB3_46;
	abs.f64 	%fd54, %fd303;
	abs.f64 	%fd55, %fd53;
	setp.lt.f64 	%p188, %fd54, %fd55;
	mov.u64 	%rd317, %rd40;
	mov.f64 	%fd351, %fd53;
	@%p188 bra 	$L__BB3_46;
	setp.lt.f64 	%p189, %fd55, %fd54;
	mov.u64 	%rd317, %rd269;
	mov.f64 	%fd351, %fd303;
	@%p189 bra 	$L__BB3_46;
	setp.lt.s64 	%p190, %rd269, %rd40;
	min.s64 	%rd317, %rd269, %rd40;
	selp.f64 	%fd351, %fd303, %fd53, %p190;
$L__BB3_46:
	setp.ne.s32 	%p191, %r310, 0;
	@%p191 bra 	$L__BB3_48;
	shr.u32 	%r411, %r5, 1;
	and.b32  	%r412, %r411, 496;
	mov.u32 	%r413, _ZN6thrust24THRUST_300001_SM_1000_NS8cuda_cub4core6detail5shmemE;
	add.s32 	%r414, %r413, %r412;
	st.shared.f64 	[%r414+8], %fd351;
	st.shared.u64 	[%r414+16], %rd317;
$L__BB3_48:
	bar.sync 	0;
	setp.ne.s32 	%p192, %r5, 0;
	@%p192 bra 	$L__BB3_208;
	ld.shared.f64 	%fd58, [_ZN6thrust24THRUST_300001_SM_1000_NS8cuda_cub4core6detail5shmemE+24];
	ld.shared.u64 	%rd43, [_ZN6thrust24THRUST_300001_SM_1000_NS8cuda_cub4core6detail5shmemE+32];
	abs.f64 	%fd59, %fd351;
	abs.f64 	%fd60, %fd58;
	setp.lt.f64 	%p193, %fd59, %fd60;
	mov.u64 	%rd271, %rd43;
	mov.f64 	%fd305, %fd58;
	@%p193 bra 	$L__BB3_52;
	setp.lt.f64 	%p194, %fd60, %fd59;
	mov.u64 	%rd271, %rd317;
	mov.f64 	%fd305, %fd351;
	@%p194 bra 	$L__BB3_52;
	setp.lt.s64 	%p195, %rd317, %rd43;
	min.s64 	%rd271, %rd317, %rd43;
	selp.f64 	%fd305, %fd351, %fd58, %p195;
$L__BB3_52:
	ld.shared.f64 	%fd63, [_ZN6thrust24THRUST_300001_SM_1000_NS8cuda_cub4core6detail5shmemE+40];
	ld.shared.u64 	%rd46, [_ZN6thrust24THRUST_300001_SM_1000_NS8cuda_cub4core6detail5shmemE+48];
	abs.f64 	%fd64, %fd305;
	abs.f64 	%fd65, %fd63;
	setp.lt.f64 	%p196, %fd64, %fd65;
	mov.u64 	%rd272, %rd46;
	mov.f64 	%fd306, %fd63;
	@%p196 bra 	$L__BB3_55;
	setp.lt.f64 	%p197, %fd65, %fd64;
	mov.u64 	%rd272, %rd271;
	mov.f64 	%fd306, %fd305;
	@%p197 bra 	$L__BB3_55;
	setp.lt.s64 	%p198, %rd271, %rd46;
	min.s64 	%rd272, %rd271, %rd46;
	selp.f64 	%fd306, %fd305, %fd63, %p198;
$L__BB3_55:
	ld.shared.f64 	%fd68, [_ZN6thrust24THRUST_300001_SM_1000_NS8cuda_cub4core6detail5shmemE+56];
	ld.shared.u64 	%rd49, [_ZN6thrust24THRUST_300001_SM_1000_NS8cuda_cub4core6detail5shmemE+64];
	abs.f64 	%fd69, %fd306;
	abs.f64 	%fd70, %fd68;
	setp.lt.f64 	%p199, %fd69, %fd70;
	mov.u64 	%rd273, %rd49;
	mov.f64 	%fd307, %fd68;
	@%p199 bra 	$L__BB3_58;
	setp.lt.f64 	%p200, %fd70, %fd69;
	mov.u64 	%rd273, %rd272;
	mov.f64 	%fd307, %fd306;
	@%p200 bra 	$L__BB3_58;
	setp.lt.s64 	%p201, %rd272, %rd49;
	min.s64 	%rd273, %rd272, %rd49;
	selp.f64 	%fd307, %fd306, %fd68, %p201;
$L__BB3_58:
	ld.shared.f64 	%fd73, [_ZN6thrust24THRUST_300001_SM_1000_NS8cuda_cub4core6detail5shmemE+72];
	ld.shared.u64 	%rd52, [_ZN6thrust24THRUST_300001_SM_1000_NS8cuda_cub4core6detail5shmemE+80];
	abs.f64 	%fd74, %fd307;
	abs.f64 	%fd75, %fd73;
	setp.lt.f64 	%p202, %fd74, %fd75;
	mov.u64 	%rd274, %rd52;
	mov.f64 	%fd308, %fd73;
	@%p202 bra 	$L__BB3_61;
	setp.lt.f64 	%p203, %fd75, %fd74;
	mov.u64 	%rd274, %rd273;
	mov.f64 	%fd308, %fd307;
	@%p203 bra 	$L__BB3_61;
	setp.lt.s64 	%p204, %rd273, %rd52;
	min.s64 	%rd274, %rd273, %rd52;
	selp.f64 	%fd308, %fd307, %fd73, %p204;
$L__BB3_61:
	ld.shared.f64 	%fd78, [_ZN6thrust24THRUST_300001_SM_1000_NS8cuda_cub4core6detail5shmemE+88];
	ld.shared.u64 	%rd55, [_ZN6thrust24THRUST_300001_SM_1000_NS8cuda_cub4core6detail5shmemE+96];
	abs.f64 	%fd79, %fd308;
	abs.f64 	%fd80, %fd78;
	setp.lt.f64 	%p205, %fd79, %fd80;
	mov.u64 	%rd275, %rd55;
	mov.f64 	%fd309, %fd78;
	@%p205 bra 	$L__BB3_64;
	setp.lt.f64 	%p206, %fd80, %fd79;
	mov.u64 	%rd275, %rd274;
	mov.f64 	%fd309, %fd308;
	@%p206 bra 	$L__BB3_64;
	setp.lt.s64 	%p207, %rd274, %rd55;
	min.s64 	%rd275, %rd274, %rd55;
	selp.f64 	%fd309, %fd308, %fd78, %p207;
$L__BB3_64:
	ld.shared.f64 	%fd83, [_ZN6thrust24THRUST_300001_SM_1000_NS8cuda_cub4core6detail5shmemE+104];
	ld.shared.u64 	%rd58, [_ZN6thrust24THRUST_300001_SM_1000_NS8cuda_cub4core6detail5shmemE+112];
	abs.f64 	%fd84, %fd309;
	abs.f64 	%fd85, %fd83;
	setp.lt.f64 	%p208, %fd84, %fd85;
	mov.u64 	%rd276, %rd58;
	mov.f64 	%fd310, %fd83;
	@%p208 bra 	$L__BB3_67;
	setp.lt.f64 	%p209, %fd85, %fd84;
	mov.u64 	%rd276, %rd275;
	mov.f64 	%fd310, %fd309;
	@%p209 bra 	$L__BB3_67;
	setp.lt.s64 	%p210, %rd275, %rd58;
	min.s64 	%rd276, %rd275, %rd58;
	selp.f64 	%fd310, %fd309, %fd83, %p210;
$L__BB3_67:
	ld.shared.f64 	%fd88, [_ZN6thrust24THRUST_300001_SM_1000_NS8cuda_cub4core6detail5shmemE+120];
	ld.shared.u64 	%rd61, [_ZN6thrust24THRUST_300001_SM_1000_NS8cuda_cub4core6detail5shmemE+128];
	abs.f64 	%fd89, %fd310;
	abs.f64 	%fd90, %fd88;
	setp.lt.f64 	%p211, %fd89, %fd90;
	mov.u64 	%rd317, %rd61;
	mov.f64 	%fd351, %fd88;
	@%p211 bra 	$L__BB3_208;
	setp.lt.f64 	%p212, %fd90, %fd89;
	mov.u64 	%rd317, %rd276;
	mov.f64 	%fd351, %fd310;
	@%p212 bra 	$L__BB3_208;
	setp.lt.s64 	%p213, %rd276, %rd61;
	min.s64 	%rd317, %rd276, %rd61;
	selp.f64 	%fd351, %fd310, %fd88, %p213;
	bra.uni 	$L__BB3_208;
$L__BB3_70:
	// begin inline asm
	mov.u32 %r197, %laneid;
	// end inline asm
	and.b32  	%r218, %r5, 992;
	add.s32 	%r219, %r218, 32;
	setp.gt.s32 	%p120, %r219, %r4;
	not.b32 	%r220, %r218;
	add.s32 	%r221, %r4, %r220;
	selp.b32 	%r216, %r221, 31, %p120;
	mov.b64 	%rd231, %fd298;
	mov.b64 	{%r199, %r204}, %rd231;
	mov.b32 	%r215, 1;
	mov.b32 	%r217, -1;
	// begin inline asm
	shfl.sync.down.b32 %r198, %r199, %r215, %r216, %r217;
	// end inline asm
	// begin inline asm
	shfl.sync.down.b32 %r203, %r204, %r215, %r216, %r217;
	// end inline asm
	mov.b64 	%rd232, {%r198, %r203};
	mov.b64 	%fd92, %rd232;
	mov.b64 	{%r209, %r214}, %rd264;
	// begin inline asm
	shfl.sync.down.b32 %r208, %r209, %r215, %r216, %r217;
	// end inline asm
	// begin inline asm
	shfl.sync.down.b32 %r213, %r214, %r215, %r216, %r217;
	// end inline asm
	mov.b64 	%rd63, {%r208, %r213};
	setp.ge.s32 	%p121, %r197, %r216;
	mov.u64 	%rd277, %rd264;
	mov.f64 	%fd311, %fd298;
	@%p121 bra 	$L__BB3_74;
	abs.f64 	%fd93, %fd298;
	abs.f64 	%fd94, %fd92;
	setp.lt.f64 	%p122, %fd93, %fd94;
	mov.u64 	%rd277, %rd63;
	mov.f64 	%fd311, %fd92;
	@%p122 bra 	$L__BB3_74;
	setp.lt.f64 	%p123, %fd94, %fd93;
	mov.u64 	%rd277, %rd264;
	mov.f64 	%fd311, %fd298;
	@%p123 bra 	$L__BB3_74;
	setp.lt.s64 	%p124, %rd264, %rd63;
	min.s64 	%rd277, %rd264, %rd63;
	selp.f64 	%fd311, %fd298, %fd92, %p124;
$L__BB3_74:
	mov.b64 	%rd233, %fd311;
	mov.b64 	{%r223, %r228}, %rd233;
	mov.b32 	%r239, 2;
	mov.b32 	%r241, -1;
	// begin inline asm
	shfl.sync.down.b32 %r222, %r223, %r239, %r216, %r241;
	// end inline asm
	// begin inline asm
	shfl.sync.down.b32 %r227, %r228, %r239, %r216, %r241;
	// end inline asm
	mov.b64 	%rd234, {%r222, %r227};
	mov.b64 	%fd97, %rd234;
	mov.b64 	{%r233, %r238}, %rd277;
	// begin inline asm
	shfl.sync.down.b32 %r232, %r233, %r239, %r216, %r241;
	// end inline asm
	// begin inline asm
	shfl.sync.down.b32 %r237, %r238, %r239, %r216, %r241;
	// end inline asm
	mov.b64 	%rd66, {%r232, %r237};
	add.s32 	%r242, %r197, 2;
	setp.gt.s32 	%p125, %r242, %r216;
	mov.u64 	%rd278, %rd277;
	mov.f64 	%fd312, %fd311;
	@%p125 bra 	$L__BB3_78;
	abs.f64 	%fd98, %fd311;
	abs.f64 	%fd99, %fd97;
	setp.lt.f64 	%p126, %fd98, %fd99;
	mov.u64 	%rd278, %rd66;
	mov.f64 	%fd312, %fd97;
	@%p126 bra 	$L__BB3_78;
	setp.lt.f64 	%p127, %fd99, %fd98;
	mov.u64 	%rd278, %rd277;
	mov.f64 	%fd312, %fd311;
	@%p127 bra 	$L__BB3_78;
	setp.lt.s64 	%p128, %rd277, %rd66;
	min.s64 	%rd278, %rd277, %rd66;
	selp.f64 	%fd312, %fd311, %fd97, %p128;
$L__BB3_78:
	mov.b64 	%rd235, %fd312;
	mov.b64 	{%r244, %r249}, %rd235;
	mov.b32 	%r260, 4;
	mov.b32 	%r262, -1;
	// begin inline asm
	shfl.sync.down.b32 %r243, %r244, %r260, %r216, %r262;
	// end inline asm
	// begin inline asm
	shfl.sync.down.b32 %r248, %r249, %r260, %r216, %r262;
	// end inline asm
	mov.b64 	%rd236, {%r243, %r248};
	mov.b64 	%fd102, %rd236;
	mov.b64 	{%r254, %r259}, %rd278;
	// begin inline asm
	shfl.sync.down.b32 %r253, %r254, %r260, %r216, %r262;
	// end inline asm
	// begin inline asm
	shfl.sync.down.b32 %r258, %r259, %r260, %r216, %r262;
	// end inline asm
	mov.b64 	%rd69, {%r253, %r258};
	add.s32 	%r263, %r197, 4;
	setp.gt.s32 	%p129, %r263, %r216;
	mov.u64 	%rd279, %rd278;
	mov.f64 	%fd313, %fd312;
	@%p129 bra 	$L__BB3_82;
	abs.f64 	%fd103, %fd312;
	abs.f64 	%fd104, %fd102;
	setp.lt.f64 	%p130, %fd103, %fd104;
	mov.u64 	%rd279, %rd69;
	mov.f64 	%fd313, %fd102;
	@%p130 bra 	$L__BB3_82;
	setp.lt.f64 	%p131, %fd104, %fd103;
	mov.u64 	%rd279, %rd278;
	mov.f64 	%fd313, %fd312;
	@%p131 bra 	$L__BB3_82;
	setp.lt.s64 	%p132, %rd278, %rd69;
	min.s64 	%rd279, %rd278, %rd69;
	selp.f64 	%fd313, %fd312, %fd102, %p132;
$L__BB3_82:
	mov.b64 	%rd237, %fd313;
	mov.b64 	{%r265, %r270}, %rd237;
	mov.b32 	%r281, 8;
	mov.b32 	%r283, -1;
	// begin inline asm
	shfl.sync.down.b32 %r264, %r265, %r281, %r216, %r283;
	// end inline asm
	// begin inline asm
	shfl.sync.down.b32 %r269, %r270, %r281, %r216, %r283;
	// end inline asm
	mov.b64 	%rd238, {%r264, %r269};
	mov.b64 	%fd107, %rd238;
	mov.b64 	{%r275, %r280}, %rd279;
	// begin inline asm
	shfl.sync.down.b32 %r274, %r275, %r281, %r216, %r283;
	// end inline asm
	// begin inline asm
	shfl.sync.down.b32 %r279, %r280, %r281, %r216, %r283;
	// end inline asm
	mov.b64 	%rd72, {%r274, %r279};
	add.s32 	%r284, %r197, 8;
	setp.gt.s32 	%p133, %r284, %r216;
	mov.u64 	%rd280, %rd279;
	mov.f64 	%fd314, %fd313;
	@%p133 bra 	$L__BB3_86;
	abs.f64 	%fd108, %fd313;
	abs.f64 	%fd109, %fd107;
	setp.lt.f64 	%p134, %fd108, %fd109;
	mov.u64 	%rd280, %rd72;
	mov.f64 	%fd314, %fd107;
	@%p134 bra 	$L__BB3_86;
	setp.lt.f64 	%p135, %fd109, %fd108;
	mov.u64 	%rd280, %rd279;
	mov.f64 	%fd314, %fd313;
	@%p135 bra 	$L__BB3_86;
	setp.lt.s64 	%p136, %rd279, %rd72;
	min.s64 	%rd280, %rd279, %rd72;
	selp.f64 	%fd314, %fd313, %fd107, %p136;
$L__BB3_86:
	mov.b64 	%rd239, %fd314;
	mov.b64 	{%r286, %r291}, %rd239;
	mov.b32 	%r302, 16;
	mov.b32 	%r304, -1;
	// begin inline asm
	shfl.sync.down.b32 %r285, %r286, %r302, %r216, %r304;
	// end inline asm
	// begin inline asm
	shfl.sync.down.b32 %r290, %r291, %r302, %r216, %r304;
	// end inline asm
	mov.b64 	%rd240, {%r285, %r290};
	mov.b64 	%fd112, %rd240;
	mov.b64 	{%r296, %r301}, %rd280;
	// begin inline asm
	shfl.sync.down.b32 %r295, %r296, %r302, %r216, %r304;
	// end inline asm
	// begin inline asm
	shfl.sync.down.b32 %r300, %r301, %r302, %r216, %r304;
	// end inline asm
	mov.b64 	%rd75, {%r295, %r300};
	add.s32 	%r305, %r197, 16;
	setp.gt.s32 	%p137, %r305, %r216;
	mov.u64 	%rd317, %rd280;
	mov.f64 	%fd351, %fd314;
	@%p137 bra 	$L__BB3_90;
	abs.f64 	%fd113, %fd314;
	abs.f64 	%fd114, %fd112;
	setp.lt.f64 	%p138, %fd113, %fd114;
	mov.u64 	%rd317, %rd75;
	mov.f64 	%fd351, %fd112;
	@%p138 bra 	$L__BB3_90;
	setp.lt.f64 	%p139, %fd114, %fd113;
	mov.u64 	%rd317, %rd280;
	mov.f64 	%fd351, %fd314;
	@%p139 bra 	$L__BB3_90;
	setp.lt.s64 	%p140, %rd280, %rd75;
	min.s64 	%rd317, %rd280, %rd75;
	selp.f64 	%fd351, %fd314, %fd112, %p140;
$L__BB3_90:
	setp.ne.s32 	%p141, %r197, 0;
	@%p141 bra 	$L__BB3_92;
	shr.u32 	%r306, %r5, 1;
	and.b32  	%r307, %r306, 496;
	mov.u32 	%r308, _ZN6thrust24THRUST_300001_SM_1000_NS8cuda_cub4core6detail5shmemE;
	add.s32 	%r309, %r308, %r307;
	st.shared.f64 	[%r309+8], %fd351;
	st.shared.u64 	[%r309+16], %rd317;
$L__BB3_92:
	bar.sync 	0;
	setp.ne.s32 	%p142, %r5, 0;
	@%p142 bra 	$L__BB3_208;
	setp.lt.s32 	%p143, %r4, 33;
	mov.f64 	%fd316, %fd351;
	mov.u64 	%rd282, %rd317;
	@%p143 bra 	$L__BB3_97;
	ld.shared.f64 	%fd117, [_ZN6thrust24THRUST_300001_SM_1000_NS8cuda_cub4core6detail5shmemE+24];
	ld.shared.u64 	%rd78, [_ZN6thrust24THRUST_300001_SM_1000_NS8cuda_cub4core6detail5shmemE+32];
	abs.f64 	%fd118, %fd351;
	abs.f64 	%fd119, %fd117;
	setp.lt.f64 	%p144, %fd118, %fd119;
	mov.f64 	%fd316, %fd117;
	mov.u64 	%rd282, %rd78;
	@%p144 bra 	$L__BB3_97;
	setp.lt.f64 	%p145, %fd119, %fd118;
	mov.f64 	%fd316, %fd351;
	mov.u64 	%rd282, %rd317;
	@%p145 bra 	$L__BB3_97;
	setp.lt.s64 	%p146, %rd317, %rd78;
	min.s64 	%rd282, %rd317, %rd78;
	selp.f64 	%fd316, %fd351, %fd117, %p146;
$L__BB3_97:
	setp.lt.s32 	%p147, %r4, 65;
	mov.f64 	%fd317, %fd316;
	mov.u64 	%rd283, %rd282;
	@%p147 bra 	$L__BB3_101;
	ld.shared.f64 	%fd122, [_ZN6thrust24THRUST_300001_SM_1000_NS8cuda_cub4core6detail5shmemE+40];
	ld.shared.u64 	%rd81, [_ZN6thrust24THRUST_300001_SM_1000_NS8cuda_cub4core6detail5shmemE+48];
	abs.f64 	%fd123, %fd316;
	abs.f64 	%fd124, %fd122;
	setp.lt.f64 	%p148, %fd123, %fd124;
	mov.f64 	%fd317, %fd122;
	mov.u64 	%rd283, %rd81;
	@%p148 bra 	$L__BB3_101;
	setp.lt.f64 	%p149, %fd124, %fd123;
	mov.f64 	%fd317, %fd316;
	mov.u64 	%rd283, %rd282;
	@%p149 bra 	$L__BB3_101;
	setp.lt.s64 	%p150, %rd282, %rd81;
	selp.f64 	%fd317, %fd316, %fd122, %p150;
	min.s64 	%rd283, %rd282, %rd81;
$L__BB3_101:
	setp.lt.s32 	%p151, %r4, 97;
	mov.f64 	%fd318, %fd317;
	mov.u64 	%rd284, %rd283;
	@%p151 bra 	$L__BB3_105;
	ld.shared.f64 	%fd127, [_ZN6thrust24THRUST_300001_SM_1000_NS8cuda_cub4core6detail5shmemE+56];
	ld.shared.u64 	%rd84, [_ZN6thrust24THRUST_300001_SM_1000_NS8cuda_cub4core6detail5shmemE+64];
	abs.f64 	%fd128, %fd317;
	abs.f64 	%fd129, %fd127;
	setp.lt.f64 	%p152, %fd128, %fd129;
	mov.f64 	%fd318, %fd127;
	mov.u64 	%rd284, %rd84;
	@%p152 bra 	$L__BB3_105;
	setp.lt.f64 	%p153, %fd129, %fd128;
	mov.f64 	%fd318, %fd317;
	mov.u64 	%rd284, %rd283;
	@%p153 bra 	$L__BB3_105;
	setp.lt.s64 	%p154, %rd283, %rd84;
	selp.f64 	%fd318, %fd317, %fd127, %p154;
	min.s64 	%rd284, %rd283, %rd84;
$L__BB3_105:
	setp.lt.s32 	%p155, %r4, 129;
	mov.f64 	%fd319, %fd318;
	mov.u64 	%rd285, %rd284;
	@%p155 bra 	$L__BB3_109;
	ld.shared.f64 	%fd132, [_ZN6thrust24THRUST_300001_SM_1000_NS8cuda_cub4core6detail5shmemE+72];
	ld.shared.u64 	%rd87, [_ZN6thrust24THRUST_300001_SM_1000_NS8cuda_cub4core6detail5shmemE+80];
	abs.f64 	%fd133, %fd318;
	abs.f64 	%fd134, %fd132;
	setp.lt.f64 	%p156, %fd133, %fd134;
	mov.f64 	%fd319, %fd132;
	mov.u64 	%rd285, %rd87;
	@%p156 bra 	$L__BB3_109;
	setp.lt.f64 	%p157, %fd134, %fd133;
	mov.f64 	%fd319, %fd318;
	mov.u64 	%rd285, %rd284;
	@%p157 bra 	$L__BB3_109;
	setp.lt.s64 	%p158, %rd284, %rd87;
	selp.f64 	%fd319, %fd318, %fd132, %p158;
	min.s64 	%rd285, %rd284, %rd87;
$L__BB3_109:
	setp.lt.s32 	%p159, %r4, 161;
	mov.f64 	%fd320, %fd319;
	mov.u64 	%rd286, %rd285;
	@%p159 bra 	$L__BB3_113;
	ld.shared.f64 	%fd137, [_ZN6thrust24THRUST_300001_SM_1000_NS8cuda_cub4core6detail5shmemE+88];
	ld.shared.u64 	%rd90, [_ZN6thrust24THRUST_300001_SM_1000_NS8cuda_cub4core6detail5shmemE+96];
	abs.f64 	%fd138, %fd319;
	abs.f64 	%fd139, %fd137;
	setp.lt.f64 	%p160, %fd138, %fd139;
	mov.f64 	%fd320, %fd137;
	mov.u64 	%rd286, %rd90;
	@%p160 bra 	$L__BB3_113;
	setp.lt.f64 	%p161, %fd139, %fd138;
	mov.f64 	%fd320, %fd319;
	mov.u64 	%rd286, %rd285;
	@%p161 bra 	$L__BB3_113;
	setp.lt.s64 	%p162, %rd285, %rd90;
	selp.f64 	%fd320, %fd319, %fd137, %p162;
	min.s64 	%rd286, %rd285, %rd90;
$L__BB3_113:
	setp.lt.s32 	%p163, %r4, 193;
	mov.f64 	%fd321, %fd320;
	mov.u64 	%rd287, %rd286;
	@%p163 bra 	$L__BB3_117;
	ld.shared.f64 	%fd142, [_ZN6thrust24THRUST_300001_SM_1000_NS8cuda_cub4core6detail5shmemE+104];
	ld.shared.u64 	%rd93, [_ZN6thrust24THRUST_300001_SM_1000_NS8cuda_cub4core6detail5shmemE+112];
	abs.f64 	%fd143, %fd320;
	abs.f64 	%fd144, %fd142;
	setp.lt.f64 	%p164, %fd143, %fd144;
	mov.f64 	%fd321, %fd142;
	mov.u64 	%rd287, %rd93;
	@%p164 bra 	$L__BB3_117;
	setp.lt.f64 	%p165, %fd144, %fd143;
	mov.f64 	%fd321, %fd320;
	mov.u64 	%rd287, %rd286;
	@%p165 bra 	$L__BB3_117;
	setp.lt.s64 	%p166, %rd286, %rd93;
	selp.f64 	%fd321, %fd320, %fd142, %p166;
	min.s64 	%rd287, %rd286, %rd93;
$L__BB3_117:
	setp.lt.s32 	%p167, %r4, 225;
	mov.u64 	%rd317, %rd287;
	mov.f64 	%fd351, %fd321;
	@%p167 bra 	$L__BB3_208;
	ld.shared.f64 	%fd147, [_ZN6thrust24THRUST_300001_SM_1000_NS8cuda_cub4core6detail5shmemE+120];
	ld.shared.u64 	%rd96, [_ZN6thrust24THRUST_300001_SM_1000_NS8cuda_cub4core6detail5shmemE+128];
	abs.f64 	%fd148, %fd321;
	abs.f64 	%fd149, %fd147;
	setp.lt.f64 	%p168, %fd148, %fd149;
	mov.u64 	%rd317, %rd96;
	mov.f64 	%fd351, %fd147;
	@%p168 bra 	$L__BB3_208;
	setp.lt.f64 	%p169, %fd149, %fd148;
	mov.u64 	%rd317, %rd287;
	mov.f64 	%fd351, %fd321;
	@%p169 bra 	$L__BB3_208;
	setp.lt.s64 	%p170, %rd287, %rd96;
	selp.f64 	%fd351, %fd321, %fd147, %p170;
	min.s64 	%rd317, %rd287, %rd96;
	bra.uni 	$L__BB3_208;
$L__BB3_121:
	mov.u32 	%r35, %tid.x;
	cvt.s64.s32 	%rd183, %r2;
	add.s64 	%rd98, %rd3, %rd183;
	cvt.u64.u32 	%rd99, %r35;
	add.s64 	%rd184, %rd99, %rd183;
	shl.b64 	%rd185, %rd184, 3;
	add.s64 	%rd186, %rd2, %rd185;
	ld.global.f64 	%fd274, [%rd186];
	add.s32 	%r69, %r35, 256;
	cvt.u64.u32 	%rd187, %r69;
	ld.global.f64 	%fd275, [%rd186+2048];
	add.s32 	%r70, %r35, 512;
	cvt.u64.u32 	%rd188, %r70;
	ld.global.f64 	%fd276, [%rd186+4096];
	add.s32 	%r71, %r35, 768;
	cvt.u64.u32 	%rd189, %r71;
	ld.global.f64 	%fd277, [%rd186+6144];
	or.b32  	%r72, %r35, 1024;
	cvt.u64.u32 	%rd100, %r72;
	add.s64 	%rd305, %rd98, %rd100;
	ld.global.f64 	%fd339, [%rd186+8192];
	abs.f64 	%fd278, %fd274;
	abs.f64 	%fd279, %fd275;
	setp.geu.f64 	%p2, %fd278, %fd279;
	selp.f64 	%fd280, %fd274, %fd275, %p2;
	selp.b64 	%rd190, %rd99, %rd187, %p2;
	abs.f64 	%fd281, %fd280;
	abs.f64 	%fd282, %fd276;
	setp.geu.f64 	%p3, %fd281, %fd282;
	selp.f64 	%fd283, %fd280, %fd276, %p3;
	selp.b64 	%rd191, %rd190, %rd188, %p3;
	abs.f64 	%fd284, %fd283;
	abs.f64 	%fd285, %fd277;
	setp.geu.f64 	%p4, %fd284, %fd285;
	selp.f64 	%fd152, %fd283, %fd277, %p4;
	selp.b64 	%rd102, %rd191, %rd189, %p4;
	abs.f64 	%fd153, %fd152;
	abs.f64 	%fd154, %fd339;
	setp.lt.f64 	%p5, %fd153, %fd154;
	@%p5 bra 	$L__BB3_123;
	setp.lt.f64 	%p6, %fd154, %fd153;
	setp.lt.u64 	%p7, %rd102, %rd100;
	or.pred  	%p8, %p6, %p7;
	selp.f64 	%fd339, %fd152, %fd339, %p8;
	add.s64 	%rd194, %rd98, %rd102;
	selp.b64 	%rd305, %rd194, %rd305, %p8;
$L__BB3_123:
	setp.le.s32 	%p9, %r66, %r3;
	@%p9 bra 	$L__BB3_164;
	setp.ne.s32 	%p10, %r35, 0;
	@%p10 bra 	$L__BB3_126;
	atom.global.add.u32 	%r73, [%rd1+4], 1280;
	add.s32 	%r74, %r73, %r3;
	st.shared.u32 	[_ZN6thrust24THRUST_300001_SM_1000_NS8cuda_cub4core6detail5shmemE+152], %r74;
$L__BB3_126:
	bar.sync 	0;
	ld.shared.u32 	%r427, [_ZN6thrust24THRUST_300001_SM_1000_NS8cuda_cub4core6detail5shmemE+152];
	add.s32 	%r75, %r427, 1280;
	setp.gt.s32 	%p11, %r75, %r66;
	@%p11 bra 	$L__BB3_141;
	mov.f64 	%fd323, %fd339;
	mov.u64 	%rd289, %rd305;
$L__BB3_128:
	cvt.s64.s32 	%rd195, %r427;
	add.s64 	%rd196, %rd99, %rd195;
	shl.b64 	%rd197, %rd196, 3;
	add.s64 	%rd198, %rd2, %rd197;
	add.s64 	%rd290, %rd196, %rd3;
	ld.global.f64 	%fd324, [%rd198];
	add.s64 	%rd291, %rd290, 256;
	ld.global.f64 	%fd325, [%rd198+2048];
	add.s64 	%rd292, %rd290, 512;
	ld.global.f64 	%fd326, [%rd198+4096];
	add.s64 	%rd293, %rd290, 768;
	ld.global.f64 	%fd327, [%rd198+6144];
	add.s64 	%rd305, %rd290, 1024;
	ld.global.f64 	%fd339, [%rd198+8192];
	abs.f64 	%fd163, %fd323;
	abs.f64 	%fd164, %fd324;
	setp.lt.f64 	%p12, %fd163, %fd164;
	@%p12 bra 	$L__BB3_130;
	setp.lt.f64 	%p13, %fd164, %fd163;
	setp.lt.s64 	%p14, %rd289, %rd290;
	or.pred  	%p15, %p13, %p14;
	selp.f64 	%fd324, %fd323, %fd324, %p15;
	selp.b64 	%rd290, %rd289, %rd290, %p15;
$L__BB3_130:
	abs.f64 	%fd167, %fd324;
	abs.f64 	%fd168, %fd325;
	setp.lt.f64 	%p16, %fd167, %fd168;
	@%p16 bra 	$L__BB3_132;
	setp.lt.f64 	%p17, %fd168, %fd167;
	setp.lt.s64 	%p18, %rd290, %rd291;
	or.pred  	%p19, %p17, %p18;
	selp.f64 	%fd325, %fd324, %fd325, %p19;
	selp.b64 	%rd291, %rd290, %rd291, %p19;
$L__BB3_132:
	abs.f64 	%fd171, %fd325;
	abs.f64 	%fd172, %fd326;
	setp.lt.f64 	%p20, %fd171, %fd172;
	@%p20 bra 	$L__BB3_134;
	setp.lt.f64 	%p21, %fd172, %fd171;
	setp.lt.s64 	%p22, %rd291, %rd292;
	or.pred  	%p23, %p21, %p22;
	selp.f64 	%fd326, %fd325, %fd326, %p23;
	selp.b64 	%rd292, %rd291, %rd292, %p23;
$L__BB3_134:
	abs.f64 	%fd175, %fd326;
	abs.f64 	%fd176, %fd327;
	setp.lt.f64 	%p24, %fd175, %fd176;
	@%p24 bra 	$L__BB3_136;
	setp.lt.f64 	%p25, %fd176, %fd175;
	setp.lt.s64 	%p26, %rd292, %rd293;
	or.pred  	%p27, %p25, %p26;
	selp.f64 	%fd327, %fd326, %fd327, %p27;
	selp.b64 	%rd293, %rd292, %rd293, %p27;
$L__BB3_136:
	abs.f64 	%fd179, %fd327;
	abs.f64 	%fd180, %fd339;
	setp.lt.f64 	%p28, %fd179, %fd180;
	@%p28 bra 	$L__BB3_138;
	setp.lt.f64 	%p29, %fd180, %fd179;
	setp.lt.s64 	%p30, %rd293, %rd305;
	or.pred  	%p31, %p29, %p30;
	selp.f64 	%fd339, %fd327, %fd339, %p31;
	selp.b64 	%rd305, %rd293, %rd305, %p31;
$L__BB3_138:
	setp.ne.s32 	%p32, %r35, 0;
	bar.sync 	0;
	@%p32 bra 	$L__BB3_140;
	atom.global.add.u32 	%r76, [%rd1+4], 1280;
	add.s32 	%r77, %r76, %r3;
	st.shared.u32 	[_ZN6thrust24THRUST_300001_SM_1000_NS8cuda_cub4core6detail5shmemE+152], %r77;
$L__BB3_140:
	bar.sync 	0;
	ld.shared.u32 	%r427, [_ZN6thrust24THRUST_300001_SM_1000_NS8cuda_cub4core6detail5shmemE+152];
	add.s32 	%r78, %r427, 1280;
	setp.le.s32 	%p33, %r78, %r66;
	mov.f64 	%fd323, %fd339;
	mov.u64 	%rd289, %rd305;
	@%p33 bra 	$L__BB3_128;
$L__BB3_141:
	setp.le.s32 	%p34, %r66, %r427;
	@%p34 bra 	$L__BB3_164;
	sub.s32 	%r40, %r66, %r427;
	setp.ge.s32 	%p35, %r35, %r40;
	@%p35 bra 	$L__BB3_164;
	not.b32 	%r79, %r35;
	add.s32 	%r80, %r66, %r79;
	sub.s32 	%r41, %r80, %r427;
	and.b32  	%r81, %r41, 768;
	setp.eq.s32 	%p36, %r81, 768;
	mov.u32 	%r431, %r35;
	@%p36 bra 	$L__BB3_149;
	add.s32 	%r429, %r35, %r427;
	shr.u32 	%r82, %r41, 8;
	add.s32 	%r83, %r82, 1;
	and.b32  	%r84, %r83, 3;
	neg.s32 	%r428, %r84;
	mov.u32 	%r431, %r35;
$L__BB3_145:
	.pragma "nounroll";
	mov.u64 	%rd122, %rd305;
	mov.f64 	%fd184, %fd339;
	cvt.s64.s32 	%rd200, %r429;
	add.s64 	%rd123, %rd3, %rd200;
	mul.wide.s32 	%rd201, %r429, 8;
	add.s64 	%rd202, %rd2, %rd201;
	ld.global.f64 	%fd185, [%rd202];
	abs.f64 	%fd186, %fd184;
	abs.f64 	%fd187, %fd185;
	setp.lt.f64 	%p37, %fd186, %fd187;
	mov.f64 	%fd339, %fd185;
	mov.u64 	%rd305, %rd123;
	@%p37 bra 	$L__BB3_148;
	setp.lt.f64 	%p38, %fd187, %fd186;
	mov.f64 	%fd339, %fd184;
	mov.u64 	%rd305, %rd122;
	@%p38 bra 	$L__BB3_148;
	setp.lt.s64 	%p39, %rd122, %rd123;
	selp.f64 	%fd339, %fd184, %fd185, %p39;
	min.s64 	%rd305, %rd122, %rd123;
$L__BB3_148:
	add.s32 	%r431, %r431, 256;
	add.s32 	%r429, %r429, 256;
	add.s32 	%r428, %r428, 1;
	setp.ne.s32 	%p40, %r428, 0;
	@%p40 bra 	$L__BB3_145;
$L__BB3_149:
	setp.lt.u32 	%p41, %r41, 768;
	@%p41 bra 	$L__BB3_164;
	add.s32 	%r432, %r431, %r427;
	add.s32 	%r435, %r432, 256;
	add.s32 	%r434, %r432, 512;
	add.s32 	%r433, %r432, 768;
	add.s64 	%rd128, %rd2, 4096;
$L__BB3_151:
	cvt.s64.s32 	%rd203, %r435;
	add.s64 	%rd130, %rd3, %rd203;
	cvt.s64.s32 	%rd204, %r434;
	add.s64 	%rd131, %rd3, %rd204;
	cvt.s64.s32 	%rd205, %r433;
	add.s64 	%rd132, %rd3, %rd205;
	cvt.s64.s32 	%rd206, %r432;
	mul.wide.s32 	%rd207, %r432, 8;
	add.s64 	%rd133, %rd128, %rd207;
	add.s64 	%rd134, %rd3, %rd206;
	ld.global.f64 	%fd193, [%rd133+-4096];
	abs.f64 	%fd194, %fd339;
	abs.f64 	%fd195, %fd193;
	setp.lt.f64 	%p42, %fd194, %fd195;
	mov.f64 	%fd335, %fd193;
	mov.u64 	%rd301, %rd134;
	@%p42 bra 	$L__BB3_154;
	setp.lt.f64 	%p43, %fd195, %fd194;
	mov.f64 	%fd335, %fd339;
	mov.u64 	%rd301, %rd305;
	@%p43 bra 	$L__BB3_154;
	setp.lt.s64 	%p44, %rd305, %rd134;
	selp.f64 	%fd335, %fd339, %fd193, %p44;
	min.s64 	%rd301, %rd305, %rd134;
$L__BB3_154:
	ld.global.f64 	%fd198, [%rd133+-2048];
	abs.f64 	%fd199, %fd335;
	abs.f64 	%fd200, %fd198;
	setp.lt.f64 	%p45, %fd199, %fd200;
	mov.f64 	%fd336, %fd198;
	mov.u64 	%rd302, %rd130;
	@%p45 bra 	$L__BB3_157;
	setp.lt.f64 	%p46, %fd200, %fd199;
	mov.f64 	%fd336, %fd335;
	mov.u64 	%rd302, %rd301;
	@%p46 bra 	$L__BB3_157;
	setp.lt.s64 	%p47, %rd301, %rd130;
	selp.f64 	%fd336, %fd335, %fd198, %p47;
	min.s64 	%rd302, %rd301, %rd130;
$L__BB3_157:
	ld.global.f64 	%fd203, [%rd133];
	abs.f64 	%fd204, %fd336;
	abs.f64 	%fd205, %fd203;
	setp.lt.f64 	%p48, %fd204, %fd205;
	mov.f64 	%fd337, %fd203;
	mov.u64 	%rd303, %rd131;
	@%p48 bra 	$L__BB3_160;
	setp.lt.f64 	%p49, %fd205, %fd204;
	mov.f64 	%fd337, %fd336;
	mov.u64 	%rd303, %rd302;
	@%p49 bra 	$L__BB3_160;
	setp.lt.s64 	%p50, %rd302, %rd131;
	selp.f64 	%fd337, %fd336, %fd203, %p50;
	min.s64 	%rd303, %rd302, %rd131;
$L__BB3_160:
	ld.global.f64 	%fd208, [%rd133+2048];
	abs.f64 	%fd209, %fd337;
	abs.f64 	%fd210, %fd208;
	setp.lt.f64 	%p51, %fd209, %fd210;
	mov.f64 	%fd339, %fd208;
	mov.u64 	%rd305, %rd132;
	@%p51 bra 	$L__BB3_163;
	setp.lt.f64 	%p52, %fd210, %fd209;
	mov.f64 	%fd339, %fd337;
	mov.u64 	%rd305, %rd303;
	@%p52 bra 	$L__BB3_163;
	setp.lt.s64 	%p53, %rd303, %rd132;
	selp.f64 	%fd339, %fd337, %fd208, %p53;
	min.s64 	%rd305, %rd303, %rd132;
$L__BB3_163:
	add.s32 	%r431, %r431, 1024;
	add.s32 	%r435, %r435, 1024;
	add.s32 	%r434, %r434, 1024;
	add.s32 	%r433, %r433, 1024;
	add.s32 	%r432, %r432, 1024;
	setp.lt.s32 	%p54, %r431, %r40;
	@%p54 bra 	$L__BB3_151;
$L__BB3_164:
	// begin inline asm
	mov.u32 %r85, %laneid;
	// end inline asm
	mov.b64 	%rd208, %fd339;
	mov.b64 	{%r87, %r92}, %rd208;
	mov.b32 	%r103, 1;
	mov.b32 	%r104, 31;
	mov.b32 	%r105, -1;
	// begin inline asm
	shfl.sync.down.b32 %r86, %r87, %r103, %r104, %r105;
	// end inline asm
	// begin inline asm
	shfl.sync.down.b32 %r91, %r92, %r103, %r104, %r105;
	// end inline asm
	mov.b64 	%rd209, {%r86, %r91};
	mov.b64 	%fd214, %rd209;
	mov.b64 	{%r97, %r102}, %rd305;
	// begin inline asm
	shfl.sync.down.b32 %r96, %r97, %r103, %r104, %r105;
	// end inline asm
	// begin inline asm
	shfl.sync.down.b32 %r101, %r102, %r103, %r104, %r105;
	// end inline asm
	mov.b64 	%rd144, {%r96, %r101};
	setp.gt.s32 	%p55, %r85, 30;
	mov.f64 	%fd340, %fd339;
	mov.u64 	%rd306, %rd305;
	@%p55 bra 	$L__BB3_168;
	abs.f64 	%fd215, %fd339;
	abs.f64 	%fd216, %fd214;
	setp.lt.f64 	%p56, %fd215, %fd216;
	mov.f64 	%fd340, %fd214;
	mov.u64 	%rd306, %rd144;
	@%p56 bra 	$L__BB3_168;
	setp.lt.f64 	%p57, %fd216, %fd215;
	mov.f64 	%fd340, %fd339;
	mov.u64 	%rd306, %rd305;
	@%p57 bra 	$L__BB3_168;
	setp.lt.s64 	%p58, %rd305, %rd144;
	selp.f64 	%fd340, %fd339, %fd214, %p58;
	min.s64 	%rd306, %rd305, %rd144;
$L__BB3_168:
	mov.b64 	%rd210, %fd340;
	mov.b64 	{%r107, %r112}, %rd210;
	mov.b32 	%r123, 2;
	mov.b32 	%r124, 31;
	mov.b32 	%r125, -1;
	// begin inline asm
	shfl.sync.down.b32 %r106, %r107, %r123, %r124, %r125;
	// end inline asm
	// begin inline asm
	shfl.sync.down.b32 %r111, %r112, %r123, %r124, %r125;
	// end inline asm
	mov.b64 	%rd211, {%r106, %r111};
	mov.b64 	%fd219, %rd211;
	mov.b64 	{%r117, %r122}, %rd306;
	// begin inline asm
	shfl.sync.down.b32 %r116, %r117, %r123, %r124, %r125;
	// end inline asm
	// begin inline asm
	shfl.sync.down.b32 %r121, %r122, %r123, %r124, %r125;
	// end inline asm
	mov.b64 	%rd147, {%r116, %r121};
	setp.gt.s32 	%p59, %r85, 29;
	mov.f64 	%fd341, %fd340;
	mov.u64 	%rd307, %rd306;
	@%p59 bra 	$L__BB3_172;
	abs.f64 	%fd220, %fd340;
	abs.f64 	%fd221, %fd219;
	setp.lt.f64 	%p60, %fd220, %fd221;
	mov.f64 	%fd341, %fd219;
	mov.u64 	%rd307, %rd147;
	@%p60 bra 	$L__BB3_172;
	setp.lt.f64 	%p61, %fd221, %fd220;
	mov.f64 	%fd341, %fd340;
	mov.u64 	%rd307, %rd306;
	@%p61 bra 	$L__BB3_172;
	setp.lt.s64 	%p62, %rd306, %rd147;
	selp.f64 	%fd341, %fd340, %fd219, %p62;
	min.s64 	%rd307, %rd306, %rd147;
$L__BB3_172:
	mov.b64 	%rd212, %fd341;
	mov.b64 	{%r127, %r132}, %rd212;
	mov.b32 	%r143, 4;
	mov.b32 	%r144, 31;
	mov.b32 	%r145, -1;
	// begin inline asm
	shfl.sync.down.b32 %r126, %r127, %r143, %r144, %r145;
	// end inline asm
	// begin inline asm
	shfl.sync.down.b32 %r131, %r132, %r143, %r144, %r145;
	// end inline asm
	mov.b64 	%rd213, {%r126, %r131};
	mov.b64 	%fd224, %rd213;
	mov.b64 	{%r137, %r142}, %rd307;
	// begin inline asm
	shfl.sync.down.b32 %r136, %r137, %r143, %r144, %r145;
	// end inline asm
	// begin inline asm
	shfl.sync.down.b32 %r141, %r142, %r143, %r144, %r145;
	// end inline asm
	mov.b64 	%rd150, {%r136, %r141};
	setp.gt.s32 	%p63, %r85, 27;
	mov.f64 	%fd342, %fd341;
	mov.u64 	%rd308, %rd307;
	@%p63 bra 	$L__BB3_176;
	abs.f64 	%fd225, %fd341;
	abs.f64 	%fd226, %fd224;
	setp.lt.f64 	%p64, %fd225, %fd226;
	mov.f64 	%fd342, %fd224;
	mov.u64 	%rd308, %rd150;
	@%p64 bra 	$L__BB3_176;
	setp.lt.f64 	%p65, %fd226, %fd225;
	mov.f64 	%fd342, %fd341;
	mov.u64 	%rd308, %rd307;
	@%p65 bra 	$L__BB3_176;
	setp.lt.s64 	%p66, %rd307, %rd150;
	selp.f64 	%fd342, %fd341, %fd224, %p66;
	min.s64 	%rd308, %rd307, %rd150;
$L__BB3_176:
	mov.b64 	%rd214, %fd342;
	mov.b64 	{%r147, %r152}, %rd214;
	mov.b32 	%r163, 8;
	mov.b32 	%r164, 31;
	mov.b32 	%r165, -1;
	// begin inline asm
	shfl.sync.down.b32 %r146, %r147, %r163, %r164, %r165;
	// end inline asm
	// begin inline asm
	shfl.sync.down.b32 %r151, %r152, %r163, %r164, %r165;
	// end inline asm
	mov.b64 	%rd215, {%r146, %r151};
	mov.b64 	%fd229, %rd215;
	mov.b64 	{%r157, %r162}, %rd308;
	// begin inline asm
	shfl.sync.down.b32 %r156, %r157, %r163, %r164, %r165;
	// end inline asm
	// begin inline asm
	shfl.sync.down.b32 %r161, %r162, %r163, %r164, %r165;
	// end inline asm
	mov.b64 	%rd153, {%r156, %r161};
	setp.gt.s32 	%p67, %r85, 23;
	mov.f64 	%fd343, %fd342;
	mov.u64 	%rd309, %rd308;
	@%p67 bra 	$L__BB3_180;
	abs.f64 	%fd230, %fd342;
	abs.f64 	%fd231, %fd229;
	setp.lt.f64 	%p68, %fd230, %fd231;
	mov.f64 	%fd343, %fd229;
	mov.u64 	%rd309, %rd153;
	@%p68 bra 	$L__BB3_180;
	setp.lt.f64 	%p69, %fd231, %fd230;
	mov.f64 	%fd343, %fd342;
	mov.u64 	%rd309, %rd308;
	@%p69 bra 	$L__BB3_180;
	setp.lt.s64 	%p70, %rd308, %rd153;
	selp.f64 	%fd343, %fd342, %fd229, %p70;
	min.s64 	%rd309, %rd308, %rd153;
$L__BB3_180:
	mov.b64 	%rd216, %fd343;
	mov.b64 	{%r167, %r172}, %rd216;
	mov.b32 	%r183, 16;
	mov.b32 	%r184, 31;
	mov.b32 	%r185, -1;
	// begin inline asm
	shfl.sync.down.b32 %r166, %r167, %r183, %r184, %r185;
	// end inline asm
	// begin inline asm
	shfl.sync.down.b32 %r171, %r172, %r183, %r184, %r185;
	// end inline asm
	mov.b64 	%rd217, {%r166, %r171};
	mov.b64 	%fd234, %rd217;
	mov.b64 	{%r177, %r182}, %rd309;
	// begin inline asm
	shfl.sync.down.b32 %r176, %r177, %r183, %r184, %r185;
	// end inline asm
	// begin inline asm
	shfl.sync.down.b32 %r181, %r182, %r183, %r184, %r185;
	// end inline asm
	mov.b64 	%rd156, {%r176, %r181};
	setp.gt.s32 	%p71, %r85, 15;
	mov.f64 	%fd351, %fd343;
	mov.u64 	%rd317, %rd309;
	@%p71 bra 	$L__BB3_184;
	abs.f64 	%fd235, %fd343;
	abs.f64 	%fd236, %fd234;
	setp.lt.f64 	%p72, %fd235, %fd236;
	mov.f64 	%fd351, %fd234;
	mov.u64 	%rd317, %rd156;
	@%p72 bra 	$L__BB3_184;
	setp.lt.f64 	%p73, %fd236, %fd235;
	mov.f64 	%fd351, %fd343;
	mov.u64 	%rd317, %rd309;
	@%p73 bra 	$L__BB3_184;
	setp.lt.s64 	%p74, %rd309, %rd156;
	selp.f64 	%fd351, %fd343, %fd234, %p74;
	min.s64 	%rd317, %rd309, %rd156;
$L__BB3_184:
	setp.ne.s32 	%p75, %r85, 0;
	@%p75 bra 	$L__BB3_186;
	shr.u32 	%r186, %r35, 1;
	and.b32  	%r187, %r186, 496;
	mov.u32 	%r188, _ZN6thrust24THRUST_300001_SM_1000_NS8cuda_cub4core6detail5shmemE;
	add.s32 	%r189, %r188, %r187;
	st.shared.f64 	[%r189+8], %fd351;
	st.shared.u64 	[%r189+16], %rd317;
$L__BB3_186:
	bar.sync 	0;
	setp.ne.s32 	%p76, %r35, 0;
	@%p76 bra 	$L__BB3_208;
	ld.shared.f64 	%fd239, [_ZN6thrust24THRUST_300001_SM_1000_NS8cuda_cub4core6detail5shmemE+24];
	ld.shared.u64 	%rd159, [_ZN6thrust24THRUST_300001_SM_1000_NS8cuda_cub4core6detail5shmemE+32];
	abs.f64 	%fd240, %fd351;
	abs.f64 	%fd241, %fd239;
	setp.lt.f64 	%p77, %fd240, %fd241;
	mov.f64 	%fd345, %fd239;
	mov.u64 	%rd311, %rd159;
	@%p77 bra 	$L__BB3_190;
	setp.lt.f64 	%p78, %fd241, %fd240;
	mov.f64 	%fd345, %fd351;
	mov.u64 	%rd311, %rd317;
	@%p78 bra 	$L__BB3_190;
	setp.lt.s64 	%p79, %rd317, %rd159;
	selp.f64 	%fd345, %fd351, %fd239, %p79;
	min.s64 	%rd311, %rd317, %rd159;
$L__BB3_190:
	ld.shared.f64 	%fd244, [_ZN6thrust24THRUST_300001_SM_1000_NS8cuda_cub4core6detail5shmemE+40];
	ld.shared.u64 	%rd162, [_ZN6thrust24THRUST_300001_SM_1000_NS8cuda_cub4core6detail5shmemE+48];
	abs.f64 	%fd245, %fd345;
	abs.f64 	%fd246, %fd244;
	setp.lt.f64 	%p80, %fd245, %fd246;
	mov.f64 	%fd346, %fd244;
	mov.u64 	%rd312, %rd162;
	@%p80 bra 	$L__BB3_193;
	setp.lt.f64 	%p81, %fd246, %fd245;
	mov.f64 	%fd346, %fd345;
	mov.u64 	%rd312, %rd311;
	@%p81 bra 	$L__BB3_193;
	setp.lt.s64 	%p82, %rd311, %rd162;
	selp.f64 	%fd346, %fd345, %fd244, %p82;
	min.s64 	%rd312, %rd311, %rd162;
$L__BB3_193:
	ld.shared.f64 	%fd249, [_ZN6thrust24THRUST_300001_SM_1000_NS8cuda_cub4core6detail5shmemE+56];
	ld.shared.u64 	%rd165, [_ZN6thrust24THRUST_300001_SM_1000_NS8cuda_cub4core6detail5shmemE+64];
	abs.f64 	%fd250, %fd346;
	abs.f64 	%fd251, %fd249;
	setp.lt.f64 	%p83, %fd250, %fd251;
	mov.f64 	%fd347, %fd249;
	mov.u64 	%rd313, %rd165;
	@%p83 bra 	$L__BB3_196;
	setp.lt.f64 	%p84, %fd251, %fd250;
	mov.f64 	%fd347, %fd346;
	mov.u64 	%rd313, %rd312;
	@%p84 bra 	$L__BB3_196;
	setp.lt.s64 	%p85, %rd312, %rd165;
	selp.f64 	%fd347, %fd346, %fd249, %p85;
	min.s64 	%rd313, %rd312, %rd165;
$L__BB3_196:
	ld.shared.f64 	%fd254, [_ZN6thrust24THRUST_300001_SM_1000_NS8cuda_cub4core6detail5shmemE+72];
	ld.shared.u64 	%rd168, [_ZN6thrust24THRUST_300001_SM_1000_NS8cuda_cub4core6detail5shmemE+80];
	abs.f64 	%fd255, %fd347;
	abs.f64 	%fd256, %fd254;
	setp.lt.f64 	%p86, %fd255, %fd256;
	mov.f64 	%fd348, %fd254;
	mov.u64 	%rd314, %rd168;
	@%p86 bra 	$L__BB3_199;
	setp.lt.f64 	%p87, %fd256, %fd255;
	mov.f64 	%fd348, %fd347;
	mov.u64 	%rd314, %rd313;
	@%p87 bra 	$L__BB3_199;
	setp.lt.s64 	%p88, %rd313, %rd168;
	selp.f64 	%fd348, %fd347, %fd254, %p88;
	min.s64 	%rd314, %rd313, %rd168;
$L__BB3_199:
	ld.shared.f64 	%fd259, [_ZN6thrust24THRUST_300001_SM_1000_NS8cuda_cub4core6detail5shmemE+88];
	ld.shared.u64 	%rd171, [_ZN6thrust24THRUST_300001_SM_1000_NS8cuda_cub4core6detail5shmemE+96];
	abs.f64 	%fd260, %fd348;
	abs.f64 	%fd261, %fd259;
	setp.lt.f64 	%p89, %fd260, %fd261;
	mov.f64 	%fd349, %fd259;
	mov.u64 	%rd315, %rd171;
	@%p89 bra 	$L__BB3_202;
	setp.lt.f64 	%p90, %fd261, %fd260;
	mov.f64 	%fd349, %fd348;
	mov.u64 	%rd315, %rd314;
	@%p90 bra 	$L__BB3_202;
	setp.lt.s64 	%p91, %rd314, %rd171;
	selp.f64 	%fd349, %fd348, %fd259, %p91;
	min.s64 	%rd315, %rd314, %rd171;
$L__BB3_202:
	ld.shared.f64 	%fd264, [_ZN6thrust24THRUST_300001_SM_1000_NS8cuda_cub4core6detail5shmemE+104];
	ld.shared.u64 	%rd174, [_ZN6thrust24THRUST_300001_SM_1000_NS8cuda_cub4core6detail5shmemE+112];
	abs.f64 	%fd265, %fd349;
	abs.f64 	%fd266, %fd264;
	setp.lt.f64 	%p92, %fd265, %fd266;
	mov.f64 	%fd350, %fd264;
	mov.u64 	%rd316, %rd174;
	@%p92 bra 	$L__BB3_205;
	setp.lt.f64 	%p93, %fd266, %fd265;
	mov.f64 	%fd350, %fd349;
	mov.u64 	%rd316, %rd315;
	@%p93 bra 	$L__BB3_205;
	setp.lt.s64 	%p94, %rd315, %rd174;
	selp.f64 	%fd350, %fd349, %fd264, %p94;
	min.s64 	%rd316, %rd315, %rd174;
$L__BB3_205:
	ld.shared.f64 	%fd269, [_ZN6thrust24THRUST_300001_SM_1000_NS8cuda_cub4core6detail5shmemE+120];
	ld.shared.u64 	%rd177, [_ZN6thrust24THRUST_300001_SM_1000_NS8cuda_cub4core6detail5shmemE+128];
	abs.f64 	%fd270, %fd350;
	abs.f64 	%fd271, %fd269;
	setp.lt.f64 	%p95, %fd270, %fd271;
	mov.u64 	%rd317, %rd177;
	mov.f64 	%fd351, %fd269;
	@%p95 bra 	$L__BB3_208;
	setp.lt.f64 	%p96, %fd271, %fd270;
	mov.u64 	%rd317, %rd316;
	mov.f64 	%fd351, %fd350;
	@%p96 bra 	$L__BB3_208;
	setp.lt.s64 	%p97, %rd316, %rd177;
	selp.f64 	%fd351, %fd350, %fd269, %p97;
	min.s64 	%rd317, %rd316, %rd177;
$L__BB3_208:
	mov.u32 	%r415, %tid.x;
	setp.ne.s32 	%p214, %r415, 0;
	@%p214 bra 	$L__BB3_210;
	ld.param.u64 	%rd254, [_ZN6thrust24THRUST_300001_SM_1000_NS8cuda_cub4core6detail13_kernel_agentINS1_8__reduce11ReduceAgentINS0_12zip_iteratorIN4cuda3std3__45tupleIJNS0_10device_ptrIdEENS0_17counting_iteratorIlNS0_11use_defaultESF_SF_EEEEEEEPNSB_IJdlEEESJ_iNS1_9__extrema9arg_max_fIdl10comparatorEEEEJSI_SK_iN3cub18CUB_300001_SM_100013GridEvenShareIiEENSR_9GridQueueIjEESO_EEEvDpT0__param_1];
	cvta.to.global.u64 	%rd251, %rd254;
	mul.wide.u32 	%rd252, %r1, 16;
	add.s64 	%rd253, %rd251, %rd252;
	st.global.f64 	[%rd253], %fd351;
	st.global.u64 	[%rd253+8], %rd317;
$L__BB3_210:
	ret;

}
	// .globl	_ZN6thrust24THRUST_300001_SM_1000_NS8cuda_cub4core6detail13_kernel_agentINS1_8__reduce10DrainAgentIiEEJN3cub18CUB_300001_SM_10009GridQueueIjEEiEEEvDpT0_
.visible .entry _ZN6thrust24THRUST_300001_SM_1000_NS8cuda_cub4core6detail13_kernel_agentINS1_8__reduce10DrainAgentIiEEJN3cub18CUB_300001_SM_10009GridQueueIjEEiEEEvDpT0_(
	.param .align 8 .b8 _ZN6thrust24THRUST_300001_SM_1000_NS8cuda_cub4core6detail13_kernel_agentINS1_8__reduce10DrainAgentIiEEJN3cub18CUB_300001_SM_10009GridQueueIjEEiEEEvDpT0__param_0[8],
	.param .u32 _ZN6thrust24THRUST_300001_SM_1000_NS8cuda_cub4core6detail13_kernel_agentINS1_8__reduce10DrainAgentIiEEJN3cub18CUB_300001_SM_10009GridQueueIjEEiEEEvDpT0__param_1
)
.maxntid 1
{
	.reg .b32 	%r<3>;
	.reg .b64 	%rd<3>;

	ld.param.u64 	%rd1, [_ZN6thrust24THRUST_300001_SM_1000_NS8cuda_cub4core6detail13_kernel_agentINS1_8__reduce10DrainAgentIiEEJN3cub18CUB_300001_SM_10009GridQueueIjEEiEEEvDpT0__param_0];
	ld.param.u32 	%r1, [_ZN6thrust24THRUST_300001_SM_1000_NS8cuda_cub4core6detail13_kernel_agentINS1_8__reduce10DrainAgentIiEEJN3cub18CUB_300001_SM_10009GridQueueIjEEiEEEvDpT0__param_1];
	cvta.to.global.u64 	%rd2, %rd1;
	st.global.u32 	[%rd2], %r1;
	mov.b32 	%r2, 0;
	st.global.u32 	[%rd2+4], %r2;
	ret;

}
	// .globl	_ZN6thrust24THRUST_300001_SM_1000_NS8cuda_cub4core6detail13_kernel_agentINS1_8__reduce11ReduceAgentIPN4cuda3std3__45tupleIJdlEEESC_SB_iNS1_9__extrema9arg_max_fIdl10comparatorEEEEJSC_SC_iSG_EEEvDpT0_
.visible .entry _ZN6thrust24THRUST_300001_SM_1000_NS8cuda_cub4core6detail13_kernel_agentINS1_8__reduce11ReduceAgentIPN4cuda3std3__45tupleIJdlEEESC_SB_iNS1_9__extrema9arg_max_fIdl10comparatorEEEEJSC_SC_iSG_EEEvDpT0_(
	.param .u64 .ptr .align 1 _ZN6thrust24THRUST_300001_SM_1000_NS8cuda_cub4core6detail13_kernel_agentINS1_8__reduce11ReduceAgentIPN4cuda3std3__45tupleIJdlEEESC_SB_iNS1_9__extrema9arg_max_fIdl10comparatorEEEEJSC_SC_iSG_EEEvDpT0__param_0,
	.param .u64 .ptr .align 1 _ZN6thrust24THRUST_300001_SM_1000_NS8cuda_cub4core6detail13_kernel_agentINS1_8__reduce11ReduceAgentIPN4cuda3std3__45tupleIJdlEEESC_SB_iNS1_9__extrema9arg_max_fIdl10comparatorEEEEJSC_SC_iSG_EEEvDpT0__param_1,
	.param .u32 _ZN6thrust24THRUST_300001_SM_1000_NS8cuda_cub4core6detail13_kernel_agentINS1_8__reduce11ReduceAgentIPN4cuda3std3__45tupleIJdlEEESC_SB_iNS1_9__extrema9arg_max_fIdl10comparatorEEEEJSC_SC_iSG_EEEvDpT0__param_2,
	.param .align 1 .b8 _ZN6thrust24THRUST_300001_SM_1000_NS8cuda_cub4core6detail13_kernel_agentINS1_8__reduce11ReduceAgentIPN4cuda3std3__45tupleIJdlEEESC_SB_iNS1_9__extrema9arg_max_fIdl10comparatorEEEEJSC_SC_iSG_EEEvDpT0__param_3[1]
)
.maxntid 256
{
	.reg .pred 	%p<222>;
	.reg .b32 	%r<390>;
	.reg .b64 	%rd<395>;
	.reg .b64 	%fd<358>;

	ld.param.u32 	%r37, [_ZN6thrust24THRUST_300001_SM_1000_NS8cuda_cub4core6detail13_kernel_agentINS1_8__reduce11ReduceAgentIPN4cuda3std3__45tupleIJdlEEESC_SB_iNS1_9__extrema9arg_max_fIdl10comparatorEEEEJSC_SC_iSG_EEEvDpT0__param_2];
	setp.eq.s32 	%p1, %r37, 0;
	@%p1 bra 	$L__BB5_211;
	setp.gt.s32 	%p2, %r37, 1279;
	@%p2 bra 	$L__BB5_121;
	mov.u32 	%r1, %tid.x;
	setp.ge.s32 	%p105, %r1, %r37;
	mov.f64 	%fd301, 0d0000000000000000;
	mov.b64 	%rd337, 0;
	mov.u32 	%r380, %r1;
	@%p105 bra 	$L__BB5_4;
	ld.param.u64 	%rd323, [_ZN6thrust24THRUST_300001_SM_1000_NS8cuda_cub4core6detail13_kernel_agentINS1_8__reduce11ReduceAgentIPN4cuda3std3__45tupleIJdlEEESC_SB_iNS1_9__extrema9arg_max_fIdl10comparatorEEEEJSC_SC_iSG_EEEvDpT0__param_0];
	mul.wide.u32 	%rd273, %r1, 16;
	add.s64 	%rd270, %rd323, %rd273;
	// begin inline asm
	ld.global.nc.u64 %rd269, [%rd270];
	// end inline asm
	add.s64 	%rd272, %rd270, 8;
	// begin inline asm
	ld.global.nc.u64 %rd337, [%rd272];
	// end inline asm
	mov.b64 	%fd301, %rd269;
	add.s32 	%r380, %r1, 256;
$L__BB5_4:
	setp.ge.s32 	%p106, %r380, %r37;
	@%p106 bra 	$L__BB5_25;
	not.b32 	%r153, %r380;
	add.s32 	%r4, %r37, %r153;
	and.b32  	%r154, %r4, 768;
	setp.eq.s32 	%p107, %r154, 768;
	@%p107 bra 	$L__BB5_11;
	ld.param.u64 	%rd324, [_ZN6thrust24THRUST_300001_SM_1000_NS8cuda_cub4core6detail13_kernel_agentINS1_8__reduce11ReduceAgentIPN4cuda3std3__45tupleIJdlEEESC_SB_iNS1_9__extrema9arg_max_fIdl10comparatorEEEEJSC_SC_iSG_EEEvDpT0__param_0];
	mul.wide.u32 	%rd275, %r380, 16;
	add.s64 	%rd328, %rd324, %rd275;
	shr.u32 	%r155, %r4, 8;
	add.s32 	%r156, %r155, 1;
	and.b32  	%r157, %r156, 3;
	neg.s32 	%r378, %r157;
$L__BB5_7:
	.pragma "nounroll";
	mov.u64 	%rd5, %rd337;
	mov.f64 	%fd3, %fd301;
	// begin inline asm
	ld.global.nc.u64 %rd276, [%rd328];
	// end inline asm
	add.s64 	%rd279, %rd328, 8;
	// begin inline asm
	ld.global.nc.u64 %rd278, [%rd279];
	// end inline asm
	mov.b64 	%fd4, %rd276;
	abs.f64 	%fd5, %fd3;
	abs.f64 	%fd6, %fd4;
	setp.lt.f64 	%p108, %fd5, %fd6;
	mov.u64 	%rd337, %rd278;
	mov.f64 	%fd301, %fd4;
	@%p108 bra 	$L__BB5_10;
	setp.lt.f64 	%p109, %fd6, %fd5;
	mov.u64 	%rd337, %rd5;
	mov.f64 	%fd301, %fd3;
	@%p109 bra 	$L__BB5_10;
	setp.lt.s64 	%p110, %rd5, %rd278;
	min.s64 	%rd337, %rd5, %rd278;
	selp.f64 	%fd301, %fd3, %fd4, %p110;
$L__BB5_10:
	add.s32 	%r380, %r380, 256;
	add.s64 	%rd328, %rd328, 4096;
	add.s32 	%r378, %r378, 1;
	setp.ne.s32 	%p111, %r378, 0;
	@%p111 bra 	$L__BB5_7;
$L__BB5_11:
	setp.lt.u32 	%p112, %r4, 768;
	@%p112 bra 	$L__BB5_25;
$L__BB5_12:
	ld.param.u64 	%rd325, [_ZN6thrust24THRUST_300001_SM_1000_NS8cuda_cub4core6detail13_kernel_agentINS1_8__reduce11ReduceAgentIPN4cuda3std3__45tupleIJdlEEESC_SB_iNS1_9__extrema9arg_max_fIdl10comparatorEEEEJSC_SC_iSG_EEEvDpT0__param_0];
	mul.wide.s32 	%rd284, %r380, 16;
	add.s64 	%rd281, %rd325, %rd284;
	// begin inline asm
	ld.global.nc.u64 %rd280, [%rd281];
	// end inline asm
	add.s64 	%rd283, %rd281, 8;
	// begin inline asm
	ld.global.nc.u64 %rd282, [%rd283];
	// end inline asm
	mov.b64 	%fd12, %rd280;
	abs.f64 	%fd13, %fd301;
	abs.f64 	%fd14, %fd12;
	setp.lt.f64 	%p113, %fd13, %fd14;
	mov.u64 	%rd334, %rd282;
	mov.f64 	%fd298, %fd12;
	@%p113 bra 	$L__BB5_15;
	setp.lt.f64 	%p114, %fd14, %fd13;
	mov.u64 	%rd334, %rd337;
	mov.f64 	%fd298, %fd301;
	@%p114 bra 	$L__BB5_15;
	setp.lt.s64 	%p115, %rd337, %rd282;
	min.s64 	%rd334, %rd337, %rd282;
	selp.f64 	%fd298, %fd301, %fd12, %p115;
$L__BB5_15:
	add.s64 	%rd286, %rd281, 4096;
	// begin inline asm
	ld.global.nc.u64 %rd285, [%rd286];
	// end inline asm
	add.s64 	%rd288, %rd281, 4104;
	// begin inline asm
	ld.global.nc.u64 %rd287, [%rd288];
	// end inline asm
	mov.b64 	%fd17, %rd285;
	abs.f64 	%fd18, %fd298;
	abs.f64 	%fd19, %fd17;
	setp.lt.f64 	%p116, %fd18, %fd19;
	mov.u64 	%rd335, %rd287;
	mov.f64 	%fd299, %fd17;
	@%p116 bra 	$L__BB5_18;
	setp.lt.f64 	%p117, %fd19, %fd18;
	mov.u64 	%rd335, %rd334;
	mov.f64 	%fd299, %fd298;
	@%p117 bra 	$L__BB5_18;
	setp.lt.s64 	%p118, %rd334, %rd287;
	min.s64 	%rd335, %rd334, %rd287;
	selp.f64 	%fd299, %fd298, %fd17, %p118;
$L__BB5_18:
	add.s64 	%rd290, %rd281, 8192;
	// begin inline asm
	ld.global.nc.u64 %rd289, [%rd290];
	// end inline asm
	add.s64 	%rd292, %rd281, 8200;
	// begin inline asm
	ld.global.nc.u64 %rd291, [%rd292];
	// end inline asm
	mov.b64 	%fd22, %rd289;
	abs.f64 	%fd23, %fd299;
	abs.f64 	%fd24, %fd22;
	setp.lt.f64 	%p119, %fd23, %fd24;
	mov.u64 	%rd336, %rd291;
	mov.f64 	%fd300, %fd22;
	@%p119 bra 	$L__BB5_21;
	setp.lt.f64 	%p120, %fd24, %fd23;
	mov.u64 	%rd336, %rd335;
	mov.f64 	%fd300, %fd299;
	@%p120 bra 	$L__BB5_21;
	setp.lt.s64 	%p121, %rd335, %rd291;
	min.s64 	%rd336, %rd335, %rd291;
	selp.f64 	%fd300, %fd299, %fd22, %p121;
$L__BB5_21:
	add.s64 	%rd294, %rd281, 12288;
	// begin inline asm
	ld.global.nc.u64 %rd293, [%rd294];
	// end inline asm
	add.s64 	%rd296, %rd281, 12296;
	// begin inline asm
	ld.global.nc.u64 %rd295, [%rd296];
	// end inline asm
	mov.b64 	%fd27, %rd293;
	abs.f64 	%fd28, %fd300;
	abs.f64 	%fd29, %fd27;
	setp.lt.f64 	%p122, %fd28, %fd29;
	mov.u64 	%rd337, %rd295;
	mov.f64 	%fd301, %fd27;
	@%p122 bra 	$L__BB5_24;
	setp.lt.f64 	%p123, %fd29, %fd28;
	mov.u64 	%rd337, %rd336;
	mov.f64 	%fd301, %fd300;
	@%p123 bra 	$L__BB5_24;
	setp.lt.s64 	%p124, %rd336, %rd295;
	min.s64 	%rd337, %rd336, %rd295;
	selp.f64 	%fd301, %fd300, %fd27, %p124;
$L__BB5_24:
	add.s32 	%r380, %r380, 1024;
	setp.lt.s32 	%p125, %r380, %r37;
	@%p125 bra 	$L__BB5_12;
$L__BB5_25:
	setp.lt.s32 	%p126, %r37, 256;
	@%p126 bra 	$L__BB5_70;
	// begin inline asm
	mov.u32 %r271, %laneid;
	// end inline asm
	mov.b64 	%rd307, %fd301;
	mov.b64 	{%r273, %r278}, %rd307;
	mov.b32 	%r289, 1;
	mov.b32 	%r290, 31;
	mov.b32 	%r291, -1;
	// begin inline asm
	shfl.sync.down.b32 %r272, %r273, %r289, %r290, %r291;
	// end inline asm
	// begin inline asm
	shfl.sync.down.b32 %r277, %r278, %r289, %r290, %r291;
	// end inline asm
	mov.b64 	%rd308, {%r272, %r277};
	mov.b64 	%fd33, %rd308;
	mov.b64 	{%r283, %r288}, %rd337;
	// begin inline asm
	shfl.sync.down.b32 %r282, %r283, %r289, %r290, %r291;
	// end inline asm
	// begin inline asm
	shfl.sync.down.b32 %r287, %r288, %r289, %r290, %r291;
	// end inline asm
	mov.b64 	%rd27, {%r282, %r287};
	setp.gt.s32 	%p178, %r271, 30;
	mov.u64 	%rd339, %rd337;
	mov.f64 	%fd303, %fd301;
	@%p178 bra 	$L__BB5_30;
	abs.f64 	%fd34, %fd301;
	abs.f64 	%fd35, %fd33;
	setp.lt.f64 	%p179, %fd34, %fd35;
	mov.u64 	%rd339, %rd27;
	mov.f64 	%fd303, %fd33;
	@%p179 bra 	$L__BB5_30;
	setp.lt.f64 	%p180, %fd35, %fd34;
	mov.u64 	%rd339, %rd337;
	mov.f64 	%fd303, %fd301;
	@%p180 bra 	$L__BB5_30;
	setp.lt.s64 	%p181, %rd337, %rd27;
	min.s64 	%rd339, %rd337, %rd27;
	selp.f64 	%fd303, %fd301, %fd33, %p181;
$L__BB5_30:
	mov.b64 	%rd309, %fd303;
	mov.b64 	{%r293, %r298}, %rd309;
	mov.b32 	%r309, 2;
	mov.b32 	%r310, 31;
	mov.b32 	%r311, -1;
	// begin inline asm
	shfl.sync.down.b32 %r292, %r293, %r309, %r310, %r311;
	// end inline asm
	// begin inline asm
	shfl.sync.down.b32 %r297, %r298, %r309, %r310, %r311;
	// end inline asm
	mov.b64 	%rd310, {%r292, %r297};
	mov.b64 	%fd38, %rd310;
	mov.b64 	{%r303, %r308}, %rd339;
	// begin inline asm
	shfl.sync.down.b32 %r302, %r303, %r309, %r310, %r311;
	// end inline asm
	// begin inline asm
	shfl.sync.down.b32 %r307, %r308, %r309, %r310, %r311;
	// end inline asm
	mov.b64 	%rd30, {%r302, %r307};
	setp.gt.s32 	%p182, %r271, 29;
	mov.u64 	%rd340, %rd339;
	mov.f64 	%fd304, %fd303;
	@%p182 bra 	$L__BB5_34;
	abs.f64 	%fd39, %fd303;
	abs.f64 	%fd40, %fd38;
	setp.lt.f64 	%p183, %fd39, %fd40;
	mov.u64 	%rd340, %rd30;
	mov.f64 	%fd304, %fd38;
	@%p183 bra 	$L__BB5_34;
	setp.lt.f64 	%p184, %fd40, %fd39;
	mov.u64 	%rd340, %rd339;
	mov.f64 	%fd304, %fd303;
	@%p184 bra 	$L__BB5_34;
	setp.lt.s64 	%p185, %rd339, %rd30;
	min.s64 	%rd340, %rd339, %rd30;
	selp.f64 	%fd304, %fd303, %fd38, %p185;
$L__BB5_34:
	mov.b64 	%rd311, %fd304;
	mov.b64 	{%r313, %r318}, %rd311;
	mov.b32 	%r329, 4;
	mov.b32 	%r330, 31;
	mov.b32 	%r331, -1;
	// begin inline asm
	shfl.sync.down.b32 %r312, %r313, %r329, %r330, %r331;
	// end inline asm
	// begin inline asm
	shfl.sync.down.b32 %r317, %r318, %r329, %r330, %r331;
	// end inline asm
	mov.b64 	%rd312, {%r312, %r317};
	mov.b64 	%fd43, %rd312;
	mov.b64 	{%r323, %r328}, %rd340;
	// begin inline asm
	shfl.sync.down.b32 %r322, %r323, %r329, %r330, %r331;
	// end inline asm
	// begin inline asm
	shfl.sync.down.b32 %r327, %r328, %r329, %r330, %r331;
	// end inline asm
	mov.b64 	%rd33, {%r322, %r327};
	setp.gt.s32 	%p186, %r271, 27;
	mov.u64 	%rd341, %rd340;
	mov.f64 	%fd305, %fd304;
	@%p186 bra 	$L__BB5_38;
	abs.f64 	%fd44, %fd304;
	abs.f64 	%fd45, %fd43;
	setp.lt.f64 	%p187, %fd44, %fd45;
	mov.u64 	%rd341, %rd33;
	mov.f64 	%fd305, %fd43;
	@%p187 bra 	$L__BB5_38;
	setp.lt.f64 	%p188, %fd45, %fd44;
	mov.u64 	%rd341, %rd340;
	mov.f64 	%fd305, %fd304;
	@%p188 bra 	$L__BB5_38;
	setp.lt.s64 	%p189, %rd340, %rd33;
	min.s64 	%rd341, %rd340, %rd33;
	selp.f64 	%fd305, %fd304, %fd43, %p189;
$L__BB5_38:
	mov.b64 	%rd313, %fd305;
	mov.b64 	{%r333, %r338}, %rd313;
	mov.b32 	%r349, 8;
	mov.b32 	%r350, 31;
	mov.b32 	%r351, -1;
	// begin inline asm
	shfl.sync.down.b32 %r332, %r333, %r349, %r350, %r351;
	// end inline asm
	// begin inline asm
	shfl.sync.down.b32 %r337, %r338, %r349, %r350, %r351;
	// end inline asm
	mov.b64 	%rd314, {%r332, %r337};
	mov.b64 	%fd48, %rd314;
	mov.b64 	{%r343, %r348}, %rd341;
	// begin inline asm
	shfl.sync.down.b32 %r342, %r343, %r349, %r350, %r351;
	// end inline asm
	// begin inline asm
	shfl.sync.down.b32 %r347, %r348, %r349, %r350, %r351;
	// end inline asm
	mov.b64 	%rd36, {%r342, %r347};
	setp.gt.s32 	%p190, %r271, 23;
	mov.u64 	%rd342, %rd341;
	mov.f64 	%fd306, %fd305;
	@%p190 bra 	$L__BB5_42;
	abs.f64 	%fd49, %fd305;
	abs.f64 	%fd50, %fd48;
	setp.lt.f64 	%p191, %fd49, %fd50;
	mov.u64 	%rd342, %rd36;
	mov.f64 	%fd306, %fd48;
	@%p191 bra 	$L__BB5_42;
	setp.lt.f64 	%p192, %fd50, %fd49;
	mov.u64 	%rd342, %rd341;
	mov.f64 	%fd306, %fd305;
	@%p192 bra 	$L__BB5_42;
	setp.lt.s64 	%p193, %rd341, %rd36;
	min.s64 	%rd342, %rd341, %rd36;
	selp.f64 	%fd306, %fd305, %fd48, %p193;
$L__BB5_42:
	mov.b64 	%rd315, %fd306;
	mov.b64 	{%r353, %r358}, %rd315;
	mov.b32 	%r369, 16;
	mov.b32 	%r370, 31;
	mov.b32 	%r371, -1;
	// begin inline asm
	shfl.sync.down.b32 %r352, %r353, %r369, %r370, %r371;
	// end inline asm
	// begin inline asm
	shfl.sync.down.b32 %r357, %r358, %r369, %r370, %r371;
	// end inline asm
	mov.b64 	%rd316, {%r352, %r357};
	mov.b64 	%fd53, %rd316;
	mov.b64 	{%r363, %r368}, %rd342;
	// begin inline asm
	shfl.sync.down.b32 %r362, %r363, %r369, %r370, %r371;
	// end inline asm
	// begin inline asm
	shfl.sync.down.b32 %r367, %r368, %r369, %r370, %r371;
	// end inline asm
	mov.b64 	%rd39, {%r362, %r367};
	setp.gt.s32 	%p194, %r271, 15;
	mov.u64 	%rd394, %rd342;
	mov.f64 	%fd357, %fd306;
	@%p194 bra 	$L__BB5_46;
	abs.f64 	%fd54, %fd306;
	abs.f64 	%fd55, %fd53;
	setp.lt.f64 	%p195, %fd54, %fd55;
	mov.u64 	%rd394, %rd39;
	mov.f64 	%fd357, %fd53;
	@%p195 bra 	$L__BB5_46;
	setp.lt.f64 	%p196, %fd55, %fd54;
	mov.u64 	%rd394, %rd342;
	mov.f64 	%fd357, %fd306;
	@%p196 bra 	$L__BB5_46;
	setp.lt.s64 	%p197, %rd342, %rd39;
	min.s64 	%rd394, %rd342, %rd39;
	selp.f64 	%fd357, %fd306, %fd53, %p197;
$L__BB5_46:
	setp.ne.s32 	%p198, %r271, 0;
	@%p198 bra 	$L__BB5_48;
	shr.u32 	%r372, %r1, 1;
	and.b32  	%r373, %r372, 496;
	mov.u32 	%r374, _ZN6thrust24THRUST_300001_SM_1000_NS8cuda_cub4core6detail5shmemE;
	add.s32 	%r375, %r374, %r373;
	st.shared.f64 	[%r375+8], %fd357;
	st.shared.u64 	[%r375+16], %rd394;
$L__BB5_48:
	bar.sync 	0;
	setp.ne.s32 	%p199, %r1, 0;
	@%p199 bra 	$L__BB5_209;
	ld.shared.f64 	%fd58, [_ZN6thrust24THRUST_300001_SM_1000_NS8cuda_cub4core6detail5shmemE+24];
	ld.shared.u64 	%rd42, [_ZN6thrust24THRUST_300001_SM_1000_NS8cuda_cub4core6detail5shmemE+32];
	abs.f64 	%fd59, %fd357;
	abs.f64 	%fd60, %fd58;
	setp.lt.f64 	%p200, %fd59, %fd60;
	mov.u64 	%rd344, %rd42;
	mov.f64 	%fd308, %fd58;
	@%p200 bra 	$L__BB5_52;
	setp.lt.f64 	%p201, %fd60, %fd59;
	mov.u64 	%rd344, %rd394;
	mov.f64 	%fd308, %fd357;
	@%p201 bra 	$L__BB5_52;
	setp.lt.s64 	%p202, %rd394, %rd42;
	min.s64 	%rd344, %rd394, %rd42;
	selp.f64 	%fd308, %fd357, %fd58, %p202;
$L__BB5_52:
	ld.shared.f64 	%fd63, [_ZN6thrust24THRUST_300001_SM_1000_NS8cuda_cub4core6detail5shmemE+40];
	ld.shared.u64 	%rd45, [_ZN6thrust24THRUST_300001_SM_1000_NS8cuda_cub4core6detail5shmemE+48];
	abs.f64 	%fd64, %fd308;
	abs.f64 	%fd65, %fd63;
	setp.lt.f64 	%p203, %fd64, %fd65;
	mov.u64 	%rd345, %rd45;
	mov.f64 	%fd309, %fd63;
	@%p203 bra 	$L__BB5_55;
	setp.lt.f64 	%p204, %fd65, %fd64;
	mov.u64 	%rd345, %rd344;
	mov.f64 	%fd309, %fd308;
	@%p204 bra 	$L__BB5_55;
	setp.lt.s64 	%p205, %rd344, %rd45;
	min.s64 	%rd345, %rd344, %rd45;
	selp.f64 	%fd309, %fd308, %fd63, %p205;
$L__BB5_55:
	ld.shared.f64 	%fd68, [_ZN6thrust24THRUST_300001_SM_1000_NS8cuda_cub4core6detail5shmemE+56];
	ld.shared.u64 	%rd48, [_ZN6thrust24THRUST_300001_SM_1000_NS8cuda_cub4core6detail5shmemE+64];
	abs.f64 	%fd69, %fd309;
	abs.f64 	%fd70, %fd68;
	setp.lt.f64 	%p206, %fd69, %fd70;
	mov.u64 	%rd346, %rd48;
	mov.f64 	%fd310, %fd68;
	@%p206 bra 	$L__BB5_58;
	setp.lt.f64 	%p207, %fd70, %fd69;
	mov.u64 	%rd346, %rd345;
	mov.f64 	%fd310, %fd309;
	@%p207 bra 	$L__BB5_58;
	setp.lt.s64 	%p208, %rd345, %rd48;
	min.s64 	%rd346, %rd345, %rd48;
	selp.f64 	%fd310, %fd309, %fd68, %p208;
$L__BB5_58:
	ld.shared.f64 	%fd73, [_ZN6thrust24THRUST_300001_SM_1000_NS8cuda_cub4core6detail5shmemE+72];
	ld.shared.u64 	%rd51, [_ZN6thrust24THRUST_300001_SM_1000_NS8cuda_cub4core6detail5shmemE+80];
	abs.f64 	%fd74, %fd310;
	abs.f64 	%fd75, %fd73;
	setp.lt.f64 	%p209, %fd74, %fd75;
	mov.u64 	%rd347, %rd51;
	mov.f64 	%fd311, %fd73;
	@%p209 bra 	$L__BB5_61;
	setp.lt.f64 	%p210, %fd75, %fd74;
	mov.u64 	%rd347, %rd346;
	mov.f64 	%fd311, %fd310;
	@%p210 bra 	$L__BB5_61;
	setp.lt.s64 	%p211, %rd346, %rd51;
	min.s64 	%rd347, %rd346, %rd51;
	selp.f64 	%fd311, %fd310, %fd73, %p211;
$L__BB5_61:
	ld.shared.f64 	%fd78, [_ZN6thrust24THRUST_300001_SM_1000_NS8cuda_cub4core6detail5shmemE+88];
	ld.shared.u64 	%rd54, [_ZN6thrust24THRUST_300001_SM_1000_NS8cuda_cub4core6detail5shmemE+96];
	abs.f64 	%fd79, %fd311;
	abs.f64 	%fd80, %fd78;
	setp.lt.f64 	%p212, %fd79, %fd80;
	mov.u64 	%rd348, %rd54;
	mov.f64 	%fd312, %fd78;
	@%p212 bra 	$L__BB5_64;
	setp.lt.f64 	%p213, %fd80, %fd79;
	mov.u64 	%rd348, %rd347;
	mov.f64 	%fd312, %fd311;
	@%p213 bra 	$L__BB5_64;
	setp.lt.s64 	%p214, %rd347, %rd54;
	min.s64 	%rd348, %rd347, %rd54;
	selp.f64 	%fd312, %fd311, %fd78, %p214;
$L__BB5_64:
	ld.shared.f64 	%fd83, [_ZN6thrust24THRUST_300001_SM_1000_NS8cuda_cub4core6detail5shmemE+104];
	ld.shared.u64 	%rd57, [_ZN6thrust24THRUST_300001_SM_1000_NS8cuda_cub4core6detail5shmemE+112];
	abs.f64 	%fd84, %fd312;
	abs.f64 	%fd85, %fd83;
	setp.lt.f64 	%p215, %fd84, %fd85;
	mov.u64 	%rd349, %rd57;
	mov.f64 	%fd313, %fd83;
	@%p215 bra 	$L__BB5_67;
	setp.lt.f64 	%p216, %fd85, %fd84;
	mov.u64 	%rd349, %rd348;
	mov.f64 	%fd313, %fd312;
	@%p216 bra 	$L__BB5_67;
	setp.lt.s64 	%p217, %rd348, %rd57;
	min.s64 	%rd349, %rd348, %rd57;
	selp.f64 	%fd313, %fd312, %fd83, %p217;
$L__BB5_67:
	ld.shared.f64 	%fd88, [_ZN6thrust24THRUST_300001_SM_1000_NS8cuda_cub4core6detail5shmemE+120];
	ld.shared.u64 	%rd60, [_ZN6thrust24THRUST_300001_SM_1000_NS8cuda_cub4core6detail5shmemE+128];
	abs.f64 	%fd89, %fd313;
	abs.f64 	%fd90, %fd88;
	setp.lt.f64 	%p218, %fd89, %fd90;
	mov.u64 	%rd394, %rd60;
	mov.f64 	%fd357, %fd88;
	@%p218 bra 	$L__BB5_209;
	setp.lt.f64 	%p219, %fd90, %fd89;
	mov.u64 	%rd394, %rd349;
	mov.f64 	%fd357, %fd313;
	@%p219 bra 	$L__BB5_209;
	setp.lt.s64 	%p220, %rd349, %rd60;
	min.s64 	%rd394, %rd349, %rd60;
	selp.f64 	%fd357, %fd313, %fd88, %p220;
	bra.uni 	$L__BB5_209;
$L__BB5_70:
	// begin inline asm
	mov.u32 %r158, %laneid;
	// end inline asm
	and.b32  	%r179, %r1, 992;
	add.s32 	%r180, %r179, 32;
	setp.gt.s32 	%p127, %r180, %r37;
	not.b32 	%r181, %r179;
	add.s32 	%r182, %r37, %r181;
	selp.b32 	%r177, %r182, 31, %p127;
	mov.b64 	%rd297, %fd301;
	mov.b64 	{%r160, %r165}, %rd297;
	mov.b32 	%r176, 1;
	mov.b32 	%r178, -1;
	// begin inline asm
	shfl.sync.down.b32 %r159, %r160, %r176, %r177, %r178;
	// end inline asm
	// begin inline asm
	shfl.sync.down.b32 %r164, %r165, %r176, %r177, %r178;
	// end inline asm
	mov.b64 	%rd298, {%r159, %r164};
	mov.b64 	%fd92, %rd298;
	mov.b64 	{%r170, %r175}, %rd337;
	// begin inline asm
	shfl.sync.down.b32 %r169, %r170, %r176, %r177, %r178;
	// end inline asm
	// begin inline asm
	shfl.sync.down.b32 %r174, %r175, %r176, %r177, %r178;
	// end inline asm
	mov.b64 	%rd62, {%r169, %r174};
	setp.ge.s32 	%p128, %r158, %r177;
	mov.u64 	%rd350, %rd337;
	mov.f64 	%fd314, %fd301;
	@%p128 bra 	$L__BB5_74;
	abs.f64 	%fd93, %fd301;
	abs.f64 	%fd94, %fd92;
	setp.lt.f64 	%p129, %fd93, %fd94;
	mov.u64 	%rd350, %rd62;
	mov.f64 	%fd314, %fd92;
	@%p129 bra 	$L__BB5_74;
	setp.lt.f64 	%p130, %fd94, %fd93;
	mov.u64 	%rd350, %rd337;
	mov.f64 	%fd314, %fd301;
	@%p130 bra 	$L__BB5_74;
	setp.lt.s64 	%p131, %rd337, %rd62;
	min.s64 	%rd350, %rd337, %rd62;
	selp.f64 	%fd314, %fd301, %fd92, %p131;
$L__BB5_74:
	mov.b64 	%rd299, %fd314;
	mov.b64 	{%r184, %r189}, %rd299;
	mov.b32 	%r200, 2;
	mov.b32 	%r202, -1;
	// begin inline asm
	shfl.sync.down.b32 %r183, %r184, %r200, %r177, %r202;
	// end inline asm
	// begin inline asm
	shfl.sync.down.b32 %r188, %r189, %r200, %r177, %r202;
	// end inline asm
	mov.b64 	%rd300, {%r183, %r188};
	mov.b64 	%fd97, %rd300;
	mov.b64 	{%r194, %r199}, %rd350;
	// begin inline asm
	shfl.sync.down.b32 %r193, %r194, %r200, %r177, %r202;
	// end inline asm
	// begin inline asm
	shfl.sync.down.b32 %r198, %r199, %r200, %r177, %r202;
	// end inline asm
	mov.b64 	%rd65, {%r193, %r198};
	add.s32 	%r203, %r158, 2;
	setp.gt.s32 	%p132, %r203, %r177;
	mov.u64 	%rd351, %rd350;
	mov.f64 	%fd315, %fd314;
	@%p132 bra 	$L__BB5_78;
	abs.f64 	%fd98, %fd314;
	abs.f64 	%fd99, %fd97;
	setp.lt.f64 	%p133, %fd98, %fd99;
	mov.u64 	%rd351, %rd65;
	mov.f64 	%fd315, %fd97;
	@%p133 bra 	$L__BB5_78;
	setp.lt.f64 	%p134, %fd99, %fd98;
	mov.u64 	%rd351, %rd350;
	mov.f64 	%fd315, %fd314;
	@%p134 bra 	$L__BB5_78;
	setp.lt.s64 	%p135, %rd350, %rd65;
	min.s64 	%rd351, %rd350, %rd65;
	selp.f64 	%fd315, %fd314, %fd97, %p135;
$L__BB5_78:
	mov.b64 	%rd301, %fd315;
	mov.b64 	{%r205, %r210}, %rd301;
	mov.b32 	%r221, 4;
	mov.b32 	%r223, -1;
	// begin inline asm
	shfl.sync.down.b32 %r204, %r205, %r221, %r177, %r223;
	// end inline asm
	// begin inline asm
	shfl.sync.down.b32 %r209, %r210, %r221, %r177, %r223;
	// end inline asm
	mov.b64 	%rd302, {%r204, %r209};
	mov.b64 	%fd102, %rd302;
	mov.b64 	{%r215, %r220}, %rd351;
	// begin inline asm
	shfl.sync.down.b32 %r214, %r215, %r221, %r177, %r223;
	// end inline asm
	// begin inline asm
	shfl.sync.down.b32 %r219, %r220, %r221, %r177, %r223;
	// end inline asm
	mov.b64 	%rd68, {%r214, %r219};
	add.s32 	%r224, %r158, 4;
	setp.gt.s32 	%p136, %r224, %r177;
	mov.u64 	%rd352, %rd351;
	mov.f64 	%fd316, %fd315;
	@%p136 bra 	$L__BB5_82;
	abs.f64 	%fd103, %fd315;
	abs.f64 	%fd104, %fd102;
	setp.lt.f64 	%p137, %fd103, %fd104;
	mov.u64 	%rd352, %rd68;
	mov.f64 	%fd316, %fd102;
	@%p137 bra 	$L__BB5_82;
	setp.lt.f64 	%p138, %fd104, %fd103;
	mov.u64 	%rd352, %rd351;
	mov.f64 	%fd316, %fd315;
	@%p138 bra 	$L__BB5_82;
	setp.lt.s64 	%p139, %rd351, %rd68;
	min.s64 	%rd352, %rd351, %rd68;
	selp.f64 	%fd316, %fd315, %fd102, %p139;
$L__BB5_82:
	mov.b64 	%rd303, %fd316;
	mov.b64 	{%r226, %r231}, %rd303;
	mov.b32 	%r242, 8;
	mov.b32 	%r244, -1;
	// begin inline asm
	shfl.sync.down.b32 %r225, %r226, %r242, %r177, %r244;
	// end inline asm
	// begin inline asm
	shfl.sync.down.b32 %r230, %r231, %r242, %r177, %r244;
	// end inline asm
	mov.b64 	%rd304, {%r225, %r230};
	mov.b64 	%fd107, %rd304;
	mov.b64 	{%r236, %r241}, %rd352;
	// begin inline asm
	shfl.sync.down.b32 %r235, %r236, %r242, %r177, %r244;
	// end inline asm
	// begin inline asm
	shfl.sync.down.b32 %r240, %r241, %r242, %r177, %r244;
	// end inline asm
	mov.b64 	%rd71, {%r235, %r240};
	add.s32 	%r245, %r158, 8;
	setp.gt.s32 	%p140, %r245, %r177;
	mov.u64 	%rd353, %rd352;
	mov.f64 	%fd317, %fd316;
	@%p140 bra 	$L__BB5_86;
	abs.f64 	%fd108, %fd316;
	abs.f64 	%fd109, %fd107;
	setp.lt.f64 	%p141, %fd108, %fd109;
	mov.u64 	%rd353, %rd71;
	mov.f64 	%fd317, %fd107;
	@%p141 bra 	$L__BB5_86;
	setp.lt.f64 	%p142, %fd109, %fd108;
	mov.u64 	%rd353, %rd352;
	mov.f64 	%fd317, %fd316;
	@%p142 bra 	$L__BB5_86;
	setp.lt.s64 	%p143, %rd352, %rd71;
	min.s64 	%rd353, %rd352, %rd71;
	selp.f64 	%fd317, %fd316, %fd107, %p143;
$L__BB5_86:
	mov.b64 	%rd305, %fd317;
	mov.b64 	{%r247, %r252}, %rd305;
	mov.b32 	%r263, 16;
	mov.b32 	%r265, -1;
	// begin inline asm
	shfl.sync.down.b32 %r246, %r247, %r263, %r177, %r265;
	// end inline asm
	// begin inline asm
	shfl.sync.down.b32 %r251, %r252, %r263, %r177, %r265;
	// end inline asm
	mov.b64 	%rd306, {%r246, %r251};
	mov.b64 	%fd112, %rd306;
	mov.b64 	{%r257, %r262}, %rd353;
	// begin inline asm
	shfl.sync.down.b32 %r256, %r257, %r263, %r177, %r265;
	// end inline asm
	// begin inline asm
	shfl.sync.down.b32 %r261, %r262, %r263, %r177, %r265;
	// end inline asm
	mov.b64 	%rd74, {%r256, %r261};
	add.s32 	%r266, %r158, 16;
	setp.gt.s32 	%p144, %r266, %r177;
	mov.u64 	%rd394, %rd353;
	mov.f64 	%fd357, %fd317;
	@%p144 bra 	$L__BB5_90;
	abs.f64 	%fd113, %fd317;
	abs.f64 	%fd114, %fd112;
	setp.lt.f64 	%p145, %fd113, %fd114;
	mov.u64 	%rd394, %rd74;
	mov.f64 	%fd357, %fd112;
	@%p145 bra 	$L__BB5_90;
	setp.lt.f64 	%p146, %fd114, %fd113;
	mov.u64 	%rd394, %rd353;
	mov.f64 	%fd357, %fd317;
	@%p146 bra 	$L__BB5_90;
	setp.lt.s64 	%p147, %rd353, %rd74;
	min.s64 	%rd394, %rd353, %rd74;
	selp.f64 	%fd357, %fd317, %fd112, %p147;
$L__BB5_90:
	setp.ne.s32 	%p148, %r158, 0;
	@%p148 bra 	$L__BB5_92;
	shr.u32 	%r267, %r1, 1;
	and.b32  	%r268, %r267, 496;
	mov.u32 	%r269, _ZN6thrust24THRUST_300001_SM_1000_NS8cuda_cub4core6detail5shmemE;
	add.s32 	%r270, %r269, %r268;
	st.shared.f64 	[%r270+8], %fd357;
	st.shared.u64 	[%r270+16], %rd394;
$L__BB5_92:
	bar.sync 	0;
	setp.ne.s32 	%p149, %r1, 0;
	@%p149 bra 	$L__BB5_209;
	setp.lt.s32 	%p150, %r37, 33;
	mov.f64 	%fd319, %fd357;
	mov.u64 	%rd355, %rd394;
	@%p150 bra 	$L__BB5_97;
	ld.shared.f64 	%fd117, [_ZN6thrust24THRUST_300001_SM_1000_NS8cuda_cub4core6detail5shmemE+24];
	ld.shared.u64 	%rd77, [_ZN6thrust24THRUST_300001_SM_1000_NS8cuda_cub4core6detail5shmemE+32];
	abs.f64 	%fd118, %fd357;
	abs.f64 	%fd119, %fd117;
	setp.lt.f64 	%p151, %fd118, %fd119;
	mov.f64 	%fd319, %fd117;
	mov.u64 	%rd355, %rd77;
	@%p151 bra 	$L__BB5_97;
	setp.lt.f64 	%p152, %fd119, %fd118;
	mov.f64 	%fd319, %fd357;
	mov.u64 	%rd355, %rd394;
	@%p152 bra 	$L__BB5_97;
	setp.lt.s64 	%p153, %rd394, %rd77;
	min.s64 	%rd355, %rd394, %rd77;
	selp.f64 	%fd319, %fd357, %fd117, %p153;
$L__BB5_97:
	setp.lt.s32 	%p154, %r37, 65;
	mov.f64 	%fd320, %fd319;
	mov.u64 	%rd356, %rd355;
	@%p154 bra 	$L__BB5_101;
	ld.shared.f64 	%fd122, [_ZN6thrust24THRUST_300001_SM_1000_NS8cuda_cub4core6detail5shmemE+40];
	ld.shared.u64 	%rd80, [_ZN6thrust24THRUST_300001_SM_1000_NS8cuda_cub4core6detail5shmemE+48];
	abs.f64 	%fd123, %fd319;
	abs.f64 	%fd124, %fd122;
	setp.lt.f64 	%p155, %fd123, %fd124;
	mov.f64 	%fd320, %fd122;
	mov.u64 	%rd356, %rd80;
	@%p155 bra 	$L__BB5_101;
	setp.lt.f64 	%p156, %fd124, %fd123;
	mov.f64 	%fd320, %fd319;
	mov.u64 	%rd356, %rd355;
	@%p156 bra 	$L__BB5_101;
	setp.lt.s64 	%p157, %rd355, %rd80;
	min.s64 	%rd356, %rd355, %rd80;
	selp.f64 	%fd320, %fd319, %fd122, %p157;
$L__BB5_101:
	setp.lt.s32 	%p158, %r37, 97;
	mov.f64 	%fd321, %fd320;
	mov.u64 	%rd357, %rd356;
	@%p158 bra 	$L__BB5_105;
	ld.shared.f64 	%fd127, [_ZN6thrust24THRUST_300001_SM_1000_NS8cuda_cub4core6detail5shmemE+56];
	ld.shared.u64 	%rd83, [_ZN6thrust24THRUST_300001_SM_1000_NS8cuda_cub4core6detail5shmemE+64];
	abs.f64 	%fd128, %fd320;
	abs.f64 	%fd129, %fd127;
	setp.lt.f64 	%p159, %fd128, %fd129;
	mov.f64 	%fd321, %fd127;
	mov.u64 	%rd357, %rd83;
	@%p159 bra 	$L__BB5_105;
	setp.lt.f64 	%p160, %fd129, %fd128;
	mov.f64 	%fd321, %fd320;
	mov.u64 	%rd357, %rd356;
	@%p160 bra 	$L__BB5_105;
	setp.lt.s64 	%p161, %rd356, %rd83;
	min.s64 	%rd357, %rd356, %rd83;
	selp.f64 	%fd321, %fd320, %fd127, %p161;
$L__BB5_105:
	setp.lt.s32 	%p162, %r37, 129;
	mov.f64 	%fd322, %fd321;
	mov.u64 	%rd358, %rd357;
	@%p162 bra 	$L__BB5_109;
	ld.shared.f64 	%fd132, [_ZN6thrust24THRUST_300001_SM_1000_NS8cuda_cub4core6detail5shmemE+72];
	ld.shared.u64 	%rd86, [_ZN6thrust24THRUST_300001_SM_1000_NS8cuda_cub4core6detail5shmemE+80];
	abs.f64 	%fd133, %fd321;
	abs.f64 	%fd134, %fd132;
	setp.lt.f64 	%p163, %fd133, %fd134;
	mov.f64 	%fd322, %fd132;
	mov.u64 	%rd358, %rd86;
	@%p163 bra 	$L__BB5_109;
	setp.lt.f64 	%p164, %fd134, %fd133;
	mov.f64 	%fd322, %fd321;
	mov.u64 	%rd358, %rd357;
	@%p164 bra 	$L__BB5_109;
	setp.lt.s64 	%p165, %rd357, %rd86;
	min.s64 	%rd358, %rd357, %rd86;
	selp.f64 	%fd322, %fd321, %fd132, %p165;
$L__BB5_109:
	setp.lt.s32 	%p166, %r37, 161;
	mov.f64 	%fd323, %fd322;
	mov.u64 	%rd359, %rd358;
	@%p166 bra 	$L__BB5_113;
	ld.shared.f64 	%fd137, [_ZN6thrust24THRUST_300001_SM_1000_NS8cuda_cub4core6detail5shmemE+88];
	ld.shared.u64 	%rd89, [_ZN6thrust24THRUST_300001_SM_1000_NS8cuda_cub4core6detail5shmemE+96];
	abs.f64 	%fd138, %fd322;
	abs.f64 	%fd139, %fd137;
	setp.lt.f64 	%p167, %fd138, %fd139;
	mov.f64 	%fd323, %fd137;
	mov.u64 	%rd359, %rd89;
	@%p167 bra 	$L__BB5_113;
	setp.lt.f64 	%p168, %fd139, %fd138;
	mov.f64 	%fd323, %fd322;
	mov.u64 	%rd359, %rd358;
	@%p168 bra 	$L__BB5_113;
	setp.lt.s64 	%p169, %rd358, %rd89;
	min.s64 	%rd359, %rd358, %rd89;
	selp.f64 	%fd323, %fd322, %fd137, %p169;
$L__BB5_113:
	setp.lt.s32 	%p170, %r37, 193;
	mov.f64 	%fd324, %fd323;
	mov.u64 	%rd360, %rd359;
	@%p170 bra 	$L__BB5_117;
	ld.shared.f64 	%fd142, [_ZN6thrust24THRUST_300001_SM_1000_NS8cuda_cub4core6detail5shmemE+104];
	ld.shared.u64 	%rd92, [_ZN6thrust24THRUST_300001_SM_1000_NS8cuda_cub4core6detail5shmemE+112];
	abs.f64 	%fd143, %fd323;
	abs.f64 	%fd144, %fd142;
	setp.lt.f64 	%p171, %fd143, %fd144;
	mov.f64 	%fd324, %fd142;
	mov.u64 	%rd360, %rd92;
	@%p171 bra 	$L__BB5_117;
	setp.lt.f64 	%p172, %fd144, %fd143;
	mov.f64 	%fd324, %fd323;
	mov.u64 	%rd360, %rd359;
	@%p172 bra 	$L__BB5_117;
	setp.lt.s64 	%p173, %rd359, %rd92;
	min.s64 	%rd360, %rd359, %rd92;
	selp.f64 	%fd324, %fd323, %fd142, %p173;
$L__BB5_117:
	setp.lt.s32 	%p174, %r37, 225;
	mov.u64 	%rd394, %rd360;
	mov.f64 	%fd357, %fd324;
	@%p174 bra 	$L__BB5_209;
	ld.shared.f64 	%fd147, [_ZN6thrust24THRUST_300001_SM_1000_NS8cuda_cub4core6detail5shmemE+120];
	ld.shared.u64 	%rd95, [_ZN6thrust24THRUST_300001_SM_1000_NS8cuda_cub4core6detail5shmemE+128];
	abs.f64 	%fd148, %fd324;
	abs.f64 	%fd149, %fd147;
	setp.lt.f64 	%p175, %fd148, %fd149;
	mov.u64 	%rd394, %rd95;
	mov.f64 	%fd357, %fd147;
	@%p175 bra 	$L__BB5_209;
	setp.lt.f64 	%p176, %fd149, %fd148;
	mov.u64 	%rd394, %rd360;
	mov.f64 	%fd357, %fd324;
	@%p176 bra 	$L__BB5_209;
	setp.lt.s64 	%p177, %rd360, %rd95;
	min.s64 	%rd394, %rd360, %rd95;
	selp.f64 	%fd357, %fd324, %fd147, %p177;
	bra.uni 	$L__BB5_209;
$L__BB5_121:
	ld.param.u64 	%rd318, [_ZN6thrust24THRUST_300001_SM_1000_NS8cuda_cub4core6detail13_kernel_agentINS1_8__reduce11ReduceAgentIPN4cuda3std3__45tupleIJdlEEESC_SB_iNS1_9__extrema9arg_max_fIdl10comparatorEEEEJSC_SC_iSG_EEEvDpT0__param_0];
	mov.u32 	%r16, %tid.x;
	mul.wide.u32 	%rd208, %r16, 16;
	add.s64 	%rd189, %rd318, %rd208;
	// begin inline asm
	ld.global.nc.u64 %rd188, [%rd189];
	// end inline asm
	add.s64 	%rd191, %rd189, 8;
	// begin inline asm
	ld.global.nc.u64 %rd190, [%rd191];
	// end inline asm
	mov.b64 	%fd151, %rd188;
	add.s64 	%rd193, %rd189, 4096;
	// begin inline asm
	ld.global.nc.u64 %rd192, [%rd193];
	// end inline asm
	add.s64 	%rd195, %rd189, 4104;
	// begin inline asm
	ld.global.nc.u64 %rd361, [%rd195];
	// end inline asm
	mov.b64 	%fd325, %rd192;
	add.s64 	%rd197, %rd189, 8192;
	// begin inline asm
	ld.global.nc.u64 %rd196, [%rd197];
	// end inline asm
	add.s64 	%rd199, %rd189, 8200;
	// begin inline asm
	ld.global.nc.u64 %rd362, [%rd199];
	// end inline asm
	mov.b64 	%fd326, %rd196;
	add.s64 	%rd201, %rd189, 12288;
	// begin inline asm
	ld.global.nc.u64 %rd200, [%rd201];
	// end inline asm
	add.s64 	%rd203, %rd189, 12296;
	// begin inline asm
	ld.global.nc.u64 %rd363, [%rd203];
	// end inline asm
	mov.b64 	%fd327, %rd200;
	add.s64 	%rd205, %rd189, 16384;
	// begin inline asm
	ld.global.nc.u64 %rd204, [%rd205];
	// end inline asm
	add.s64 	%rd207, %rd189, 16392;
	// begin inline asm
	ld.global.nc.u64 %rd381, [%rd207];
	// end inline asm
	mov.b64 	%fd344, %rd204;
	abs.f64 	%fd156, %fd151;
	abs.f64 	%fd157, %fd325;
	setp.lt.f64 	%p3, %fd156, %fd157;
	@%p3 bra 	$L__BB5_123;
	setp.lt.f64 	%p4, %fd157, %fd156;
	setp.lt.s64 	%p5, %rd190, %rd361;
	or.pred  	%p6, %p4, %p5;
	selp.b64 	%rd361, %rd190, %rd361, %p6;
	selp.f64 	%fd325, %fd151, %fd325, %p6;
$L__BB5_123:
	abs.f64 	%fd160, %fd325;
	abs.f64 	%fd161, %fd326;
	setp.lt.f64 	%p7, %fd160, %fd161;
	@%p7 bra 	$L__BB5_125;
	setp.lt.f64 	%p8, %fd161, %fd160;
	setp.lt.s64 	%p9, %rd361, %rd362;
	or.pred  	%p10, %p8, %p9;
	selp.b64 	%rd362, %rd361, %rd362, %p10;
	selp.f64 	%fd326, %fd325, %fd326, %p10;
$L__BB5_125:
	abs.f64 	%fd164, %fd326;
	abs.f64 	%fd165, %fd327;
	setp.lt.f64 	%p11, %fd164, %fd165;
	@%p11 bra 	$L__BB5_127;
	setp.lt.f64 	%p12, %fd165, %fd164;
	setp.lt.s64 	%p13, %rd362, %rd363;
	or.pred  	%p14, %p12, %p13;
	selp.b64 	%rd363, %rd362, %rd363, %p14;
	selp.f64 	%fd327, %fd326, %fd327, %p14;
$L__BB5_127:
	abs.f64 	%fd168, %fd327;
	abs.f64 	%fd169, %fd344;
	setp.lt.f64 	%p15, %fd168, %fd169;
	@%p15 bra 	$L__BB5_129;
	setp.lt.f64 	%p16, %fd169, %fd168;
	setp.lt.s64 	%p17, %rd363, %rd381;
	or.pred  	%p18, %p16, %p17;
	selp.b64 	%rd381, %rd363, %rd381, %p18;
	selp.f64 	%fd344, %fd327, %fd344, %p18;
$L__BB5_129:
	setp.lt.u32 	%p19, %r37, 2560;
	mov.b32 	%r383, 1280;
	@%p19 bra 	$L__BB5_142;
	mov.b32 	%r382, 1280;
	mov.f64 	%fd329, %fd344;
	mov.u64 	%rd365, %rd381;
$L__BB5_131:
	ld.param.u64 	%rd319, [_ZN6thrust24THRUST_300001_SM_1000_NS8cuda_cub4core6detail13_kernel_agentINS1_8__reduce11ReduceAgentIPN4cuda3std3__45tupleIJdlEEESC_SB_iNS1_9__extrema9arg_max_fIdl10comparatorEEEEJSC_SC_iSG_EEEvDpT0__param_0];
	add.s32 	%r40, %r382, %r16;
	mul.wide.u32 	%rd229, %r40, 16;
	add.s64 	%rd210, %rd319, %rd229;
	// begin inline asm
	ld.global.nc.u64 %rd209, [%rd210];
	// end inline asm
	add.s64 	%rd212, %rd210, 8;
	// begin inline asm
	ld.global.nc.u64 %rd366, [%rd212];
	// end inline asm
	mov.b64 	%fd330, %rd209;
	add.s64 	%rd214, %rd210, 4096;
	// begin inline asm
	ld.global.nc.u64 %rd213, [%rd214];
	// end inline asm
	add.s64 	%rd216, %rd210, 4104;
	// begin inline asm
	ld.global.nc.u64 %rd367, [%rd216];
	// end inline asm
	mov.b64 	%fd331, %rd213;
	add.s64 	%rd218, %rd210, 8192;
	// begin inline asm
	ld.global.nc.u64 %rd217, [%rd218];
	// end inline asm
	add.s64 	%rd220, %rd210, 8200;
	// begin inline asm
	ld.global.nc.u64 %rd368, [%rd220];
	// end inline asm
	mov.b64 	%fd332, %rd217;
	add.s64 	%rd222, %rd210, 12288;
	// begin inline asm
	ld.global.nc.u64 %rd221, [%rd222];
	// end inline asm
	add.s64 	%rd224, %rd210, 12296;
	// begin inline asm
	ld.global.nc.u64 %rd369, [%rd224];
	// end inline asm
	mov.b64 	%fd333, %rd221;
	add.s64 	%rd226, %rd210, 16384;
	// begin inline asm
	ld.global.nc.u64 %rd225, [%rd226];
	// end inline asm
	add.s64 	%rd228, %rd210, 16392;
	// begin inline asm
	ld.global.nc.u64 %rd381, [%rd228];
	// end inline asm
	mov.b64 	%fd344, %rd225;
	abs.f64 	%fd178, %fd329;
	abs.f64 	%fd179, %fd330;
	setp.lt.f64 	%p20, %fd178, %fd179;
	@%p20 bra 	$L__BB5_133;
	setp.lt.f64 	%p21, %fd179, %fd178;
	setp.lt.s64 	%p22, %rd365, %rd366;
	or.pred  	%p23, %p21, %p22;
	selp.b64 	%rd366, %rd365, %rd366, %p23;
	selp.f64 	%fd330, %fd329, %fd330, %p23;
$L__BB5_133:
	abs.f64 	%fd182, %fd330;
	abs.f64 	%fd183, %fd331;
	setp.lt.f64 	%p24, %fd182, %fd183;
	@%p24 bra 	$L__BB5_135;
	setp.lt.f64 	%p25, %fd183, %fd182;
	setp.lt.s64 	%p26, %rd366, %rd367;
	or.pred  	%p27, %p25, %p26;
	selp.b64 	%rd367, %rd366, %rd367, %p27;
	selp.f64 	%fd331, %fd330, %fd331, %p27;
$L__BB5_135:
	abs.f64 	%fd186, %fd331;
	abs.f64 	%fd187, %fd332;
	setp.lt.f64 	%p28, %fd186, %fd187;
	@%p28 bra 	$L__BB5_137;
	setp.lt.f64 	%p29, %fd187, %fd186;
	setp.lt.s64 	%p30, %rd367, %rd368;
	or.pred  	%p31, %p29, %p30;
	selp.b64 	%rd368, %rd367, %rd368, %p31;
	selp.f64 	%fd332, %fd331, %fd332, %p31;
$L__BB5_137:
	abs.f64 	%fd190, %fd332;
	abs.f64 	%fd191, %fd333;
	setp.lt.f64 	%p32, %fd190, %fd191;
	@%p32 bra 	$L__BB5_139;
	setp.lt.f64 	%p33, %fd191, %fd190;
	setp.lt.s64 	%p34, %rd368, %rd369;
	or.pred  	%p35, %p33, %p34;
	selp.b64 	%rd369, %rd368, %rd369, %p35;
	selp.f64 	%fd333, %fd332, %fd333, %p35;
$L__BB5_139:
	abs.f64 	%fd194, %fd333;
	abs.f64 	%fd195, %fd344;
	setp.lt.f64 	%p36, %fd194, %fd195;
	@%p36 bra 	$L__BB5_141;
	setp.lt.f64 	%p37, %fd195, %fd194;
	setp.lt.s64 	%p38, %rd369, %rd381;
	or.pred  	%p39, %p37, %p38;
	selp.b64 	%rd381, %rd369, %rd381, %p39;
	selp.f64 	%fd344, %fd333, %fd344, %p39;
$L__BB5_141:
	add.s32 	%r383, %r382, 1280;
	add.s32 	%r41, %r382, 2560;
	setp.le.s32 	%p40, %r41, %r37;
	mov.u32 	%r382, %r383;
	mov.f64 	%fd329, %fd344;
	mov.u64 	%rd365, %rd381;
	@%p40 bra 	$L__BB5_131;
$L__BB5_142:
	setp.le.s32 	%p41, %r37, %r383;
	@%p41 bra 	$L__BB5_165;
	sub.s32 	%r20, %r37, %r383;
	setp.ge.s32 	%p42, %r16, %r20;
	@%p42 bra 	$L__BB5_165;
	not.b32 	%r42, %r16;
	add.s32 	%r43, %r37, %r42;
	sub.s32 	%r21, %r43, %r383;
	and.b32  	%r44, %r21, 768;
	setp.eq.s32 	%p43, %r44, 768;
	mov.u32 	%r387, %r16;
	@%p43 bra 	$L__BB5_150;
	add.s32 	%r385, %r16, %r383;
	shr.u32 	%r45, %r21, 8;
	add.s32 	%r46, %r45, 1;
	and.b32  	%r47, %r46, 3;
	neg.s32 	%r384, %r47;
	mov.u32 	%r387, %r16;
$L__BB5_146:
	.pragma "nounroll";
	mov.u64 	%rd127, %rd381;
	mov.f64 	%fd199, %fd344;
	ld.param.u64 	%rd320, [_ZN6thrust24THRUST_300001_SM_1000_NS8cuda_cub4core6detail13_kernel_agentINS1_8__reduce11ReduceAgentIPN4cuda3std3__45tupleIJdlEEESC_SB_iNS1_9__extrema9arg_max_fIdl10comparatorEEEEJSC_SC_iSG_EEEvDpT0__param_0];
	mul.wide.u32 	%rd235, %r385, 16;
	add.s64 	%rd232, %rd320, %rd235;
	// begin inline asm
	ld.global.nc.u64 %rd231, [%rd232];
	// end inline asm
	add.s64 	%rd234, %rd232, 8;
	// begin inline asm
	ld.global.nc.u64 %rd233, [%rd234];
	// end inline asm
	mov.b64 	%fd200, %rd231;
	abs.f64 	%fd201, %fd199;
	abs.f64 	%fd202, %fd200;
	setp.lt.f64 	%p44, %fd201, %fd202;
	mov.f64 	%fd344, %fd200;
	mov.u64 	%rd381, %rd233;
	@%p44 bra 	$L__BB5_149;
	setp.lt.f64 	%p45, %fd202, %fd201;
	mov.f64 	%fd344, %fd199;
	mov.u64 	%rd381, %rd127;
	@%p45 bra 	$L__BB5_149;
	setp.lt.s64 	%p46, %rd127, %rd233;
	selp.f64 	%fd344, %fd199, %fd200, %p46;
	min.s64 	%rd381, %rd127, %rd233;
$L__BB5_149:
	add.s32 	%r387, %r387, 256;
	add.s32 	%r385, %r385, 256;
	add.s32 	%r384, %r384, 1;
	setp.ne.s32 	%p47, %r384, 0;
	@%p47 bra 	$L__BB5_146;
$L__BB5_150:
	setp.lt.u32 	%p48, %r21, 768;
	@%p48 bra 	$L__BB5_165;
	ld.param.u64 	%rd321, [_ZN6thrust24THRUST_300001_SM_1000_NS8cuda_cub4core6detail13_kernel_agentINS1_8__reduce11ReduceAgentIPN4cuda3std3__45tupleIJdlEEESC_SB_iNS1_9__extrema9arg_max_fIdl10comparatorEEEEJSC_SC_iSG_EEEvDpT0__param_0];
	cvt.u64.u32 	%rd236, %r387;
	cvt.u64.u32 	%rd237, %r383;
	add.s64 	%rd238, %rd236, %rd237;
	shl.b64 	%rd239, %rd238, 4;
	add.s64 	%rd240, %rd239, %rd321;
	add.s64 	%rd376, %rd240, 12296;
	add.s32 	%r388, %r387, %r383;
$L__BB5_152:
	ld.param.u64 	%rd322, [_ZN6thrust24THRUST_300001_SM_1000_NS8cuda_cub4core6detail13_kernel_agentINS1_8__reduce11ReduceAgentIPN4cuda3std3__45tupleIJdlEEESC_SB_iNS1_9__extrema9arg_max_fIdl10comparatorEEEEJSC_SC_iSG_EEEvDpT0__param_0];
	mul.wide.u32 	%rd245, %r388, 16;
	add.s64 	%rd242, %rd322, %rd245;
	// begin inline asm
	ld.global.nc.u64 %rd241, [%rd242];
	// end inline asm
	add.s64 	%rd244, %rd242, 8;
	// begin inline asm
	ld.global.nc.u64 %rd243, [%rd244];
	// end inline asm
	mov.b64 	%fd208, %rd241;
	abs.f64 	%fd209, %fd344;
	abs.f64 	%fd210, %fd208;
	setp.lt.f64 	%p49, %fd209, %fd210;
	mov.f64 	%fd341, %fd208;
	mov.u64 	%rd378, %rd243;
	@%p49 bra 	$L__BB5_155;
	setp.lt.f64 	%p50, %fd210, %fd209;
	mov.f64 	%fd341, %fd344;
	mov.u64 	%rd378, %rd381;
	@%p50 bra 	$L__BB5_155;
	setp.lt.s64 	%p51, %rd381, %rd243;
	selp.f64 	%fd341, %fd344, %fd208, %p51;
	min.s64 	%rd378, %rd381, %rd243;
$L__BB5_155:
	add.s64 	%rd247, %rd376, -8200;
	// begin inline asm
	ld.global.nc.u64 %rd246, [%rd247];
	// end inline asm
	add.s64 	%rd249, %rd376, -8192;
	// begin inline asm
	ld.global.nc.u64 %rd248, [%rd249];
	// end inline asm
	mov.b64 	%fd213, %rd246;
	abs.f64 	%fd214, %fd341;
	abs.f64 	%fd215, %fd213;
	setp.lt.f64 	%p52, %fd214, %fd215;
	mov.f64 	%fd342, %fd213;
	mov.u64 	%rd379, %rd248;
	@%p52 bra 	$L__BB5_158;
	setp.lt.f64 	%p53, %fd215, %fd214;
	mov.f64 	%fd342, %fd341;
	mov.u64 	%rd379, %rd378;
	@%p53 bra 	$L__BB5_158;
	setp.lt.s64 	%p54, %rd378, %rd248;
	selp.f64 	%fd342, %fd341, %fd213, %p54;
	min.s64 	%rd379, %rd378, %rd248;
$L__BB5_158:
	add.s64 	%rd251, %rd376, -4104;
	// begin inline asm
	ld.global.nc.u64 %rd250, [%rd251];
	// end inline asm
	add.s64 	%rd253, %rd376, -4096;
	// begin inline asm
	ld.global.nc.u64 %rd252, [%rd253];
	// end inline asm
	mov.b64 	%fd218, %rd250;
	abs.f64 	%fd219, %fd342;
	abs.f64 	%fd220, %fd218;
	setp.lt.f64 	%p55, %fd219, %fd220;
	mov.f64 	%fd343, %fd218;
	mov.u64 	%rd380, %rd252;
	@%p55 bra 	$L__BB5_161;
	setp.lt.f64 	%p56, %fd220, %fd219;
	mov.f64 	%fd343, %fd342;
	mov.u64 	%rd380, %rd379;
	@%p56 bra 	$L__BB5_161;
	setp.lt.s64 	%p57, %rd379, %rd252;
	selp.f64 	%fd343, %fd342, %fd218, %p57;
	min.s64 	%rd380, %rd379, %rd252;
$L__BB5_161:
	add.s64 	%rd255, %rd376, -8;
	// begin inline asm
	ld.global.nc.u64 %rd254, [%rd255];
	// end inline asm
	// begin inline asm
	ld.global.nc.u64 %rd256, [%rd376];
	// end inline asm
	mov.b64 	%fd223, %rd254;
	abs.f64 	%fd224, %fd343;
	abs.f64 	%fd225, %fd223;
	setp.lt.f64 	%p58, %fd224, %fd225;
	mov.f64 	%fd344, %fd223;
	mov.u64 	%rd381, %rd256;
	@%p58 bra 	$L__BB5_164;
	setp.lt.f64 	%p59, %fd225, %fd224;
	mov.f64 	%fd344, %fd343;
	mov.u64 	%rd381, %rd380;
	@%p59 bra 	$L__BB5_164;
	setp.lt.s64 	%p60, %rd380, %rd256;
	selp.f64 	%fd344, %fd343, %fd223, %p60;
	min.s64 	%rd381, %rd380, %rd256;
$L__BB5_164:
	add.s32 	%r387, %r387, 1024;
	add.s64 	%rd376, %rd376, 16384;
	add.s32 	%r388, %r388, 1024;
	setp.lt.s32 	%p61, %r387, %r20;
	@%p61 bra 	$L__BB5_152;
$L__BB5_165:
	// begin inline asm
	mov.u32 %r48, %laneid;
	// end inline asm
	mov.b64 	%rd258, %fd344;
	mov.b64 	{%r50, %r55}, %rd258;
	mov.b32 	%r66, 1;
	mov.b32 	%r67, 31;
	mov.b32 	%r68, -1;
	// begin inline asm
	shfl.sync.down.b32 %r49, %r50, %r66, %r67, %r68;
	// end inline asm
	// begin inline asm
	shfl.sync.down.b32 %r54, %r55, %r66, %r67, %r68;
	// end inline asm
	mov.b64 	%rd259, {%r49, %r54};
	mov.b64 	%fd229, %rd259;
	mov.b64 	{%r60, %r65}, %rd381;
	// begin inline asm
	shfl.sync.down.b32 %r59, %r60, %r66, %r67, %r68;
	// end inline asm
	// begin inline asm
	shfl.sync.down.b32 %r64, %r65, %r66, %r67, %r68;
	// end inline asm
	mov.b64 	%rd150, {%r59, %r64};
	setp.gt.s32 	%p62, %r48, 30;
	mov.f64 	%fd346, %fd344;
	mov.u64 	%rd383, %rd381;
	@%p62 bra 	$L__BB5_169;
	abs.f64 	%fd230, %fd344;
	abs.f64 	%fd231, %fd229;
	setp.lt.f64 	%p63, %fd230, %fd231;
	mov.f64 	%fd346, %fd229;
	mov.u64 	%rd383, %rd150;
	@%p63 bra 	$L__BB5_169;
	setp.lt.f64 	%p64, %fd231, %fd230;
	mov.f64 	%fd346, %fd344;
	mov.u64 	%rd383, %rd381;
	@%p64 bra 	$L__BB5_169;
	setp.lt.s64 	%p65, %rd381, %rd150;
	selp.f64 	%fd346, %fd344, %fd229, %p65;
	min.s64 	%rd383, %rd381, %rd150;
$L__BB5_169:
	mov.b64 	%rd260, %fd346;
	mov.b64 	{%r70, %r75}, %rd260;
	mov.b32 	%r86, 2;
	mov.b32 	%r87, 31;
	mov.b32 	%r88, -1;
	// begin inline asm
	shfl.sync.down.b32 %r69, %r70, %r86, %r87, %r88;
	// end inline asm
	// begin inline asm
	shfl.sync.down.b32 %r74, %r75, %r86, %r87, %r88;
	// end inline asm
	mov.b64 	%rd261, {%r69, %r74};
	mov.b64 	%fd234, %rd261;
	mov.b64 	{%r80, %r85}, %rd383;
	// begin inline asm
	shfl.sync.down.b32 %r79, %r80, %r86, %r87, %r88;
	// end inline asm
	// begin inline asm
	shfl.sync.down.b32 %r84, %r85, %r86, %r87, %r88;
	// end inline asm
	mov.b64 	%rd153, {%r79, %r84};
	setp.gt.s32 	%p66, %r48, 29;
	mov.f64 	%fd347, %fd346;
	mov.u64 	%rd384, %rd383;
	@%p66 bra 	$L__BB5_173;
	abs.f64 	%fd235, %fd346;
	abs.f64 	%fd236, %fd234;
	setp.lt.f64 	%p67, %fd235, %fd236;
	mov.f64 	%fd347, %fd234;
	mov.u64 	%rd384, %rd153;
	@%p67 bra 	$L__BB5_173;
	setp.lt.f64 	%p68, %fd236, %fd235;
	mov.f64 	%fd347, %fd346;
	mov.u64 	%rd384, %rd383;
	@%p68 bra 	$L__BB5_173;
	setp.lt.s64 	%p69, %rd383, %rd153;
	selp.f64 	%fd347, %fd346, %fd234, %p69;
	min.s64 	%rd384, %rd383, %rd153;
$L__BB5_173:
	mov.b64 	%rd262, %fd347;
	mov.b64 	{%r90, %r95}, %rd262;
	mov.b32 	%r106, 4;
	mov.b32 	%r107, 31;
	mov.b32 	%r108, -1;
	// begin inline asm
	shfl.sync.down.b32 %r89, %r90, %r106, %r107, %r108;
	// end inline asm
	// begin inline asm
	shfl.sync.down.b32 %r94, %r95, %r106, %r107, %r108;
	// end inline asm
	mov.b64 	%rd263, {%r89, %r94};
	mov.b64 	%fd239, %rd263;
	mov.b64 	{%r100, %r105}, %rd384;
	// begin inline asm
	shfl.sync.down.b32 %r99, %r100, %r106, %r107, %r108;
	// end inline asm
	// begin inline asm
	shfl.sync.down.b32 %r104, %r105, %r106, %r107, %r108;
	// end inline asm
	mov.b64 	%rd156, {%r99, %r104};
	setp.gt.s32 	%p70, %r48, 27;
	mov.f64 	%fd348, %fd347;
	mov.u64 	%rd385, %rd384;
	@%p70 bra 	$L__BB5_177;
	abs.f64 	%fd240, %fd347;
	abs.f64 	%fd241, %fd239;
	setp.lt.f64 	%p71, %fd240, %fd241;
	mov.f64 	%fd348, %fd239;
	mov.u64 	%rd385, %rd156;
	@%p71 bra 	$L__BB5_177;
	setp.lt.f64 	%p72, %fd241, %fd240;
	mov.f64 	%fd348, %fd347;
	mov.u64 	%rd385, %rd384;
	@%p72 bra 	$L__BB5_177;
	setp.lt.s64 	%p73, %rd384, %rd156;
	selp.f64 	%fd348, %fd347, %fd239, %p73;
	min.s64 	%rd385, %rd384, %rd156;
$L__BB5_177:
	mov.b64 	%rd264, %fd348;
	mov.b64 	{%r110, %r115}, %rd264;
	mov.b32 	%r126, 8;
	mov.b32 	%r127, 31;
	mov.b32 	%r128, -1;
	// begin inline asm
	shfl.sync.down.b32 %r109, %r110, %r126, %r127, %r128;
	// end inline asm
	// begin inline asm
	shfl.sync.down.b32 %r114, %r115, %r126, %r127, %r128;
	// end inline asm
	mov.b64 	%rd265, {%r109, %r114};
	mov.b64 	%fd244, %rd265;
	mov.b64 	{%r120, %r125}, %rd385;
	// begin inline asm
	shfl.sync.down.b32 %r119, %r120, %r126, %r127, %r128;
	// end inline asm
	// begin inline asm
	shfl.sync.down.b32 %r124, %r125, %r126, %r127, %r128;
	// end inline asm
	mov.b64 	%rd159, {%r119, %r124};
	setp.gt.s32 	%p74, %r48, 23;
	mov.f64 	%fd349, %fd348;
	mov.u64 	%rd386, %rd385;
	@%p74 bra 	$L__BB5_181;
	abs.f64 	%fd245, %fd348;
	abs.f64 	%fd246, %fd244;
	setp.lt.f64 	%p75, %fd245, %fd246;
	mov.f64 	%fd349, %fd244;
	mov.u64 	%rd386, %rd159;
	@%p75 bra 	$L__BB5_181;
	setp.lt.f64 	%p76, %fd246, %fd245;
	mov.f64 	%fd349, %fd348;
	mov.u64 	%rd386, %rd385;
	@%p76 bra 	$L__BB5_181;
	setp.lt.s64 	%p77, %rd385, %rd159;
	selp.f64 	%fd349, %fd348, %fd244, %p77;
	min.s64 	%rd386, %rd385, %rd159;
$L__BB5_181:
	mov.b64 	%rd266, %fd349;
	mov.b64 	{%r130, %r135}, %rd266;
	mov.b32 	%r146, 16;
	mov.b32 	%r147, 31;
	mov.b32 	%r148, -1;
	// begin inline asm
	shfl.sync.down.b32 %r129, %r130, %r146, %r147, %r148;
	// end inline asm
	// begin inline asm
	shfl.sync.down.b32 %r134, %r135, %r146, %r147, %r148;
	// end inline asm
	mov.b64 	%rd267, {%r129, %r134};
	mov.b64 	%fd249, %rd267;
	mov.b64 	{%r140, %r145}, %rd386;
	// begin inline asm
	shfl.sync.down.b32 %r139, %r140, %r146, %r147, %r148;
	// end inline asm
	// begin inline asm
	shfl.sync.down.b32 %r144, %r145, %r146, %r147, %r148;
	// end inline asm
	mov.b64 	%rd162, {%r139, %r144};
	setp.gt.s32 	%p78, %r48, 15;
	mov.f64 	%fd357, %fd349;
	mov.u64 	%rd394, %rd386;
	@%p78 bra 	$L__BB5_185;
	abs.f64 	%fd250, %fd349;
	abs.f64 	%fd251, %fd249;
	setp.lt.f64 	%p79, %fd250, %fd251;
	mov.f64 	%fd357, %fd249;
	mov.u64 	%rd394, %rd162;
	@%p79 bra 	$L__BB5_185;
	setp.lt.f64 	%p80, %fd251, %fd250;
	mov.f64 	%fd357, %fd349;
	mov.u64 	%rd394, %rd386;
	@%p80 bra 	$L__BB5_185;
	setp.lt.s64 	%p81, %rd386, %rd162;
	selp.f64 	%fd357, %fd349, %fd249, %p81;
	min.s64 	%rd394, %rd386, %rd162;
$L__BB5_185:
	setp.ne.s32 	%p82, %r48, 0;
	@%p82 bra 	$L__BB5_187;
	shr.u32 	%r149, %r16, 1;
	and.b32  	%r150, %r149, 496;
	mov.u32 	%r151, _ZN6thrust24THRUST_300001_SM_1000_NS8cuda_cub4core6detail5shmemE;
	add.s32 	%r152, %r151, %r150;
	st.shared.f64 	[%r152+8], %fd357;
	st.shared.u64 	[%r152+16], %rd394;
$L__BB5_187:
	bar.sync 	0;
	setp.ne.s32 	%p83, %r16, 0;
	@%p83 bra 	$L__BB5_209;
	ld.shared.f64 	%fd254, [_ZN6thrust24THRUST_300001_SM_1000_NS8cuda_cub4core6detail5shmemE+24];
	ld.shared.u64 	%rd165, [_ZN6thrust24THRUST_300001_SM_1000_NS8cuda_cub4core6detail5shmemE+32];
	abs.f64 	%fd255, %fd357;
	abs.f64 	%fd256, %fd254;
	setp.lt.f64 	%p84, %fd255, %fd256;
	mov.f64 	%fd351, %fd254;
	mov.u64 	%rd388, %rd165;
	@%p84 bra 	$L__BB5_191;
	setp.lt.f64 	%p85, %fd256, %fd255;
	mov.f64 	%fd351, %fd357;
	mov.u64 	%rd388, %rd394;
	@%p85 bra 	$L__BB5_191;
	setp.lt.s64 	%p86, %rd394, %rd165;
	selp.f64 	%fd351, %fd357, %fd254, %p86;
	min.s64 	%rd388, %rd394, %rd165;
$L__BB5_191:
	ld.shared.f64 	%fd259, [_ZN6thrust24THRUST_300001_SM_1000_NS8cuda_cub4core6detail5shmemE+40];
	ld.shared.u64 	%rd168, [_ZN6thrust24THRUST_300001_SM_1000_NS8cuda_cub4core6detail5shmemE+48];
	abs.f64 	%fd260, %fd351;
	abs.f64 	%fd261, %fd259;
	setp.lt.f64 	%p87, %fd260, %fd261;
	mov.f64 	%fd352, %fd259;
	mov.u64 	%rd389, %rd168;
	@%p87 bra 	$L__BB5_194;
	setp.lt.f64 	%p88, %fd261, %fd260;
	mov.f64 	%fd352, %fd351;
	mov.u64 	%rd389, %rd388;
	@%p88 bra 	$L__BB5_194;
	setp.lt.s64 	%p89, %rd388, %rd168;
	selp.f64 	%fd352, %fd351, %fd259, %p89;
	min.s64 	%rd389, %rd388, %rd168;
$L__BB5_194:
	ld.shared.f64 	%fd264, [_ZN6thrust24THRUST_300001_SM_1000_NS8cuda_cub4core6detail5shmemE+56];
	ld.shared.u64 	%rd171, [_ZN6thrust24THRUST_300001_SM_1000_NS8cuda_cub4core6detail5shmemE+64];
	abs.f64 	%fd265, %fd352;
	abs.f64 	%fd266, %fd264;
	setp.lt.f64 	%p90, %fd265, %fd266;
	mov.f64 	%fd353, %fd264;
	mov.u64 	%rd390, %rd171;
	@%p90 bra 	$L__BB5_197;
	setp.lt.f64 	%p91, %fd266, %fd265;
	mov.f64 	%fd353, %fd352;
	mov.u64 	%rd390, %rd389;
	@%p91 bra 	$L__BB5_197;
	setp.lt.s64 	%p92, %rd389, %rd171;
	selp.f64 	%fd353, %fd352, %fd264, %p92;
	min.s64 	%rd390, %rd389, %rd171;
$L__BB5_197:
	ld.shared.f64 	%fd269, [_ZN6thrust24THRUST_300001_SM_1000_NS8cuda_cub4core6detail5shmemE+72];
	ld.shared.u64 	%rd174, [_ZN6thrust24THRUST_300001_SM_1000_NS8cuda_cub4core6detail5shmemE+80];
	abs.f64 	%fd270, %fd353;
	abs.f64 	%fd271, %fd269;
	setp.lt.f64 	%p93, %fd270, %fd271;
	mov.f64 	%fd354, %fd269;
	mov.u64 	%rd391, %rd174;
	@%p93 bra 	$L__BB5_200;
	setp.lt.f64 	%p94, %fd271, %fd270;
	mov.f64 	%fd354, %fd353;
	mov.u64 	%rd391, %rd390;
	@%p94 bra 	$L__BB5_200;
	setp.lt.s64 	%p95, %rd390, %rd174;
	selp.f64 	%fd354, %fd353, %fd269, %p95;
	min.s64 	%rd391, %rd390, %rd174;
$L__BB5_200:
	ld.shared.f64 	%fd274, [_ZN6thrust24THRUST_300001_SM_1000_NS8cuda_cub4core6detail5shmemE+88];
	ld.shared.u64 	%rd177, [_ZN6thrust24THRUST_300001_SM_1000_NS8cuda_cub4core6detail5shmemE+96];
	abs.f64 	%fd275, %fd354;
	abs.f64 	%fd276, %fd274;
	setp.lt.f64 	%p96, %fd275, %fd276;
	mov.f64 	%fd355, %fd274;
	mov.u64 	%rd392, %rd177;
	@%p96 bra 	$L__BB5_203;
	setp.lt.f64 	%p97, %fd276, %fd275;
	mov.f64 	%fd355, %fd354;
	mov.u64 	%rd392, %rd391;
	@%p97 bra 	$L__BB5_203;
	setp.lt.s64 	%p98, %rd391, %rd177;
	selp.f64 	%fd355, %fd354, %fd274, %p98;
	min.s64 	%rd392, %rd391, %rd177;
$L__BB5_203:
	ld.shared.f64 	%fd279, [_ZN6thrust24THRUST_300001_SM_1000_NS8cuda_cub4core6detail5shmemE+104];
	ld.shared.u64 	%rd180, [_ZN6thrust24THRUST_300001_SM_1000_NS8cuda_cub4core6detail5shmemE+112];
	abs.f64 	%fd280, %fd355;
	abs.f64 	%fd281, %fd279;
	setp.lt.f64 	%p99, %fd280, %fd281;
	mov.f64 	%fd356, %fd279;
	mov.u64 	%rd393, %rd180;
	@%p99 bra 	$L__BB5_206;
	setp.lt.f64 	%p100, %fd281, %fd280;
	mov.f64 	%fd356, %fd355;
	mov.u64 	%rd393, %rd392;
	@%p100 bra 	$L__BB5_206;
	setp.lt.s64 	%p101, %rd392, %rd180;
	selp.f64 	%fd356, %fd355, %fd279, %p101;
	min.s64 	%rd393, %rd392, %rd180;
$L__BB5_206:
	ld.shared.f64 	%fd284, [_ZN6thrust24THRUST_300001_SM_1000_NS8cuda_cub4core6detail5shmemE+120];
	ld.shared.u64 	%rd183, [_ZN6thrust24THRUST_300001_SM_1000_NS8cuda_cub4core6detail5shmemE+128];
	abs.f64 	%fd285, %fd356;
	abs.f64 	%fd286, %fd284;
	setp.lt.f64 	%p102, %fd285, %fd286;
	mov.u64 	%rd394, %rd183;
	mov.f64 	%fd357, %fd284;
	@%p102 bra 	$L__BB5_209;
	setp.lt.f64 	%p103, %fd286, %fd285;
	mov.u64 	%rd394, %rd393;
	mov.f64 	%fd357, %fd356;
	@%p103 bra 	$L__BB5_209;
	setp.lt.s64 	%p104, %rd393, %rd183;
	selp.f64 	%fd357, %fd356, %fd284, %p104;
	min.s64 	%rd394, %rd393, %rd183;
$L__BB5_209:
	mov.u32 	%r376, %tid.x;
	setp.ne.s32 	%p221, %r376, 0;
	@%p221 bra 	$L__BB5_211;
	ld.param.u64 	%rd326, [_ZN6thrust24THRUST_300001_SM_1000_NS8cuda_cub4core6detail13_kernel_agentINS1_8__reduce11ReduceAgentIPN4cuda3std3__45tupleIJdlEEESC_SB_iNS1_9__extrema9arg_max_fIdl10comparatorEEEEJSC_SC_iSG_EEEvDpT0__param_1];
	cvta.to.global.u64 	%rd317, %rd326;
	st.global.f64 	[%rd317], %fd357;
	st.global.u64 	[%rd317+8], %rd394;
$L__BB5_211:
	ret;

}
	// .globl	_ZN6thrust24THRUST_300001_SM_1000_NS8cuda_cub4core6detail13_kernel_agentINS1_8__reduce11ReduceAgentINS0_12zip_iteratorIN4cuda3std3__45tupleIJNS0_10device_ptrIdEENS0_17counting_iteratorIlNS0_11use_defaultESF_SF_EEEEEEEPNSB_IJdlEEESJ_lNS1_9__extrema9arg_max_fIdl10comparatorEEEEJSI_SK_lSO_EEEvDpT0_
.visible .entry _ZN6thrust24THRUST_300001_SM_1000_NS8cuda_cub4core6detail13_kernel_agentINS1_8__reduce11ReduceAgentINS0_12zip_iteratorIN4cuda3std3__45tupleIJNS0_10device_ptrIdEENS0_17counting_iteratorIlNS0_11use_defaultESF_SF_EEEEEEEPNSB_IJdlEEESJ_lNS1_9__extrema9arg_max_fIdl10comparatorEEEEJSI_SK_lSO_EEEvDpT0_(
	.param .align 8 .b8 _ZN6thrust24THRUST_300001_SM_1000_NS8cuda_cub4core6detail13_kernel_agentINS1_8__reduce11ReduceAgentINS0_12zip_iteratorIN4cuda3std3__45tupleIJNS0_10device_ptrIdEENS0_17counting_iteratorIlNS0_11use_defaultESF_SF_EEEEEEEPNSB_IJdlEEESJ_lNS1_9__extrema9arg_max_fIdl10comparatorEEEEJSI_SK_lSO_EEEvDpT0__param_0[16],
	.param .u64 .ptr .align 1 _ZN6thrust24THRUST_300001_SM_1000_NS8cuda_cub4core6detail13_kernel_agentINS1_8__reduce11ReduceAgentINS0_12zip_iteratorIN4cuda3std3__45tupleIJNS0_10device_ptrIdEENS0_17counting_iteratorIlNS0_11use_defaultESF_SF_EEEEEEEPNSB_IJdlEEESJ_lNS1_9__extrema9arg_max_fIdl10comparatorEEEEJSI_SK_lSO_EEEvDpT0__param_1,
	.param .u64 _ZN6thrust24THRUST_300001_SM_1000_NS8cuda_cub4core6detail13_kernel_agentINS1_8__reduce11ReduceAgentINS0_12zip_iteratorIN4cuda3std3__45tupleIJNS0_10device_ptrIdEENS0_17counting_iteratorIlNS0_11use_defaultESF_SF_EEEEEEEPNSB_IJdlEEESJ_lNS1_9__extrema9arg_max_fIdl10comparatorEEEEJSI_SK_lSO_EEEvDpT0__param_2,
	.param .align 1 .b8 _ZN6thrust24THRUST_300001_SM_1000_NS8cuda_cub4core6detail13_kernel_agentINS1_8__reduce11ReduceAgentINS0_12zip_iteratorIN4cuda3std3__45tupleIJNS0_10device_ptrIdEENS0_17counting_iteratorIlNS0_11use_defaultESF_SF_EEEEEEEPNSB_IJdlEEESJ_lNS1_9__extrema9arg_max_fIdl10comparatorEEEEJSI_SK_lSO_EEEvDpT0__param_3[1]
)
.maxntid 256
{
	.reg .pred 	%p<213>;
	.reg .b32 	%r<391>;
	.reg .b64 	%rd<341>;
	.reg .b64 	%fd<352>;

	ld.param.u64 	%rd192, [_ZN6thrust24THRUST_300001_SM_1000_NS8cuda_cub4core6detail13_kernel_agentINS1_8__reduce11ReduceAgentINS0_12zip_iteratorIN4cuda3std3__45tupleIJNS0_10device_ptrIdEENS0_17counting_iteratorIlNS0_11use_defaultESF_SF_EEEEEEEPNSB_IJdlEEESJ_lNS1_9__extrema9arg_max_fIdl10comparatorEEEEJSI_SK_lSO_EEEvDpT0__param_0+8];
	ld.param.u64 	%rd191, [_ZN6thrust24THRUST_300001_SM_1000_NS8cuda_cub4core6detail13_kernel_agentINS1_8__reduce11ReduceAgentINS0_12zip_iteratorIN4cuda3std3__45tupleIJNS0_10device_ptrIdEENS0_17counting_iteratorIlNS0_11use_defaultESF_SF_EEEEEEEPNSB_IJdlEEESJ_lNS1_9__extrema9arg_max_fIdl10comparatorEEEEJSI_SK_lSO_EEEvDpT0__param_0];
	ld.param.u64 	%rd194, [_ZN6thrust24THRUST_300001_SM_1000_NS8cuda_cub4core6detail13_kernel_agentINS1_8__reduce11ReduceAgentINS0_12zip_iteratorIN4cuda3std3__45tupleIJNS0_10device_ptrIdEENS0_17counting_iteratorIlNS0_11use_defaultESF_SF_EEEEEEEPNSB_IJdlEEESJ_lNS1_9__extrema9arg_max_fIdl10comparatorEEEEJSI_SK_lSO_EEEvDpT0__param_2];
	setp.eq.s64 	%p1, %rd194, 0;
	@%p1 bra 	$L__BB6_206;
	cvta.to.global.u64 	%rd1, %rd191;
	setp.gt.s64 	%p2, %rd194, 1279;
	@%p2 bra 	$L__BB6_122;
	cvt.u32.u64 	%r1, %rd194;
	mov.u32 	%r2, %tid.x;
	setp.ge.s32 	%p96, %r2, %r1;
	mov.f64 	%fd298, 0d0000000000000000;
	mov.b64 	%rd283, 0;
	mov.u32 	%r385, %r2;
	@%p96 bra 	$L__BB6_4;
	cvt.u64.u32 	%rd239, %r2;
	mul.wide.u32 	%rd240, %r2, 8;
	add.s64 	%rd241, %rd1, %rd240;
	add.s64 	%rd283, %rd192, %rd239;
	ld.global.f64 	%fd298, [%rd241];
	add.s32 	%r385, %r2, 256;
$L__BB6_4:
	setp.ge.s32 	%p97, %r385, %r1;
	@%p97 bra 	$L__BB6_26;
	not.b32 	%r154, %r385;
	add.s32 	%r5, %r154, %r1;
	and.b32  	%r155, %r5, 768;
	setp.eq.s32 	%p98, %r155, 768;
	@%p98 bra 	$L__BB6_11;
	cvt.u64.u32 	%rd243, %r385;
	add.s64 	%rd274, %rd192, %rd243;
	mul.wide.u32 	%rd244, %r385, 8;
	add.s64 	%rd273, %rd1, %rd244;
	shr.u32 	%r156, %r5, 8;
	add.s32 	%r157, %r156, 1;
	and.b32  	%r158, %r157, 3;
	neg.s32 	%r383, %r158;
$L__BB6_7:
	.pragma "nounroll";
	mov.u64 	%rd9, %rd283;
	mov.f64 	%fd3, %fd298;
	ld.global.f64 	%fd4, [%rd273];
	abs.f64 	%fd5, %fd3;
	abs.f64 	%fd6, %fd4;
	setp.lt.f64 	%p99, %fd5, %fd6;
	mov.u64 	%rd283, %rd274;
	mov.f64 	%fd298, %fd4;
	@%p99 bra 	$L__BB6_10;
	setp.lt.f64 	%p100, %fd6, %fd5;
	mov.u64 	%rd283, %rd9;
	mov.f64 	%fd298, %fd3;
	@%p100 bra 	$L__BB6_10;
	setp.lt.s64 	%p101, %rd9, %rd274;
	min.s64 	%rd283, %rd9, %rd274;
	selp.f64 	%fd298, %fd3, %fd4, %p101;
$L__BB6_10:
	add.s32 	%r385, %r385, 256;
	add.s64 	%rd274, %rd274, 256;
	add.s64 	%rd273, %rd273, 2048;
	add.s32 	%r383, %r383, 1;
	setp.ne.s32 	%p102, %r383, 0;
	@%p102 bra 	$L__BB6_7;
$L__BB6_11:
	setp.lt.u32 	%p103, %r5, 768;
	@%p103 bra 	$L__BB6_26;
	add.s32 	%r386, %r385, 512;
$L__BB6_13:
	mov.u32 	%r13, %r386;
	add.s32 	%r159, %r13, -512;
	cvt.s64.s32 	%rd245, %r159;
	mul.wide.s32 	%rd246, %r159, 8;
	add.s64 	%rd17, %rd1, %rd246;
	add.s64 	%rd18, %rd192, %rd245;
	ld.global.f64 	%fd12, [%rd17];
	abs.f64 	%fd13, %fd298;
	abs.f64 	%fd14, %fd12;
	setp.lt.f64 	%p104, %fd13, %fd14;
	mov.u64 	%rd280, %rd18;
	mov.f64 	%fd295, %fd12;
	@%p104 bra 	$L__BB6_16;
	setp.lt.f64 	%p105, %fd14, %fd13;
	mov.u64 	%rd280, %rd283;
	mov.f64 	%fd295, %fd298;
	@%p105 bra 	$L__BB6_16;
	setp.lt.s64 	%p106, %rd283, %rd18;
	min.s64 	%rd280, %rd283, %rd18;
	selp.f64 	%fd295, %fd298, %fd12, %p106;
$L__BB6_16:
	add.s32 	%r160, %r13, -256;
	cvt.s64.s32 	%rd247, %r160;
	add.s64 	%rd21, %rd192, %rd247;
	ld.global.f64 	%fd17, [%rd17+2048];
	abs.f64 	%fd18, %fd295;
	abs.f64 	%fd19, %fd17;
	setp.lt.f64 	%p107, %fd18, %fd19;
	mov.u64 	%rd281, %rd21;
	mov.f64 	%fd296, %fd17;
	@%p107 bra 	$L__BB6_19;
	setp.lt.f64 	%p108, %fd19, %fd18;
	mov.u64 	%rd281, %rd280;
	mov.f64 	%fd296, %fd295;
	@%p108 bra 	$L__BB6_19;
	setp.lt.s64 	%p109, %rd280, %rd21;
	min.s64 	%rd281, %rd280, %rd21;
	selp.f64 	%fd296, %fd295, %fd17, %p109;
$L__BB6_19:
	cvt.s64.s32 	%rd248, %r13;
	add.s64 	%rd24, %rd192, %rd248;
	ld.global.f64 	%fd22, [%rd17+4096];
	abs.f64 	%fd23, %fd296;
	abs.f64 	%fd24, %fd22;
	setp.lt.f64 	%p110, %fd23, %fd24;
	mov.u64 	%rd282, %rd24;
	mov.f64 	%fd297, %fd22;
	@%p110 bra 	$L__BB6_22;
	setp.lt.f64 	%p111, %fd24, %fd23;
	mov.u64 	%rd282, %rd281;
	mov.f64 	%fd297, %fd296;
	@%p111 bra 	$L__BB6_22;
	setp.lt.s64 	%p112, %rd281, %rd24;
	min.s64 	%rd282, %rd281, %rd24;
	selp.f64 	%fd297, %fd296, %fd22, %p112;
$L__BB6_22:
	add.s32 	%r161, %r13, 256;
	cvt.s64.s32 	%rd249, %r161;
	add.s64 	%rd27, %rd192, %rd249;
	ld.global.f64 	%fd27, [%rd17+6144];
	abs.f64 	%fd28, %fd297;
	abs.f64 	%fd29, %fd27;
	setp.lt.f64 	%p113, %fd28, %fd29;
	mov.u64 	%rd283, %rd27;
	mov.f64 	%fd298, %fd27;
	@%p113 bra 	$L__BB6_25;
	setp.lt.f64 	%p114, %fd29, %fd28;
	mov.u64 	%rd283, %rd282;
	mov.f64 	%fd298, %fd297;
	@%p114 bra 	$L__BB6_25;
	setp.lt.s64 	%p115, %rd282, %rd27;
	min.s64 	%rd283, %rd282, %rd27;
	selp.f64 	%fd298, %fd297, %fd27, %p115;
$L__BB6_25:
	add.s32 	%r386, %r13, 1024;
	add.s32 	%r162, %r13, 512;
	setp.lt.s32 	%p116, %r162, %r1;
	@%p116 bra 	$L__BB6_13;
$L__BB6_26:
	setp.lt.s32 	%p117, %r1, 256;
	@%p117 bra 	$L__BB6_71;
	// begin inline asm
	mov.u32 %r276, %laneid;
	// end inline asm
	mov.b64 	%rd260, %fd298;
	mov.b64 	{%r278, %r283}, %rd260;
	mov.b32 	%r294, 1;
	mov.b32 	%r295, 31;
	mov.b32 	%r296, -1;
	// begin inline asm
	shfl.sync.down.b32 %r277, %r278, %r294, %r295, %r296;
	// end inline asm
	// begin inline asm
	shfl.sync.down.b32 %r282, %r283, %r294, %r295, %r296;
	// end inline asm
	mov.b64 	%rd261, {%r277, %r282};
	mov.b64 	%fd33, %rd261;
	mov.b64 	{%r288, %r293}, %rd283;
	// begin inline asm
	shfl.sync.down.b32 %r287, %r288, %r294, %r295, %r296;
	// end inline asm
	// begin inline asm
	shfl.sync.down.b32 %r292, %r293, %r294, %r295, %r296;
	// end inline asm
	mov.b64 	%rd31, {%r287, %r292};
	setp.gt.s32 	%p169, %r276, 30;
	mov.u64 	%rd285, %rd283;
	mov.f64 	%fd300, %fd298;
	@%p169 bra 	$L__BB6_31;
	abs.f64 	%fd34, %fd298;
	abs.f64 	%fd35, %fd33;
	setp.lt.f64 	%p170, %fd34, %fd35;
	mov.u64 	%rd285, %rd31;
	mov.f64 	%fd300, %fd33;
	@%p170 bra 	$L__BB6_31;
	setp.lt.f64 	%p171, %fd35, %fd34;
	mov.u64 	%rd285, %rd283;
	mov.f64 	%fd300, %fd298;
	@%p171 bra 	$L__BB6_31;
	setp.lt.s64 	%p172, %rd283, %rd31;
	min.s64 	%rd285, %rd283, %rd31;
	selp.f64 	%fd300, %fd298, %fd33, %p172;
$L__BB6_31:
	mov.b64 	%rd262, %fd300;
	mov.b64 	{%r298, %r303}, %rd262;
	mov.b32 	%r314, 2;
	mov.b32 	%r315, 31;
	mov.b32 	%r316, -1;
	// begin inline asm
	shfl.sync.down.b32 %r297, %r298, %r314, %r315, %r316;
	// end inline asm
	// begin inline asm
	shfl.sync.down.b32 %r302, %r303, %r314, %r315, %r316;
	// end inline asm
	mov.b64 	%rd263, {%r297, %r302};
	mov.b64 	%fd38, %rd263;
	mov.b64 	{%r308, %r313}, %rd285;
	// begin inline asm
	shfl.sync.down.b32 %r307, %r308, %r314, %r315, %r316;
	// end inline asm
	// begin inline asm
	shfl.sync.down.b32 %r312, %r313, %r314, %r315, %r316;
	// end inline asm
	mov.b64 	%rd34, {%r307, %r312};
	setp.gt.s32 	%p173, %r276, 29;
	mov.u64 	%rd286, %rd285;
	mov.f64 	%fd301, %fd300;
	@%p173 bra 	$L__BB6_35;
	abs.f64 	%fd39, %fd300;
	abs.f64 	%fd40, %fd38;
	setp.lt.f64 	%p174, %fd39, %fd40;
	mov.u64 	%rd286, %rd34;
	mov.f64 	%fd301, %fd38;
	@%p174 bra 	$L__BB6_35;
	setp.lt.f64 	%p175, %fd40, %fd39;
	mov.u64 	%rd286, %rd285;
	mov.f64 	%fd301, %fd300;
	@%p175 bra 	$L__BB6_35;
	setp.lt.s64 	%p176, %rd285, %rd34;
	min.s64 	%rd286, %rd285, %rd34;
	selp.f64 	%fd301, %fd300, %fd38, %p176;
$L__BB6_35:
	mov.b64 	%rd264, %fd301;
	mov.b64 	{%r318, %r323}, %rd264;
	mov.b32 	%r334, 4;
	mov.b32 	%r335, 31;
	mov.b32 	%r336, -1;
	// begin inline asm
	shfl.sync.down.b32 %r317, %r318, %r334, %r335, %r336;
	// end inline asm
	// begin inline asm
	shfl.sync.down.b32 %r322, %r323, %r334, %r335, %r336;
	// end inline asm
	mov.b64 	%rd265, {%r317, %r322};
	mov.b64 	%fd43, %rd265;
	mov.b64 	{%r328, %r333}, %rd286;
	// begin inline asm
	shfl.sync.down.b32 %r327, %r328, %r334, %r335, %r336;
	// end inline asm
	// begin inline asm
	shfl.sync.down.b32 %r332, %r333, %r334, %r335, %r336;
	// end inline asm
	mov.b64 	%rd37, {%r327, %r332};
	setp.gt.s32 	%p177, %r276, 27;
	mov.u64 	%rd287, %rd286;
	mov.f64 	%fd302, %fd301;
	@%p177 bra 	$L__BB6_39;
	abs.f64 	%fd44, %fd301;
	abs.f64 	%fd45, %fd43;
	setp.lt.f64 	%p178, %fd44, %fd45;
	mov.u64 	%rd287, %rd37;
	mov.f64 	%fd302, %fd43;
	@%p178 bra 	$L__BB6_39;
	setp.lt.f64 	%p179, %fd45, %fd44;
	mov.u64 	%rd287, %rd286;
	mov.f64 	%fd302, %fd301;
	@%p179 bra 	$L__BB6_39;
	setp.lt.s64 	%p180, %rd286, %rd37;
	min.s64 	%rd287, %rd286, %rd37;
	selp.f64 	%fd302, %fd301, %fd43, %p180;
$L__BB6_39:
	mov.b64 	%rd266, %fd302;
	mov.b64 	{%r338, %r343}, %rd266;
	mov.b32 	%r354, 8;
	mov.b32 	%r355, 31;
	mov.b32 	%r356, -1;
	// begin inline asm
	shfl.sync.down.b32 %r337, %r338, %r354, %r355, %r356;
	// end inline asm
	// begin inline asm
	shfl.sync.down.b32 %r342, %r343, %r354, %r355, %r356;
	// end inline asm
	mov.b64 	%rd267, {%r337, %r342};
	mov.b64 	%fd48, %rd267;
	mov.b64 	{%r348, %r353}, %rd287;
	// begin inline asm
	shfl.sync.down.b32 %r347, %r348, %r354, %r355, %r356;
	// end inline asm
	// begin inline asm
	shfl.sync.down.b32 %r352, %r353, %r354, %r355, %r356;
	// end inline asm
	mov.b64 	%rd40, {%r347, %r352};
	setp.gt.s32 	%p181, %r276, 23;
	mov.u64 	%rd288, %rd287;
	mov.f64 	%fd303, %fd302;
	@%p181 bra 	$L__BB6_43;
	abs.f64 	%fd49, %fd302;
	abs.f64 	%fd50, %fd48;
	setp.lt.f64 	%p182, %fd49, %fd50;
	mov.u64 	%rd288, %rd40;
	mov.f64 	%fd303, %fd48;
	@%p182 bra 	$L__BB6_43;
	setp.lt.f64 	%p183, %fd50, %fd49;
	mov.u64 	%rd288, %rd287;
	mov.f64 	%fd303, %fd302;
	@%p183 bra 	$L__BB6_43;
	setp.lt.s64 	%p184, %rd287, %rd40;
	min.s64 	%rd288, %rd287, %rd40;
	selp.f64 	%fd303, %fd302, %fd48, %p184;
$L__BB6_43:
	mov.b64 	%rd268, %fd303;
	mov.b64 	{%r358, %r363}, %rd268;
	mov.b32 	%r374, 16;
	mov.b32 	%r375, 31;
	mov.b32 	%r376, -1;
	// begin inline asm
	shfl.sync.down.b32 %r357, %r358, %r374, %r375, %r376;
	// end inline asm
	// begin inline asm
	shfl.sync.down.b32 %r362, %r363, %r374, %r375, %r376;
	// end inline asm
	mov.b64 	%rd269, {%r357, %r362};
	mov.b64 	%fd53, %rd269;
	mov.b64 	{%r368, %r373}, %rd288;
	// begin inline asm
	shfl.sync.down.b32 %r367, %r368, %r374, %r375, %r376;
	// end inline asm
	// begin inline asm
	shfl.sync.down.b32 %r372, %r373, %r374, %r375, %r376;
	// end inline asm
	mov.b64 	%rd43, {%r367, %r372};
	setp.gt.s32 	%p185, %r276, 15;
	mov.u64 	%rd340, %rd288;
	mov.f64 	%fd351, %fd303;
	@%p185 bra 	$L__BB6_47;
	abs.f64 	%fd54, %fd303;
	abs.f64 	%fd55, %fd53;
	setp.lt.f64 	%p186, %fd54, %fd55;
	mov.u64 	%rd340, %rd43;
	mov.f64 	%fd351, %fd53;
	@%p186 bra 	$L__BB6_47;
	setp.lt.f64 	%p187, %fd55, %fd54;
	mov.u64 	%rd340, %rd288;
	mov.f64 	%fd351, %fd303;
	@%p187 bra 	$L__BB6_47;
	setp.lt.s64 	%p188, %rd288, %rd43;
	min.s64 	%rd340, %rd288, %rd43;
	selp.f64 	%fd351, %fd303, %fd53, %p188;
$L__BB6_47:
	setp.ne.s32 	%p189, %r276, 0;
	@%p189 bra 	$L__BB6_49;
	shr.u32 	%r377, %r2, 1;
	and.b32  	%r378, %r377, 496;
	mov.u32 	%r379, _ZN6thrust24THRUST_300001_SM_1000_NS8cuda_cub4core6detail5shmemE;
	add.s32 	%r380, %r379, %r378;
	st.shared.f64 	[%r380+8], %fd351;
	st.shared.u64 	[%r380+16], %rd340;
$L__BB6_49:
	bar.sync 	0;
	setp.ne.s32 	%p190, %r2, 0;
	@%p190 bra 	$L__BB6_204;
	ld.shared.f64 	%fd58, [_ZN6thrust24THRUST_300001_SM_1000_NS8cuda_cub4core6detail5shmemE+24];
	ld.shared.u64 	%rd46, [_ZN6thrust24THRUST_300001_SM_1000_NS8cuda_cub4core6detail5shmemE+32];
	abs.f64 	%fd59, %fd351;
	abs.f64 	%fd60, %fd58;
	setp.lt.f64 	%p191, %fd59, %fd60;
	mov.u64 	%rd290, %rd46;
	mov.f64 	%fd305, %fd58;
	@%p191 bra 	$L__BB6_53;
	setp.lt.f64 	%p192, %fd60, %fd59;
	mov.u64 	%rd290, %rd340;
	mov.f64 	%fd305, %fd351;
	@%p192 bra 	$L__BB6_53;
	setp.lt.s64 	%p193, %rd340, %rd46;
	min.s64 	%rd290, %rd340, %rd46;
	selp.f64 	%fd305, %fd351, %fd58, %p193;
$L__BB6_53:
	ld.shared.f64 	%fd63, [_ZN6thrust24THRUST_300001_SM_1000_NS8cuda_cub4core6detail5shmemE+40];
	ld.shared.u64 	%rd49, [_ZN6thrust24THRUST_300001_SM_1000_NS8cuda_cub4core6detail5shmemE+48];
	abs.f64 	%fd64, %fd305;
	abs.f64 	%fd65, %fd63;
	setp.lt.f64 	%p194, %fd64, %fd65;
	mov.u64 	%rd291, %rd49;
	mov.f64 	%fd306, %fd63;
	@%p194 bra 	$L__BB6_56;
	setp.lt.f64 	%p195, %fd65, %fd64;
	mov.u64 	%rd291, %rd290;
	mov.f64 	%fd306, %fd305;
	@%p195 bra 	$L__BB6_56;
	setp.lt.s64 	%p196, %rd290, %rd49;
	min.s64 	%rd291, %rd290, %rd49;
	selp.f64 	%fd306, %fd305, %fd63, %p196;
$L__BB6_56:
	ld.shared.f64 	%fd68, [_ZN6thrust24THRUST_300001_SM_1000_NS8cuda_cub4core6detail5shmemE+56];
	ld.shared.u64 	%rd52, [_ZN6thrust24THRUST_300001_SM_1000_NS8cuda_cub4core6detail5shmemE+64];
	abs.f64 	%fd69, %fd306;
	abs.f64 	%fd70, %fd68;
	setp.lt.f64 	%p197, %fd69, %fd70;
	mov.u64 	%rd292, %rd52;
	mov.f64 	%fd307, %fd68;
	@%p197 bra 	$L__BB6_59;
	setp.lt.f64 	%p198, %fd70, %fd69;
	mov.u64 	%rd292, %rd291;
	mov.f64 	%fd307, %fd306;
	@%p198 bra 	$L__BB6_59;
	setp.lt.s64 	%p199, %rd291, %rd52;
	min.s64 	%rd292, %rd291, %rd52;
	selp.f64 	%fd307, %fd306, %fd68, %p199;
$L__BB6_59:
	ld.shared.f64 	%fd73, [_ZN6thrust24THRUST_300001_SM_1000_NS8cuda_cub4core6detail5shmemE+72];
	ld.shared.u64 	%rd55, [_ZN6thrust24THRUST_300001_SM_1000_NS8cuda_cub4core6detail5shmemE+80];
	abs.f64 	%fd74, %fd307;
	abs.f64 	%fd75, %fd73;
	setp.lt.f64 	%p200, %fd74, %fd75;
	mov.u64 	%rd293, %rd55;
	mov.f64 	%fd308, %fd73;
	@%p200 bra 	$L__BB6_62;
	setp.lt.f64 	%p201, %fd75, %fd74;
	mov.u64 	%rd293, %rd292;
	mov.f64 	%fd308, %fd307;
	@%p201 bra 	$L__BB6_62;
	setp.lt.s64 	%p202, %rd292, %rd55;
	min.s64 	%rd293, %rd292, %rd55;
	selp.f64 	%fd308, %fd307, %fd73, %p202;
$L__BB6_62:
	ld.shared.f64 	%fd78, [_ZN6thrust24THRUST_300001_SM_1000_NS8cuda_cub4core6detail5shmemE+88];
	ld.shared.u64 	%rd58, [_ZN6thrust24THRUST_300001_SM_1000_NS8cuda_cub4core6detail5shmemE+96];
	abs.f64 	%fd79, %fd308;
	abs.f64 	%fd80, %fd78;
	setp.lt.f64 	%p203, %fd79, %fd80;
	mov.u64 	%rd294, %rd58;
	mov.f64 	%fd309, %fd78;
	@%p203 bra 	$L__BB6_65;
	setp.lt.f64 	%p204, %fd80, %fd79;
	mov.u64 	%rd294, %rd293;
	mov.f64 	%fd309, %fd308;
	@%p204 bra 	$L__BB6_65;
	setp.lt.s64 	%p205, %rd293, %rd58;
	min.s64 	%rd294, %rd293, %rd58;
	selp.f64 	%fd309, %fd308, %fd78, %p205;
$L__BB6_65:
	ld.shared.f64 	%fd83, [_ZN6thrust24THRUST_300001_SM_1000_NS8cuda_cub4core6detail5shmemE+104];
	ld.shared.u64 	%rd61, [_ZN6thrust24THRUST_300001_SM_1000_NS8cuda_cub4core6detail5shmemE+112];
	abs.f64 	%fd84, %fd309;
	abs.f64 	%fd85, %fd83;
	setp.lt.f64 	%p206, %fd84, %fd85;
	mov.u64 	%rd295, %rd61;
	mov.f64 	%fd310, %fd83;
	@%p206 bra 	$L__BB6_68;
	setp.lt.f64 	%p207, %fd85, %fd84;
	mov.u64 	%rd295, %rd294;
	mov.f64 	%fd310, %fd309;
	@%p207 bra 	$L__BB6_68;
	setp.lt.s64 	%p208, %rd294, %rd61;
	min.s64 	%rd295, %rd294, %rd61;
	selp.f64 	%fd310, %fd309, %fd83, %p208;
$L__BB6_68:
	ld.shared.f64 	%fd88, [_ZN6thrust24THRUST_300001_SM_1000_NS8cuda_cub4core6detail5shmemE+120];
	ld.shared.u64 	%rd64, [_ZN6thrust24THRUST_300001_SM_1000_NS8cuda_cub4core6detail5shmemE+128];
	abs.f64 	%fd89, %fd310;
	abs.f64 	%fd90, %fd88;
	setp.lt.f64 	%p209, %fd89, %fd90;
	mov.u64 	%rd340, %rd64;
	mov.f64 	%fd351, %fd88;
	@%p209 bra 	$L__BB6_204;
	setp.lt.f64 	%p210, %fd90, %fd89;
	mov.u64 	%rd340, %rd295;
	mov.f64 	%fd351, %fd310;
	@%p210 bra 	$L__BB6_204;
	setp.lt.s64 	%p211, %rd295, %rd64;
	min.s64 	%rd340, %rd295, %rd64;
	selp.f64 	%fd351, %fd310, %fd88, %p211;
	bra.uni 	$L__BB6_204;
$L__BB6_71:
	// begin inline asm
	mov.u32 %r163, %laneid;
	// end inline asm
	and.b32  	%r184, %r2, 992;
	add.s32 	%r185, %r184, 32;
	setp.gt.s32 	%p118, %r185, %r1;
	not.b32 	%r186, %r184;
	add.s32 	%r187, %r1, %r186;
	selp.b32 	%r182, %r187, 31, %p118;
	mov.b64 	%rd250, %fd298;
	mov.b64 	{%r165, %r170}, %rd250;
	mov.b32 	%r181, 1;
	mov.b32 	%r183, -1;
	// begin inline asm
	shfl.sync.down.b32 %r164, %r165, %r181, %r182, %r183;
	// end inline asm
	// begin inline asm
	shfl.sync.down.b32 %r169, %r170, %r181, %r182, %r183;
	// end inline asm
	mov.b64 	%rd251, {%r164, %r169};
	mov.b64 	%fd92, %rd251;
	mov.b64 	{%r175, %r180}, %rd283;
	// begin inline asm
	shfl.sync.down.b32 %r174, %r175, %r181, %r182, %r183;
	// end inline asm
	// begin inline asm
	shfl.sync.down.b32 %r179, %r180, %r181, %r182, %r183;
	// end inline asm
	mov.b64 	%rd66, {%r174, %r179};
	setp.ge.s32 	%p119, %r163, %r182;
	mov.u64 	%rd296, %rd283;
	mov.f64 	%fd311, %fd298;
	@%p119 bra 	$L__BB6_75;
	abs.f64 	%fd93, %fd298;
	abs.f64 	%fd94, %fd92;
	setp.lt.f64 	%p120, %fd93, %fd94;
	mov.u64 	%rd296, %rd66;
	mov.f64 	%fd311, %fd92;
	@%p120 bra 	$L__BB6_75;
	setp.lt.f64 	%p121, %fd94, %fd93;
	mov.u64 	%rd296, %rd283;
	mov.f64 	%fd311, %fd298;
	@%p121 bra 	$L__BB6_75;
	setp.lt.s64 	%p122, %rd283, %rd66;
	min.s64 	%rd296, %rd283, %rd66;
	selp.f64 	%fd311, %fd298, %fd92, %p122;
$L__BB6_75:
	mov.b64 	%rd252, %fd311;
	mov.b64 	{%r189, %r194}, %rd252;
	mov.b32 	%r205, 2;
	mov.b32 	%r207, -1;
	// begin inline asm
	shfl.sync.down.b32 %r188, %r189, %r205, %r182, %r207;
	// end inline asm
	// begin inline asm
	shfl.sync.down.b32 %r193, %r194, %r205, %r182, %r207;
	// end inline asm
	mov.b64 	%rd253, {%r188, %r193};
	mov.b64 	%fd97, %rd253;
	mov.b64 	{%r199, %r204}, %rd296;
	// begin inline asm
	shfl.sync.down.b32 %r198, %r199, %r205, %r182, %r207;
	// end inline asm
	// begin inline asm
	shfl.sync.down.b32 %r203, %r204, %r205, %r182, %r207;
	// end inline asm
	mov.b64 	%rd69, {%r198, %r203};
	add.s32 	%r208, %r163, 2;
	setp.gt.s32 	%p123, %r208, %r182;
	mov.u64 	%rd297, %rd296;
	mov.f64 	%fd312, %fd311;
	@%p123 bra 	$L__BB6_79;
	abs.f64 	%fd98, %fd311;
	abs.f64 	%fd99, %fd97;
	setp.lt.f64 	%p124, %fd98, %fd99;
	mov.u64 	%rd297, %rd69;
	mov.f64 	%fd312, %fd97;
	@%p124 bra 	$L__BB6_79;
	setp.lt.f64 	%p125, %fd99, %fd98;
	mov.u64 	%rd297, %rd296;
	mov.f64 	%fd312, %fd311;
	@%p125 bra 	$L__BB6_79;
	setp.lt.s64 	%p126, %rd296, %rd69;
	min.s64 	%rd297, %rd296, %rd69;
	selp.f64 	%fd312, %fd311, %fd97, %p126;
$L__BB6_79:
	mov.b64 	%rd254, %fd312;
	mov.b64 	{%r210, %r215}, %rd254;
	mov.b32 	%r226, 4;
	mov.b32 	%r228, -1;
	// begin inline asm
	shfl.sync.down.b32 %r209, %r210, %r226, %r182, %r228;
	// end inline asm
	// begin inline asm
	shfl.sync.down.b32 %r214, %r215, %r226, %r182, %r228;
	// end inline asm
	mov.b64 	%rd255, {%r209, %r214};
	mov.b64 	%fd102, %rd255;
	mov.b64 	{%r220, %r225}, %rd297;
	// begin inline asm
	shfl.sync.down.b32 %r219, %r220, %r226, %r182, %r228;
	// end inline asm
	// begin inline asm
	shfl.sync.down.b32 %r224, %r225, %r226, %r182, %r228;
	// end inline asm
	mov.b64 	%rd72, {%r219, %r224};
	add.s32 	%r229, %r163, 4;
	setp.gt.s32 	%p127, %r229, %r182;
	mov.u64 	%rd298, %rd297;
	mov.f64 	%fd313, %fd312;
	@%p127 bra 	$L__BB6_83;
	abs.f64 	%fd103, %fd312;
	abs.f64 	%fd104, %fd102;
	setp.lt.f64 	%p128, %fd103, %fd104;
	mov.u64 	%rd298, %rd72;
	mov.f64 	%fd313, %fd102;
	@%p128 bra 	$L__BB6_83;
	setp.lt.f64 	%p129, %fd104, %fd103;
	mov.u64 	%rd298, %rd297;
	mov.f64 	%fd313, %fd312;
	@%p129 bra 	$L__BB6_83;
	setp.lt.s64 	%p130, %rd297, %rd72;
	min.s64 	%rd298, %rd297, %rd72;
	selp.f64 	%fd313, %fd312, %fd102, %p130;
$L__BB6_83:
	mov.b64 	%rd256, %fd313;
	mov.b64 	{%r231, %r236}, %rd256;
	mov.b32 	%r247, 8;
	mov.b32 	%r249, -1;
	// begin inline asm
	shfl.sync.down.b32 %r230, %r231, %r247, %r182, %r249;
	// end inline asm
	// begin inline asm
	shfl.sync.down.b32 %r235, %r236, %r247, %r182, %r249;
	// end inline asm
	mov.b64 	%rd257, {%r230, %r235};
	mov.b64 	%fd107, %rd257;
	mov.b64 	{%r241, %r246}, %rd298;
	// begin inline asm
	shfl.sync.down.b32 %r240, %r241, %r247, %r182, %r249;
	// end inline asm
	// begin inline asm
	shfl.sync.down.b32 %r245, %r246, %r247, %r182, %r249;
	// end inline asm
	mov.b64 	%rd75, {%r240, %r245};
	add.s32 	%r250, %r163, 8;
	setp.gt.s32 	%p131, %r250, %r182;
	mov.u64 	%rd299, %rd298;
	mov.f64 	%fd314, %fd313;
	@%p131 bra 	$L__BB6_87;
	abs.f64 	%fd108, %fd313;
	abs.f64 	%fd109, %fd107;
	setp.lt.f64 	%p132, %fd108, %fd109;
	mov.u64 	%rd299, %rd75;
	mov.f64 	%fd314, %fd107;
	@%p132 bra 	$L__BB6_87;
	setp.lt.f64 	%p133, %fd109, %fd108;
	mov.u64 	%rd299, %rd298;
	mov.f64 	%fd314, %fd313;
	@%p133 bra 	$L__BB6_87;
	setp.lt.s64 	%p134, %rd298, %rd75;
	min.s64 	%rd299, %rd298, %rd75;
	selp.f64 	%fd314, %fd313, %fd107, %p134;
$L__BB6_87:
	mov.b64 	%rd258, %fd314;
	mov.b64 	{%r252, %r257}, %rd258;
	mov.b32 	%r268, 16;
	mov.b32 	%r270, -1;
	// begin inline asm
	shfl.sync.down.b32 %r251, %r252, %r268, %r182, %r270;
	// end inline asm
	// begin inline asm
	shfl.sync.down.b32 %r256, %r257, %r268, %r182, %r270;
	// end inline asm
	mov.b64 	%rd259, {%r251, %r256};
	mov.b64 	%fd112, %rd259;
	mov.b64 	{%r262, %r267}, %rd299;
	// begin inline asm
	shfl.sync.down.b32 %r261, %r262, %r268, %r182, %r270;
	// end inline asm
	// begin inline asm
	shfl.sync.down.b32 %r266, %r267, %r268, %r182, %r270;
	// end inline asm
	mov.b64 	%rd78, {%r261, %r266};
	add.s32 	%r271, %r163, 16;
	setp.gt.s32 	%p135, %r271, %r182;
	mov.u64 	%rd340, %rd299;
	mov.f64 	%fd351, %fd314;
	@%p135 bra 	$L__BB6_91;
	abs.f64 	%fd113, %fd314;
	abs.f64 	%fd114, %fd112;
	setp.lt.f64 	%p136, %fd113, %fd114;
	mov.u64 	%rd340, %rd78;
	mov.f64 	%fd351, %fd112;
	@%p136 bra 	$L__BB6_91;
	setp.lt.f64 	%p137, %fd114, %fd113;
	mov.u64 	%rd340, %rd299;
	mov.f64 	%fd351, %fd314;
	@%p137 bra 	$L__BB6_91;
	setp.lt.s64 	%p138, %rd299, %rd78;
	min.s64 	%rd340, %rd299, %rd78;
	selp.f64 	%fd351, %fd314, %fd112, %p138;
$L__BB6_91:
	setp.ne.s32 	%p139, %r163, 0;
	@%p139 bra 	$L__BB6_93;
	shr.u32 	%r272, %r2, 1;
	and.b32  	%r273, %r272, 496;
	mov.u32 	%r274, _ZN6thrust24THRUST_300001_SM_1000_NS8cuda_cub4core6detail5shmemE;
	add.s32 	%r275, %r274, %r273;
	st.shared.f64 	[%r275+8], %fd351;
	st.shared.u64 	[%r275+16], %rd340;
$L__BB6_93:
	bar.sync 	0;
	setp.ne.s32 	%p140, %r2, 0;
	@%p140 bra 	$L__BB6_204;
	setp.lt.s32 	%p141, %r1, 33;
	mov.f64 	%fd316, %fd351;
	mov.u64 	%rd301, %rd340;
	@%p141 bra 	$L__BB6_98;
	ld.shared.f64 	%fd117, [_ZN6thrust24THRUST_300001_SM_1000_NS8cuda_cub4core6detail5shmemE+24];
	ld.shared.u64 	%rd81, [_ZN6thrust24THRUST_300001_SM_1000_NS8cuda_cub4core6detail5shmemE+32];
	abs.f64 	%fd118, %fd351;
	abs.f64 	%fd119, %fd117;
	setp.lt.f64 	%p142, %fd118, %fd119;
	mov.f64 	%fd316, %fd117;
	mov.u64 	%rd301, %rd81;
	@%p142 bra 	$L__BB6_98;
	setp.lt.f64 	%p143, %fd119, %fd118;
	mov.f64 	%fd316, %fd351;
	mov.u64 	%rd301, %rd340;
	@%p143 bra 	$L__BB6_98;
	setp.lt.s64 	%p144, %rd340, %rd81;
	min.s64 	%rd301, %rd340, %rd81;
	selp.f64 	%fd316, %fd351, %fd117, %p144;
$L__BB6_98:
	setp.lt.s32 	%p145, %r1, 65;
	mov.f64 	%fd317, %fd316;
	mov.u64 	%rd302, %rd301;
	@%p145 bra 	$L__BB6_102;
	ld.shared.f64 	%fd122, [_ZN6thrust24THRUST_300001_SM_1000_NS8cuda_cub4core6detail5shmemE+40];
	ld.shared.u64 	%rd84, [_ZN6thrust24THRUST_300001_SM_1000_NS8cuda_cub4core6detail5shmemE+48];
	abs.f64 	%fd123, %fd316;
	abs.f64 	%fd124, %fd122;
	setp.lt.f64 	%p146, %fd123, %fd124;
	mov.f64 	%fd317, %fd122;
	mov.u64 	%rd302, %rd84;
	@%p146 bra 	$L__BB6_102;
	setp.lt.f64 	%p147, %fd124, %fd123;
	mov.f64 	%fd317, %fd316;
	mov.u64 	%rd302, %rd301;
	@%p147 bra 	$L__BB6_102;
	setp.lt.s64 	%p148, %rd301, %rd84;
	min.s64 	%rd302, %rd301, %rd84;
	selp.f64 	%fd317, %fd316, %fd122, %p148;
$L__BB6_102:
	setp.lt.s32 	%p149, %r1, 97;
	mov.f64 	%fd318, %fd317;
	mov.u64 	%rd303, %rd302;
	@%p149 bra 	$L__BB6_106;
	ld.shared.f64 	%fd127, [_ZN6thrust24THRUST_300001_SM_1000_NS8cuda_cub4core6detail5shmemE+56];
	ld.shared.u64 	%rd87, [_ZN6thrust24THRUST_300001_SM_1000_NS8cuda_cub4core6detail5shmemE+64];
	abs.f64 	%fd128, %fd317;
	abs.f64 	%fd129, %fd127;
	setp.lt.f64 	%p150, %fd128, %fd129;
	mov.f64 	%fd318, %fd127;
	mov.u64 	%rd303, %rd87;
	@%p150 bra 	$L__BB6_106;
	setp.lt.f64 	%p151, %fd129, %fd128;
	mov.f64 	%fd318, %fd317;
	mov.u64 	%rd303, %rd302;
	@%p151 bra 	$L__BB6_106;
	setp.lt.s64 	%p152, %rd302, %rd87;
	min.s64 	%rd303, %rd302, %rd87;
	selp.f64 	%fd318, %fd317, %fd127, %p152;
$L__BB6_106:
	setp.lt.s32 	%p153, %r1, 129;
	mov.f64 	%fd319, %fd318;
	mov.u64 	%rd304, %rd303;
	@%p153 bra 	$L__BB6_110;
	ld.shared.f64 	%fd132, [_ZN6thrust24THRUST_300001_SM_1000_NS8cuda_cub4core6detail5shmemE+72];
	ld.shared.u64 	%rd90, [_ZN6thrust24THRUST_300001_SM_1000_NS8cuda_cub4core6detail5shmemE+80];
	abs.f64 	%fd133, %fd318;
	abs.f64 	%fd134, %fd132;
	setp.lt.f64 	%p154, %fd133, %fd134;
	mov.f64 	%fd319, %fd132;
	mov.u64 	%rd304, %rd90;
	@%p154 bra 	$L__BB6_110;
	setp.lt.f64 	%p155, %fd134, %fd133;
	mov.f64 	%fd319, %fd318;
	mov.u64 	%rd304, %rd303;
	@%p155 bra 	$L__BB6_110;
	setp.lt.s64 	%p156, %rd303, %rd90;
	min.s64 	%rd304, %rd303, %rd90;
	selp.f64 	%fd319, %fd318, %fd132, %p156;
$L__BB6_110:
	setp.lt.s32 	%p157, %r1, 161;
	mov.f64 	%fd320, %fd319;
	mov.u64 	%rd305, %rd304;
	@%p157 bra 	$L__BB6_114;
	ld.shared.f64 	%fd137, [_ZN6thrust24THRUST_300001_SM_1000_NS8cuda_cub4core6detail5shmemE+88];
	ld.shared.u64 	%rd93, [_ZN6thrust24THRUST_300001_SM_1000_NS8cuda_cub4core6detail5shmemE+96];
	abs.f64 	%fd138, %fd319;
	abs.f64 	%fd139, %fd137;
	setp.lt.f64 	%p158, %fd138, %fd139;
	mov.f64 	%fd320, %fd137;
	mov.u64 	%rd305, %rd93;
	@%p158 bra 	$L__BB6_114;
	setp.lt.f64 	%p159, %fd139, %fd138;
	mov.f64 	%fd320, %fd319;
	mov.u64 	%rd305, %rd304;
	@%p159 bra 	$L__BB6_114;
	setp.lt.s64 	%p160, %rd304, %rd93;
	min.s64 	%rd305, %rd304, %rd93;
	selp.f64 	%fd320, %fd319, %fd137, %p160;
$L__BB6_114:
	setp.lt.s32 	%p161, %r1, 193;
	mov.f64 	%fd321, %fd320;
	mov.u64 	%rd306, %rd305;
	@%p161 bra 	$L__BB6_118;
	ld.shared.f64 	%fd142, [_ZN6thrust24THRUST_300001_SM_1000_NS8cuda_cub4core6detail5shmemE+104];
	ld.shared.u64 	%rd96, [_ZN6thrust24THRUST_300001_SM_1000_NS8cuda_cub4core6detail5shmemE+112];
	abs.f64 	%fd143, %fd320;
	abs.f64 	%fd144, %fd142;
	setp.lt.f64 	%p162, %fd143, %fd144;
	mov.f64 	%fd321, %fd142;
	mov.u64 	%rd306, %rd96;
	@%p162 bra 	$L__BB6_118;
	setp.lt.f64 	%p163, %fd144, %fd143;
	mov.f64 	%fd321, %fd320;
	mov.u64 	%rd306, %rd305;
	@%p163 bra 	$L__BB6_118;
	setp.lt.s64 	%p164, %rd305, %rd96;
	min.s64 	%rd306, %rd305, %rd96;
	selp.f64 	%fd321, %fd320, %fd142, %p164;
$L__BB6_118:
	setp.lt.s32 	%p165, %r1, 225;
	mov.u64 	%rd340, %rd306;
	mov.f64 	%fd351, %fd321;
	@%p165 bra 	$L__BB6_204;
	ld.shared.f64 	%fd147, [_ZN6thrust24THRUST_300001_SM_1000_NS8cuda_cub4core6detail5shmemE+120];
	ld.shared.u64 	%rd99, [_ZN6thrust24THRUST_300001_SM_1000_NS8cuda_cub4core6detail5shmemE+128];
	abs.f64 	%fd148, %fd321;
	abs.f64 	%fd149, %fd147;
	setp.lt.f64 	%p166, %fd148, %fd149;
	mov.u64 	%rd340, %rd99;
	mov.f64 	%fd351, %fd147;
	@%p166 bra 	$L__BB6_204;
	setp.lt.f64 	%p167, %fd149, %fd148;
	mov.u64 	%rd340, %rd306;
	mov.f64 	%fd351, %fd321;
	@%p167 bra 	$L__BB6_204;
	setp.lt.s64 	%p168, %rd306, %rd99;
	min.s64 	%rd340, %rd306, %rd99;
	selp.f64 	%fd351, %fd321, %fd147, %p168;
	bra.uni 	$L__BB6_204;
$L__BB6_122:
	mov.u32 	%r18, %tid.x;
	cvt.u64.u32 	%rd101, %r18;
	mul.wide.u32 	%rd195, %r18, 8;
	add.s64 	%rd102, %rd1, %rd195;
	ld.global.f64 	%fd274, [%rd102];
	add.s32 	%r31, %r18, 256;
	cvt.u64.u32 	%rd196, %r31;
	ld.global.f64 	%fd275, [%rd102+2048];
	add.s32 	%r32, %r18, 512;
	cvt.u64.u32 	%rd197, %r32;
	ld.global.f64 	%fd276, [%rd102+4096];
	add.s32 	%r33, %r18, 768;
	cvt.u64.u32 	%rd198, %r33;
	ld.global.f64 	%fd277, [%rd102+6144];
	or.b32  	%r34, %r18, 1024;
	cvt.u64.u32 	%rd103, %r34;
	add.s64 	%rd327, %rd192, %rd103;
	ld.global.f64 	%fd338, [%rd102+8192];
	abs.f64 	%fd278, %fd274;
	abs.f64 	%fd279, %fd275;
	setp.geu.f64 	%p3, %fd278, %fd279;
	selp.f64 	%fd280, %fd274, %fd275, %p3;
	selp.b64 	%rd199, %rd101, %rd196, %p3;
	abs.f64 	%fd281, %fd280;
	abs.f64 	%fd282, %fd276;
	setp.geu.f64 	%p4, %fd281, %fd282;
	selp.f64 	%fd283, %fd280, %fd276, %p4;
	selp.b64 	%rd200, %rd199, %rd197, %p4;
	abs.f64 	%fd284, %fd283;
	abs.f64 	%fd285, %fd277;
	setp.geu.f64 	%p5, %fd284, %fd285;
	selp.f64 	%fd152, %fd283, %fd277, %p5;
	selp.b64 	%rd105, %rd200, %rd198, %p5;
	abs.f64 	%fd153, %fd152;
	abs.f64 	%fd154, %fd338;
	setp.lt.f64 	%p6, %fd153, %fd154;
	@%p6 bra 	$L__BB6_124;
	setp.lt.f64 	%p7, %fd154, %fd153;
	setp.lt.u64 	%p8, %rd105, %rd103;
	or.pred  	%p9, %p7, %p8;
	selp.f64 	%fd338, %fd152, %fd338, %p9;
	add.s64 	%rd203, %rd192, %rd105;
	selp.b64 	%rd327, %rd203, %rd327, %p9;
$L__BB6_124:
	setp.lt.u64 	%p10, %rd194, 2560;
	mov.b64 	%rd316, 1280;
	@%p10 bra 	$L__BB6_137;
	mov.b64 	%rd308, 1280;
	mov.f64 	%fd323, %fd338;
$L__BB6_126:
	add.s64 	%rd206, %rd308, %rd101;
	shl.b64 	%rd207, %rd308, 3;
	add.s64 	%rd208, %rd102, %rd207;
	add.s64 	%rd310, %rd206, %rd192;
	ld.global.f64 	%fd324, [%rd208];
	ld.global.f64 	%fd325, [%rd208+2048];
	ld.global.f64 	%fd326, [%rd208+4096];
	add.s64 	%rd313, %rd310, 768;
	ld.global.f64 	%fd327, [%rd208+6144];
	ld.global.f64 	%fd338, [%rd208+8192];
	abs.f64 	%fd163, %fd323;
	abs.f64 	%fd164, %fd324;
	setp.lt.f64 	%p11, %fd163, %fd164;
	@%p11 bra 	$L__BB6_128;
	setp.lt.f64 	%p12, %fd164, %fd163;
	setp.lt.s64 	%p13, %rd327, %rd310;
	or.pred  	%p14, %p12, %p13;
	selp.f64 	%fd324, %fd323, %fd324, %p14;
	selp.b64 	%rd310, %rd327, %rd310, %p14;
$L__BB6_128:
	add.s64 	%rd209, %rd308, %rd101;
	add.s64 	%rd210, %rd209, %rd192;
	add.s64 	%rd311, %rd210, 256;
	abs.f64 	%fd167, %fd324;
	abs.f64 	%fd168, %fd325;
	setp.lt.f64 	%p15, %fd167, %fd168;
	@%p15 bra 	$L__BB6_130;
	setp.lt.f64 	%p16, %fd168, %fd167;
	setp.lt.s64 	%p17, %rd310, %rd311;
	or.pred  	%p18, %p16, %p17;
	selp.f64 	%fd325, %fd324, %fd325, %p18;
	selp.b64 	%rd311, %rd310, %rd311, %p18;
$L__BB6_130:
	add.s64 	%rd211, %rd308, %rd101;
	add.s64 	%rd212, %rd211, %rd192;
	add.s64 	%rd312, %rd212, 512;
	abs.f64 	%fd171, %fd325;
	abs.f64 	%fd172, %fd326;
	setp.lt.f64 	%p19, %fd171, %fd172;
	@%p19 bra 	$L__BB6_132;
	setp.lt.f64 	%p20, %fd172, %fd171;
	setp.lt.s64 	%p21, %rd311, %rd312;
	or.pred  	%p22, %p20, %p21;
	selp.f64 	%fd326, %fd325, %fd326, %p22;
	selp.b64 	%rd312, %rd311, %rd312, %p22;
$L__BB6_132:
	abs.f64 	%fd175, %fd326;
	abs.f64 	%fd176, %fd327;
	setp.lt.f64 	%p23, %fd175, %fd176;
	@%p23 bra 	$L__BB6_134;
	setp.lt.f64 	%p24, %fd176, %fd175;
	setp.lt.s64 	%p25, %rd312, %rd313;
	or.pred  	%p26, %p24, %p25;
	selp.f64 	%fd327, %fd326, %fd327, %p26;
	selp.b64 	%rd313, %rd312, %rd313, %p26;
$L__BB6_134:
	add.s64 	%rd213, %rd308, %rd101;
	add.s64 	%rd214, %rd213, %rd192;
	add.s64 	%rd327, %rd214, 1024;
	abs.f64 	%fd179, %fd327;
	abs.f64 	%fd180, %fd338;
	setp.lt.f64 	%p27, %fd179, %fd180;
	@%p27 bra 	$L__BB6_136;
	setp.lt.f64 	%p28, %fd180, %fd179;
	setp.lt.s64 	%p29, %rd313, %rd327;
	or.pred  	%p30, %p28, %p29;
	selp.f64 	%fd338, %fd327, %fd338, %p30;
	selp.b64 	%rd327, %rd313, %rd327, %p30;
$L__BB6_136:
	add.s64 	%rd316, %rd308, 1280;
	add.s64 	%rd215, %rd308, 2560;
	setp.le.s64 	%p31, %rd215, %rd194;
	mov.u64 	%rd308, %rd316;
	mov.f64 	%fd323, %fd338;
	@%p31 bra 	$L__BB6_126;
$L__BB6_137:
	setp.le.s64 	%p32, %rd194, %rd316;
	@%p32 bra 	$L__BB6_160;
	cvt.u32.u64 	%r35, %rd316;
	cvt.u32.u64 	%r36, %rd194;
	sub.s32 	%r19, %r36, %r35;
	setp.ge.s32 	%p33, %r18, %r19;
	@%p33 bra 	$L__BB6_160;
	cvta.to.global.u64 	%rd128, %rd191;
	not.b32 	%r38, %r18;
	add.s32 	%r39, %r38, %r36;
	sub.s32 	%r20, %r39, %r35;
	and.b32  	%r41, %r20, 768;
	setp.eq.s32 	%p34, %r41, 768;
	mov.u32 	%r389, %r18;
	@%p34 bra 	$L__BB6_145;
	add.s64 	%rd217, %rd316, %rd101;
	add.s64 	%rd318, %rd217, %rd192;
	shl.b64 	%rd218, %rd217, 3;
	add.s64 	%rd317, %rd128, %rd218;
	shr.u32 	%r42, %r20, 8;
	add.s32 	%r43, %r42, 1;
	and.b32  	%r44, %r43, 3;
	neg.s32 	%r387, %r44;
	mov.u32 	%r389, %r18;
$L__BB6_141:
	.pragma "nounroll";
	mov.u64 	%rd133, %rd327;
	mov.f64 	%fd184, %fd338;
	ld.global.f64 	%fd185, [%rd317];
	abs.f64 	%fd186, %fd184;
	abs.f64 	%fd187, %fd185;
	setp.lt.f64 	%p35, %fd186, %fd187;
	mov.f64 	%fd338, %fd185;
	mov.u64 	%rd327, %rd318;
	@%p35 bra 	$L__BB6_144;
	setp.lt.f64 	%p36, %fd187, %fd186;
	mov.f64 	%fd338, %fd184;
	mov.u64 	%rd327, %rd133;
	@%p36 bra 	$L__BB6_144;
	setp.lt.s64 	%p37, %rd133, %rd318;
	selp.f64 	%fd338, %fd184, %fd185, %p37;
	min.s64 	%rd327, %rd133, %rd318;
$L__BB6_144:
	add.s32 	%r389, %r389, 256;
	add.s64 	%rd318, %rd318, 256;
	add.s64 	%rd317, %rd317, 2048;
	add.s32 	%r387, %r387, 1;
	setp.ne.s32 	%p38, %r387, 0;
	@%p38 bra 	$L__BB6_141;
$L__BB6_145:
	setp.lt.u32 	%p39, %r20, 768;
	@%p39 bra 	$L__BB6_160;
	add.s32 	%r390, %r389, 512;
$L__BB6_147:
	mov.u32 	%r28, %r390;
	add.s32 	%r45, %r28, -512;
	cvt.u64.u32 	%rd219, %r45;
	add.s64 	%rd220, %rd316, %rd219;
	shl.b64 	%rd221, %rd220, 3;
	add.s64 	%rd141, %rd128, %rd221;
	add.s64 	%rd142, %rd220, %rd192;
	ld.global.f64 	%fd193, [%rd141];
	abs.f64 	%fd194, %fd338;
	abs.f64 	%fd195, %fd193;
	setp.lt.f64 	%p40, %fd194, %fd195;
	mov.f64 	%fd335, %fd193;
	mov.u64 	%rd324, %rd142;
	@%p40 bra 	$L__BB6_150;
	setp.lt.f64 	%p41, %fd195, %fd194;
	mov.f64 	%fd335, %fd338;
	mov.u64 	%rd324, %rd327;
	@%p41 bra 	$L__BB6_150;
	setp.lt.s64 	%p42, %rd327, %rd142;
	selp.f64 	%fd335, %fd338, %fd193, %p42;
	min.s64 	%rd324, %rd327, %rd142;
$L__BB6_150:
	add.s32 	%r46, %r28, -256;
	cvt.u64.u32 	%rd222, %r46;
	add.s64 	%rd223, %rd316, %rd222;
	add.s64 	%rd145, %rd223, %rd192;
	ld.global.f64 	%fd198, [%rd141+2048];
	abs.f64 	%fd199, %fd335;
	abs.f64 	%fd200, %fd198;
	setp.lt.f64 	%p43, %fd199, %fd200;
	mov.f64 	%fd336, %fd198;
	mov.u64 	%rd325, %rd145;
	@%p43 bra 	$L__BB6_153;
	setp.lt.f64 	%p44, %fd200, %fd199;
	mov.f64 	%fd336, %fd335;
	mov.u64 	%rd325, %rd324;
	@%p44 bra 	$L__BB6_153;
	setp.lt.s64 	%p45, %rd324, %rd145;
	selp.f64 	%fd336, %fd335, %fd198, %p45;
	min.s64 	%rd325, %rd324, %rd145;
$L__BB6_153:
	cvt.u64.u32 	%rd224, %r28;
	add.s64 	%rd225, %rd316, %rd224;
	add.s64 	%rd148, %rd225, %rd192;
	ld.global.f64 	%fd203, [%rd141+4096];
	abs.f64 	%fd204, %fd336;
	abs.f64 	%fd205, %fd203;
	setp.lt.f64 	%p46, %fd204, %fd205;
	mov.f64 	%fd337, %fd203;
	mov.u64 	%rd326, %rd148;
	@%p46 bra 	$L__BB6_156;
	setp.lt.f64 	%p47, %fd205, %fd204;
	mov.f64 	%fd337, %fd336;
	mov.u64 	%rd326, %rd325;
	@%p47 bra 	$L__BB6_156;
	setp.lt.s64 	%p48, %rd325, %rd148;
	selp.f64 	%fd337, %fd336, %fd203, %p48;
	min.s64 	%rd326, %rd325, %rd148;
$L__BB6_156:
	add.s32 	%r47, %r28, 256;
	cvt.u64.u32 	%rd226, %r47;
	add.s64 	%rd227, %rd316, %rd226;
	add.s64 	%rd151, %rd227, %rd192;
	ld.global.f64 	%fd208, [%rd141+6144];
	abs.f64 	%fd209, %fd337;
	abs.f64 	%fd210, %fd208;
	setp.lt.f64 	%p49, %fd209, %fd210;
	mov.f64 	%fd338, %fd208;
	mov.u64 	%rd327, %rd151;
	@%p49 bra 	$L__BB6_159;
	setp.lt.f64 	%p50, %fd210, %fd209;
	mov.f64 	%fd338, %fd337;
	mov.u64 	%rd327, %rd326;
	@%p50 bra 	$L__BB6_159;
	setp.lt.s64 	%p51, %rd326, %rd151;
	selp.f64 	%fd338, %fd337, %fd208, %p51;
	min.s64 	%rd327, %rd326, %rd151;
$L__BB6_159:
	add.s32 	%r390, %r28, 1024;
	add.s32 	%r48, %r28, 512;
	setp.lt.s32 	%p52, %r48, %r19;
	@%p52 bra 	$L__BB6_147;
$L__BB6_160:
	// begin inline asm
	mov.u32 %r49, %laneid;
	// end inline asm
	mov.b64 	%rd228, %fd338;
	mov.b64 	{%r51, %r56}, %rd228;
	mov.b32 	%r67, 1;
	mov.b32 	%r68, 31;
	mov.b32 	%r69, -1;
	// begin inline asm
	shfl.sync.down.b32 %r50, %r51, %r67, %r68, %r69;
	// end inline asm
	// begin inline asm
	shfl.sync.down.b32 %r55, %r56, %r67, %r68, %r69;
	// end inline asm
	mov.b64 	%rd229, {%r50, %r55};
	mov.b64 	%fd214, %rd229;
	mov.b64 	{%r61, %r66}, %rd327;
	// begin inline asm
	shfl.sync.down.b32 %r60, %r61, %r67, %r68, %r69;
	// end inline asm
	// begin inline asm
	shfl.sync.down.b32 %r65, %r66, %r67, %r68, %r69;
	// end inline asm
	mov.b64 	%rd155, {%r60, %r65};
	setp.gt.s32 	%p53, %r49, 30;
	mov.f64 	%fd340, %fd338;
	mov.u64 	%rd329, %rd327;
	@%p53 bra 	$L__BB6_164;
	abs.f64 	%fd215, %fd338;
	abs.f64 	%fd216, %fd214;
	setp.lt.f64 	%p54, %fd215, %fd216;
	mov.f64 	%fd340, %fd214;
	mov.u64 	%rd329, %rd155;
	@%p54 bra 	$L__BB6_164;
	setp.lt.f64 	%p55, %fd216, %fd215;
	mov.f64 	%fd340, %fd338;
	mov.u64 	%rd329, %rd327;
	@%p55 bra 	$L__BB6_164;
	setp.lt.s64 	%p56, %rd327, %rd155;
	selp.f64 	%fd340, %fd338, %fd214, %p56;
	min.s64 	%rd329, %rd327, %rd155;
$L__BB6_164:
	mov.b64 	%rd230, %fd340;
	mov.b64 	{%r71, %r76}, %rd230;
	mov.b32 	%r87, 2;
	mov.b32 	%r88, 31;
	mov.b32 	%r89, -1;
	// begin inline asm
	shfl.sync.down.b32 %r70, %r71, %r87, %r88, %r89;
	// end inline asm
	// begin inline asm
	shfl.sync.down.b32 %r75, %r76, %r87, %r88, %r89;
	// end inline asm
	mov.b64 	%rd231, {%r70, %r75};
	mov.b64 	%fd219, %rd231;
	mov.b64 	{%r81, %r86}, %rd329;
	// begin inline asm
	shfl.sync.down.b32 %r80, %r81, %r87, %r88, %r89;
	// end inline asm
	// begin inline asm
	shfl.sync.down.b32 %r85, %r86, %r87, %r88, %r89;
	// end inline asm
	mov.b64 	%rd158, {%r80, %r85};
	setp.gt.s32 	%p57, %r49, 29;
	mov.f64 	%fd341, %fd340;
	mov.u64 	%rd330, %rd329;
	@%p57 bra 	$L__BB6_168;
	abs.f64 	%fd220, %fd340;
	abs.f64 	%fd221, %fd219;
	setp.lt.f64 	%p58, %fd220, %fd221;
	mov.f64 	%fd341, %fd219;
	mov.u64 	%rd330, %rd158;
	@%p58 bra 	$L__BB6_168;
	setp.lt.f64 	%p59, %fd221, %fd220;
	mov.f64 	%fd341, %fd340;
	mov.u64 	%rd330, %rd329;
	@%p59 bra 	$L__BB6_168;
	setp.lt.s64 	%p60, %rd329, %rd158;
	selp.f64 	%fd341, %fd340, %fd219, %p60;
	min.s64 	%rd330, %rd329, %rd158;
$L__BB6_168:
	mov.b64 	%rd232, %fd341;
	mov.b64 	{%r91, %r96}, %rd232;
	mov.b32 	%r107, 4;
	mov.b32 	%r108, 31;
	mov.b32 	%r109, -1;
	// begin inline asm
	shfl.sync.down.b32 %r90, %r91, %r107, %r108, %r109;
	// end inline asm
	// begin inline asm
	shfl.sync.down.b32 %r95, %r96, %r107, %r108, %r109;
	// end inline asm
	mov.b64 	%rd233, {%r90, %r95};
	mov.b64 	%fd224, %rd233;
	mov.b64 	{%r101, %r106}, %rd330;
	// begin inline asm
	shfl.sync.down.b32 %r100, %r101, %r107, %r108, %r109;
	// end inline asm
	// begin inline asm
	shfl.sync.down.b32 %r105, %r106, %r107, %r108, %r109;
	// end inline asm
	mov.b64 	%rd161, {%r100, %r105};
	setp.gt.s32 	%p61, %r49, 27;
	mov.f64 	%fd342, %fd341;
	mov.u64 	%rd331, %rd330;
	@%p61 bra 	$L__BB6_172;
	abs.f64 	%fd225, %fd341;
	abs.f64 	%fd226, %fd224;
	setp.lt.f64 	%p62, %fd225, %fd226;
	mov.f64 	%fd342, %fd224;
	mov.u64 	%rd331, %rd161;
	@%p62 bra 	$L__BB6_172;
	setp.lt.f64 	%p63, %fd226, %fd225;
	mov.f64 	%fd342, %fd341;
	mov.u64 	%rd331, %rd330;
	@%p63 bra 	$L__BB6_172;
	setp.lt.s64 	%p64, %rd330, %rd161;
	selp.f64 	%fd342, %fd341, %fd224, %p64;
	min.s64 	%rd331, %rd330, %rd161;
$L__BB6_172:
	mov.b64 	%rd234, %fd342;
	mov.b64 	{%r111, %r116}, %rd234;
	mov.b32 	%r127, 8;
	mov.b32 	%r128, 31;
	mov.b32 	%r129, -1;
	// begin inline asm
	shfl.sync.down.b32 %r110, %r111, %r127, %r128, %r129;
	// end inline asm
	// begin inline asm
	shfl.sync.down.b32 %r115, %r116, %r127, %r128, %r129;
	// end inline asm
	mov.b64 	%rd235, {%r110, %r115};
	mov.b64 	%fd229, %rd235;
	mov.b64 	{%r121, %r126}, %rd331;
	// begin inline asm
	shfl.sync.down.b32 %r120, %r121, %r127, %r128, %r129;
	// end inline asm
	// begin inline asm
	shfl.sync.down.b32 %r125, %r126, %r127, %r128, %r129;
	// end inline asm
	mov.b64 	%rd164, {%r120, %r125};
	setp.gt.s32 	%p65, %r49, 23;
	mov.f64 	%fd343, %fd342;
	mov.u64 	%rd332, %rd331;
	@%p65 bra 	$L__BB6_176;
	abs.f64 	%fd230, %fd342;
	abs.f64 	%fd231, %fd229;
	setp.lt.f64 	%p66, %fd230, %fd231;
	mov.f64 	%fd343, %fd229;
	mov.u64 	%rd332, %rd164;
	@%p66 bra 	$L__BB6_176;
	setp.lt.f64 	%p67, %fd231, %fd230;
	mov.f64 	%fd343, %fd342;
	mov.u64 	%rd332, %rd331;
	@%p67 bra 	$L__BB6_176;
	setp.lt.s64 	%p68, %rd331, %rd164;
	selp.f64 	%fd343, %fd342, %fd229, %p68;
	min.s64 	%rd332, %rd331, %rd164;
$L__BB6_176:
	mov.b64 	%rd236, %fd343;
	mov.b64 	{%r131, %r136}, %rd236;
	mov.b32 	%r147, 16;
	mov.b32 	%r148, 31;
	mov.b32 	%r149, -1;
	// begin inline asm
	shfl.sync.down.b32 %r130, %r131, %r147, %r148, %r149;
	// end inline asm
	// begin inline asm
	shfl.sync.down.b32 %r135, %r136, %r147, %r148, %r149;
	// end inline asm
	mov.b64 	%rd237, {%r130, %r135};
	mov.b64 	%fd234, %rd237;
	mov.b64 	{%r141, %r146}, %rd332;
	// begin inline asm
	shfl.sync.down.b32 %r140, %r141, %r147, %r148, %r149;
	// end inline asm
	// begin inline asm
	shfl.sync.down.b32 %r145, %r146, %r147, %r148, %r149;
	// end inline asm
	mov.b64 	%rd167, {%r140, %r145};
	setp.gt.s32 	%p69, %r49, 15;
	mov.f64 	%fd351, %fd343;
	mov.u64 	%rd340, %rd332;
	@%p69 bra 	$L__BB6_180;
	abs.f64 	%fd235, %fd343;
	abs.f64 	%fd236, %fd234;
	setp.lt.f64 	%p70, %fd235, %fd236;
	mov.f64 	%fd351, %fd234;
	mov.u64 	%rd340, %rd167;
	@%p70 bra 	$L__BB6_180;
	setp.lt.f64 	%p71, %fd236, %fd235;
	mov.f64 	%fd351, %fd343;
	mov.u64 	%rd340, %rd332;
	@%p71 bra 	$L__BB6_180;
	setp.lt.s64 	%p72, %rd332, %rd167;
	selp.f64 	%fd351, %fd343, %fd234, %p72;
	min.s64 	%rd340, %rd332, %rd167;
$L__BB6_180:
	setp.ne.s32 	%p73, %r49, 0;
	@%p73 bra 	$L__BB6_182;
	shr.u32 	%r150, %r18, 1;
	and.b32  	%r151, %r150, 496;
	mov.u32 	%r152, _ZN6thrust24THRUST_300001_SM_1000_NS8cuda_cub4core6detail5shmemE;
	add.s32 	%r153, %r152, %r151;
	st.shared.f64 	[%r153+8], %fd351;
	st.shared.u64 	[%r153+16], %rd340;
$L__BB6_182:
	bar.sync 	0;
	setp.ne.s32 	%p74, %r18, 0;
	@%p74 bra 	$L__BB6_204;
	ld.shared.f64 	%fd239, [_ZN6thrust24THRUST_300001_SM_1000_NS8cuda_cub4core6detail5shmemE+24];
	ld.shared.u64 	%rd170, [_ZN6thrust24THRUST_300001_SM_1000_NS8cuda_cub4core6detail5shmemE+32];
	abs.f64 	%fd240, %fd351;
	abs.f64 	%fd241, %fd239;
	setp.lt.f64 	%p75, %fd240, %fd241;
	mov.f64 	%fd345, %fd239;
	mov.u64 	%rd334, %rd170;
	@%p75 bra 	$L__BB6_186;
	setp.lt.f64 	%p76, %fd241, %fd240;
	mov.f64 	%fd345, %fd351;
	mov.u64 	%rd334, %rd340;
	@%p76 bra 	$L__BB6_186;
	setp.lt.s64 	%p77, %rd340, %rd170;
	selp.f64 	%fd345, %fd351, %fd239, %p77;
	min.s64 	%rd334, %rd340, %rd170;
$L__BB6_186:
	ld.shared.f64 	%fd244, [_ZN6thrust24THRUST_300001_SM_1000_NS8cuda_cub4core6detail5shmemE+40];
	ld.shared.u64 	%rd173, [_ZN6thrust24THRUST_300001_SM_1000_NS8cuda_cub4core6detail5shmemE+48];
	abs.f64 	%fd245, %fd345;
	abs.f64 	%fd246, %fd244;
	setp.lt.f64 	%p78, %fd245, %fd246;
	mov.f64 	%fd346, %fd244;
	mov.u64 	%rd335, %rd173;
	@%p78 bra 	$L__BB6_189;
	setp.lt.f64 	%p79, %fd246, %fd245;
	mov.f64 	%fd346, %fd345;
	mov.u64 	%rd335, %rd334;
	@%p79 bra 	$L__BB6_189;
	setp.lt.s64 	%p80, %rd334, %rd173;
	selp.f64 	%fd346, %fd345, %fd244, %p80;
	min.s64 	%rd335, %rd334, %rd173;
$L__BB6_189:
	ld.shared.f64 	%fd249, [_ZN6thrust24THRUST_300001_SM_1000_NS8cuda_cub4core6detail5shmemE+56];
	ld.shared.u64 	%rd176, [_ZN6thrust24THRUST_300001_SM_1000_NS8cuda_cub4core6detail5shmemE+64];
	abs.f64 	%fd250, %fd346;
	abs.f64 	%fd251, %fd249;
	setp.lt.f64 	%p81, %fd250, %fd251;
	mov.f64 	%fd347, %fd249;
	mov.u64 	%rd336, %rd176;
	@%p81 bra 	$L__BB6_192;
	setp.lt.f64 	%p82, %fd251, %fd250;
	mov.f64 	%fd347, %fd346;
	mov.u64 	%rd336, %rd335;
	@%p82 bra 	$L__BB6_192;
	setp.lt.s64 	%p83, %rd335, %rd176;
	selp.f64 	%fd347, %fd346, %fd249, %p83;
	min.s64 	%rd336, %rd335, %rd176;
$L__BB6_192:
	ld.shared.f64 	%fd254, [_ZN6thrust24THRUST_300001_SM_1000_NS8cuda_cub4core6detail5shmemE+72];
	ld.shared.u64 	%rd179, [_ZN6thrust24THRUST_300001_SM_1000_NS8cuda_cub4core6detail5shmemE+80];
	abs.f64 	%fd255, %fd347;
	abs.f64 	%fd256, %fd254;
	setp.lt.f64 	%p84, %fd255, %fd256;
	mov.f64 	%fd348, %fd254;
	mov.u64 	%rd337, %rd179;
	@%p84 bra 	$L__BB6_195;
	setp.lt.f64 	%p85, %fd256, %fd255;
	mov.f64 	%fd348, %fd347;
	mov.u64 	%rd337, %rd336;
	@%p85 bra 	$L__BB6_195;
	setp.lt.s64 	%p86, %rd336, %rd179;
	selp.f64 	%fd348, %fd347, %fd254, %p86;
	min.s64 	%rd337, %rd336, %rd179;
$L__BB6_195:
	ld.shared.f64 	%fd259, [_ZN6thrust24THRUST_300001_SM_1000_NS8cuda_cub4core6detail5shmemE+88];
	ld.shared.u64 	%rd182, [_ZN6thrust24THRUST_300001_SM_1000_NS8cuda_cub4core6detail5shmemE+96];
	abs.f64 	%fd260, %fd348;
	abs.f64 	%fd261, %fd259;
	setp.lt.f64 	%p87, %fd260, %fd261;
	mov.f64 	%fd349, %fd259;
	mov.u64 	%rd338, %rd182;
	@%p87 bra 	$L__BB6_198;
	setp.lt.f64 	%p88, %fd261, %fd260;
	mov.f64 	%fd349, %fd348;
	mov.u64 	%rd338, %rd337;
	@%p88 bra 	$L__BB6_198;
	setp.lt.s64 	%p89, %rd337, %rd182;
	selp.f64 	%fd349, %fd348, %fd259, %p89;
	min.s64 	%rd338, %rd337, %rd182;
$L__BB6_198:
	ld.shared.f64 	%fd264, [_ZN6thrust24THRUST_300001_SM_1000_NS8cuda_cub4core6detail5shmemE+104];
	ld.shared.u64 	%rd185, [_ZN6thrust24THRUST_300001_SM_1000_NS8cuda_cub4core6detail5shmemE+112];
	abs.f64 	%fd265, %fd349;
	abs.f64 	%fd266, %fd264;
	setp.lt.f64 	%p90, %fd265, %fd266;
	mov.f64 	%fd350, %fd264;
	mov.u64 	%rd339, %rd185;
	@%p90 bra 	$L__BB6_201;
	setp.lt.f64 	%p91, %fd266, %fd265;
	mov.f64 	%fd350, %fd349;
	mov.u64 	%rd339, %rd338;
	@%p91 bra 	$L__BB6_201;
	setp.lt.s64 	%p92, %rd338, %rd185;
	selp.f64 	%fd350, %fd349, %fd264, %p92;
	min.s64 	%rd339, %rd338, %rd185;
$L__BB6_201:
	ld.shared.f64 	%fd269, [_ZN6thrust24THRUST_300001_SM_1000_NS8cuda_cub4core6detail5shmemE+120];
	ld.shared.u64 	%rd188, [_ZN6thrust24THRUST_300001_SM_1000_NS8cuda_cub4core6detail5shmemE+128];
	abs.f64 	%fd270, %fd350;
	abs.f64 	%fd271, %fd269;
	setp.lt.f64 	%p93, %fd270, %fd271;
	mov.u64 	%rd340, %rd188;
	mov.f64 	%fd351, %fd269;
	@%p93 bra 	$L__BB6_204;
	setp.lt.f64 	%p94, %fd271, %fd270;
	mov.u64 	%rd340, %rd339;
	mov.f64 	%fd351, %fd350;
	@%p94 bra 	$L__BB6_204;
	setp.lt.s64 	%p95, %rd339, %rd188;
	selp.f64 	%fd351, %fd350, %fd269, %p95;
	min.s64 	%rd340, %rd339, %rd188;
$L__BB6_204:
	mov.u32 	%r381, %tid.x;
	setp.ne.s32 	%p212, %r381, 0;
	@%p212 bra 	$L__BB6_206;
	ld.param.u64 	%rd271, [_ZN6thrust24THRUST_300001_SM_1000_NS8cuda_cub4core6detail13_kernel_agentINS1_8__reduce11ReduceAgentINS0_12zip_iteratorIN4cuda3std3__45tupleIJNS0_10device_ptrIdEENS0_17counting_iteratorIlNS0_11use_defaultESF_SF_EEEEEEEPNSB_IJdlEEESJ_lNS1_9__extrema9arg_max_fIdl10comparatorEEEEJSI_SK_lSO_EEEvDpT0__param_1];
	cvta.to.global.u64 	%rd270, %rd271;
	st.global.f64 	[%rd270], %fd351;
	st.global.u64 	[%rd270+8], %rd340;
$L__BB6_206:
	ret;

}
	// .globl	_ZN6thrust24THRUST_300001_SM_1000_NS8cuda_cub4core6detail13_kernel_agentINS1_8__reduce11ReduceAgentINS0_12zip_iteratorIN4cuda3std3__45tupleIJNS0_10device_ptrIdEENS0_17counting_iteratorIlNS0_11use_defaultESF_SF_EEEEEEEPNSB_IJdlEEESJ_lNS1_9__extrema9arg_max_fIdl10comparatorEEEEJSI_SK_lN3cub18CUB_300001_SM_100013GridEvenShareIlEENSR_9GridQueueIyEESO_EEEvDpT0_
.visible .entry _ZN6thrust24THRUST_300001_SM_1000_NS8cuda_cub4core6detail13_kernel_agentINS1_8__reduce11ReduceAgentINS0_12zip_iteratorIN4cuda3std3__45tupleIJNS0_10device_ptrIdEENS0_17counting_iteratorIlNS0_11use_defaultESF_SF_EEEEEEEPNSB_IJdlEEESJ_lNS1_9__extrema9arg_max_fIdl10comparatorEEEEJSI_SK_lN3cub18CUB_300001_SM_100013GridEvenShareIlEENSR_9GridQueueIyEESO_EEEvDpT0_(
	.param .align 8 .b8 _ZN6thrust24THRUST_300001_SM_1000_NS8cuda_cub4core6detail13_kernel_agentINS1_8__reduce11ReduceAgentINS0_12zip_iteratorIN4cuda3std3__45tupleIJNS0_10device_ptrIdEENS0_17counting_iteratorIlNS0_11use_defaultESF_SF_EEEEEEEPNSB_IJdlEEESJ_lNS1_9__extrema9arg_max_fIdl10comparatorEEEEJSI_SK_lN3cub18CUB_300001_SM_100013GridEvenShareIlEENSR_9GridQueueIyEESO_EEEvDpT0__param_0[16],
	.param .u64 .ptr .align 1 _ZN6thrust24THRUST_300001_SM_1000_NS8cuda_cub4core6detail13_kernel_agentINS1_8__reduce11ReduceAgentINS0_12zip_iteratorIN4cuda3std3__45tupleIJNS0_10device_ptrIdEENS0_17counting_iteratorIlNS0_11use_defaultESF_SF_EEEEEEEPNSB_IJdlEEESJ_lNS1_9__extrema9arg_max_fIdl10comparatorEEEEJSI_SK_lN3cub18CUB_300001_SM_100013GridEvenShareIlEENSR_9GridQueueIyEESO_EEEvDpT0__param_1,
	.param .u64 _ZN6thrust24THRUST_300001_SM_1000_NS8cuda_cub4core6detail13_kernel_agentINS1_8__reduce11ReduceAgentINS0_12zip_iteratorIN4cuda3std3__45tupleIJNS0_10device_ptrIdEENS0_17counting_iteratorIlNS0_11use_defaultESF_SF_EEEEEEEPNSB_IJdlEEESJ_lNS1_9__extrema9arg_max_fIdl10comparatorEEEEJSI_SK_lN3cub18CUB_300001_SM_100013GridEvenShareIlEENSR_9GridQueueIyEESO_EEEvDpT0__param_2,
	.param .align 8 .b8 _ZN6thrust24THRUST_300001_SM_1000_NS8cuda_cub4core6detail13_kernel_agentINS1_8__reduce11ReduceAgentINS0_12zip_iteratorIN4cuda3std3__45tupleIJNS0_10device_ptrIdEENS0_17counting_iteratorIlNS0_11use_defaultESF_SF_EEEEEEEPNSB_IJdlEEESJ_lNS1_9__extrema9arg_max_fIdl10comparatorEEEEJSI_SK_lN3cub18CUB_300001_SM_100013GridEvenShareIlEENSR_9GridQueueIyEESO_EEEvDpT0__param_3[72],
	.param .align 8 .b8 _ZN6thrust24THRUST_300001_SM_1000_NS8cuda_cub4core6detail13_kernel_agentINS1_8__reduce11ReduceAgentINS0_12zip_iteratorIN4cuda3std3__45tupleIJNS0_10device_ptrIdEENS0_17counting_iteratorIlNS0_11use_defaultESF_SF_EEEEEEEPNSB_IJdlEEESJ_lNS1_9__extrema9arg_max_fIdl10comparatorEEEEJSI_SK_lN3cub18CUB_300001_SM_100013GridEvenShareIlEENSR_9GridQueueIyEESO_EEEvDpT0__param_4[8],
	.param .align 1 .b8 _ZN6thrust24THRUST_300001_SM_1000_NS8cuda_cub4core6detail13_kernel_agentINS1_8__reduce11ReduceAgentINS0_12zip_iteratorIN4cuda3std3__45tupleIJNS0_10device_ptrIdEENS0_17counting_iteratorIlNS0_11use_defaultESF_SF_EEEEEEEPNSB_IJdlEEESJ_lNS1_9__extrema9arg_max_fIdl10comparatorEEEEJSI_SK_lN3cub18CUB_300001_SM_100013GridEvenShareIlEENSR_9GridQueueIyEESO_EEEvDpT0__param_5[1]
)
.maxntid 256
{
	.reg .pred 	%p<215>;
	.reg .b32 	%r<399>;
	.reg .b64 	%rd<356>;
	.reg .b64 	%fd<352>;

	ld.param.u64 	%rd196, [_ZN6thrust24THRUST_300001_SM_1000_NS8cuda_cub4core6detail13_kernel_agentINS1_8__reduce11ReduceAgentINS0_12zip_iteratorIN4cuda3std3__45tupleIJNS0_10device_ptrIdEENS0_17counting_iteratorIlNS0_11use_defaultESF_SF_EEEEEEEPNSB_IJdlEEESJ_lNS1_9__extrema9arg_max_fIdl10comparatorEEEEJSI_SK_lN3cub18CUB_300001_SM_100013GridEvenShareIlEENSR_9GridQueueIyEESO_EEEvDpT0__param_0+8];
	ld.param.u64 	%rd195, [_ZN6thrust24THRUST_300001_SM_1000_NS8cuda_cub4core6detail13_kernel_agentINS1_8__reduce11ReduceAgentINS0_12zip_iteratorIN4cuda3std3__45tupleIJNS0_10device_ptrIdEENS0_17counting_iteratorIlNS0_11use_defaultESF_SF_EEEEEEEPNSB_IJdlEEESJ_lNS1_9__extrema9arg_max_fIdl10comparatorEEEEJSI_SK_lN3cub18CUB_300001_SM_100013GridEvenShareIlEENSR_9GridQueueIyEESO_EEEvDpT0__param_0];
	ld.param.u64 	%rd199, [_ZN6thrust24THRUST_300001_SM_1000_NS8cuda_cub4core6detail13_kernel_agentINS1_8__reduce11ReduceAgentINS0_12zip_iteratorIN4cuda3std3__45tupleIJNS0_10device_ptrIdEENS0_17counting_iteratorIlNS0_11use_defaultESF_SF_EEEEEEEPNSB_IJdlEEESJ_lNS1_9__extrema9arg_max_fIdl10comparatorEEEEJSI_SK_lN3cub18CUB_300001_SM_100013GridEvenShareIlEENSR_9GridQueueIyEESO_EEEvDpT0__param_4];
	ld.param.u64 	%rd198, [_ZN6thrust24THRUST_300001_SM_1000_NS8cuda_cub4core6detail13_kernel_agentINS1_8__reduce11ReduceAgentINS0_12zip_iteratorIN4cuda3std3__45tupleIJNS0_10device_ptrIdEENS0_17counting_iteratorIlNS0_11use_defaultESF_SF_EEEEEEEPNSB_IJdlEEESJ_lNS1_9__extrema9arg_max_fIdl10comparatorEEEEJSI_SK_lN3cub18CUB_300001_SM_100013GridEvenShareIlEENSR_9GridQueueIyEESO_EEEvDpT0__param_2];
	cvta.to.global.u64 	%rd1, %rd199;
	cvta.to.global.u64 	%rd2, %rd195;
	mov.u32 	%r1, %ctaid.x;
	mul.lo.s32 	%r33, %r1, 1280;
	cvt.u64.u32 	%rd4, %r33;
	mov.u32 	%r34, %nctaid.x;
	mul.lo.s32 	%r35, %r34, 1280;
	cvt.u64.u32 	%rd5, %r35;
	add.s64 	%rd200, %rd4, 1280;
	setp.le.s64 	%p1, %rd200, %rd198;
	@%p1 bra 	$L__BB7_121;
	cvt.u32.u64 	%r159, %rd4;
	cvt.u32.u64 	%r2, %rd198;
	sub.s32 	%r3, %r2, %r159;
	mov.u32 	%r4, %tid.x;
	setp.ge.s32 	%p98, %r4, %r3;
	mov.f64 	%fd298, 0d0000000000000000;
	mov.b64 	%rd298, 0;
	mov.u32 	%r393, %r4;
	@%p98 bra 	$L__BB7_3;
	cvt.u64.u32 	%rd246, %r4;
	add.s64 	%rd247, %rd4, %rd246;
	shl.b64 	%rd248, %rd247, 3;
	add.s64 	%rd249, %rd2, %rd248;
	add.s64 	%rd298, %rd196, %rd247;
	ld.global.f64 	%fd298, [%rd249];
	add.s32 	%r393, %r4, 256;
$L__BB7_3:
	setp.ge.s32 	%p99, %r393, %r3;
	@%p99 bra 	$L__BB7_25;
	not.b32 	%r161, %r393;
	add.s32 	%r162, %r161, %r2;
	sub.s32 	%r7, %r162, %r159;
	and.b32  	%r163, %r7, 768;
	setp.eq.s32 	%p100, %r163, 768;
	@%p100 bra 	$L__BB7_10;
	cvt.u64.u32 	%rd251, %r393;
	add.s64 	%rd252, %rd251, %rd4;
	add.s64 	%rd289, %rd252, %rd196;
	shl.b64 	%rd253, %rd252, 3;
	add.s64 	%rd288, %rd2, %rd253;
	shr.u32 	%r164, %r7, 8;
	add.s32 	%r165, %r164, 1;
	and.b32  	%r166, %r165, 3;
	neg.s32 	%r391, %r166;
$L__BB7_6:
	.pragma "nounroll";
	mov.u64 	%rd12, %rd298;
	mov.f64 	%fd3, %fd298;
	ld.global.f64 	%fd4, [%rd288];
	abs.f64 	%fd5, %fd3;
	abs.f64 	%fd6, %fd4;
	setp.lt.f64 	%p101, %fd5, %fd6;
	mov.u64 	%rd298, %rd289;
	mov.f64 	%fd298, %fd4;
	@%p101 bra 	$L__BB7_9;
	setp.lt.f64 	%p102, %fd6, %fd5;
	mov.u64 	%rd298, %rd12;
	mov.f64 	%fd298, %fd3;
	@%p102 bra 	$L__BB7_9;
	setp.lt.s64 	%p103, %rd12, %rd289;
	min.s64 	%rd298, %rd12, %rd289;
	selp.f64 	%fd298, %fd3, %fd4, %p103;
$L__BB7_9:
	add.s32 	%r393, %r393, 256;
	add.s64 	%rd289, %rd289, 256;
	add.s64 	%rd288, %rd288, 2048;
	add.s32 	%r391, %r391, 1;
	setp.ne.s32 	%p104, %r391, 0;
	@%p104 bra 	$L__BB7_6;
$L__BB7_10:
	setp.lt.u32 	%p105, %r7, 768;
	@%p105 bra 	$L__BB7_25;
	add.s32 	%r394, %r393, 512;
$L__BB7_12:
	mov.u32 	%r15, %r394;
	add.s32 	%r167, %r15, -512;
	cvt.s64.s32 	%rd254, %r167;
	add.s64 	%rd255, %rd254, %rd4;
	shl.b64 	%rd256, %rd255, 3;
	add.s64 	%rd20, %rd2, %rd256;
	add.s64 	%rd21, %rd255, %rd196;
	ld.global.f64 	%fd12, [%rd20];
	abs.f64 	%fd13, %fd298;
	abs.f64 	%fd14, %fd12;
	setp.lt.f64 	%p106, %fd13, %fd14;
	mov.u64 	%rd295, %rd21;
	mov.f64 	%fd295, %fd12;
	@%p106 bra 	$L__BB7_15;
	setp.lt.f64 	%p107, %fd14, %fd13;
	mov.u64 	%rd295, %rd298;
	mov.f64 	%fd295, %fd298;
	@%p107 bra 	$L__BB7_15;
	setp.lt.s64 	%p108, %rd298, %rd21;
	min.s64 	%rd295, %rd298, %rd21;
	selp.f64 	%fd295, %fd298, %fd12, %p108;
$L__BB7_15:
	add.s32 	%r168, %r15, -256;
	cvt.s64.s32 	%rd257, %r168;
	add.s64 	%rd258, %rd257, %rd4;
	add.s64 	%rd24, %rd258, %rd196;
	ld.global.f64 	%fd17, [%rd20+2048];
	abs.f64 	%fd18, %fd295;
	abs.f64 	%fd19, %fd17;
	setp.lt.f64 	%p109, %fd18, %fd19;
	mov.u64 	%rd296, %rd24;
	mov.f64 	%fd296, %fd17;
	@%p109 bra 	$L__BB7_18;
	setp.lt.f64 	%p110, %fd19, %fd18;
	mov.u64 	%rd296, %rd295;
	mov.f64 	%fd296, %fd295;
	@%p110 bra 	$L__BB7_18;
	setp.lt.s64 	%p111, %rd295, %rd24;
	min.s64 	%rd296, %rd295, %rd24;
	selp.f64 	%fd296, %fd295, %fd17, %p111;
$L__BB7_18:
	cvt.s64.s32 	%rd259, %r15;
	add.s64 	%rd260, %rd259, %rd4;
	add.s64 	%rd27, %rd260, %rd196;
	ld.global.f64 	%fd22, [%rd20+4096];
	abs.f64 	%fd23, %fd296;
	abs.f64 	%fd24, %fd22;
	setp.lt.f64 	%p112, %fd23, %fd24;
	mov.u64 	%rd297, %rd27;
	mov.f64 	%fd297, %fd22;
	@%p112 bra 	$L__BB7_21;
	setp.lt.f64 	%p113, %fd24, %fd23;
	mov.u64 	%rd297, %rd296;
	mov.f64 	%fd297, %fd296;
	@%p113 bra 	$L__BB7_21;
	setp.lt.s64 	%p114, %rd296, %rd27;
	min.s64 	%rd297, %rd296, %rd27;
	selp.f64 	%fd297, %fd296, %fd22, %p114;
$L__BB7_21:
	add.s32 	%r169, %r15, 256;
	cvt.s64.s32 	%rd261, %r169;
	add.s64 	%rd262, %rd261, %rd4;
	add.s64 	%rd30, %rd262, %rd196;
	ld.global.f64 	%fd27, [%rd20+6144];
	abs.f64 	%fd28, %fd297;
	abs.f64 	%fd29, %fd27;
	setp.lt.f64 	%p115, %fd28, %fd29;
	mov.u64 	%rd298, %rd30;
	mov.f64 	%fd298, %fd27;
	@%p115 bra 	$L__BB7_24;
	setp.lt.f64 	%p116, %fd29, %fd28;
	mov.u64 	%rd298, %rd297;
	mov.f64 	%fd298, %fd297;
	@%p116 bra 	$L__BB7_24;
	setp.lt.s64 	%p117, %rd297, %rd30;
	min.s64 	%rd298, %rd297, %rd30;
	selp.f64 	%fd298, %fd297, %fd27, %p117;
$L__BB7_24:
	add.s32 	%r394, %r15, 1024;
	add.s32 	%r170, %r15, 512;
	setp.lt.s32 	%p118, %r170, %r3;
	@%p118 bra 	$L__BB7_12;
$L__BB7_25:
	setp.lt.s32 	%p119, %r3, 256;
	@%p119 bra 	$L__BB7_70;
	// begin inline asm
	mov.u32 %r284, %laneid;
	// end inline asm
	mov.b64 	%rd273, %fd298;
	mov.b64 	{%r286, %r291}, %rd273;
	mov.b32 	%r302, 1;
	mov.b32 	%r303, 31;
	mov.b32 	%r304, -1;
	// begin inline asm
	shfl.sync.down.b32 %r285, %r286, %r302, %r303, %r304;
	// end inline asm
	// begin inline asm
	shfl.sync.down.b32 %r290, %r291, %r302, %r303, %r304;
	// end inline asm
	mov.b64 	%rd274, {%r285, %r290};
	mov.b64 	%fd33, %rd274;
	mov.b64 	{%r296, %r301}, %rd298;
	// begin inline asm
	shfl.sync.down.b32 %r295, %r296, %r302, %r303, %r304;
	// end inline asm
	// begin inline asm
	shfl.sync.down.b32 %r300, %r301, %r302, %r303, %r304;
	// end inline asm
	mov.b64 	%rd34, {%r295, %r300};
	setp.gt.s32 	%p171, %r284, 30;
	mov.u64 	%rd300, %rd298;
	mov.f64 	%fd300, %fd298;
	@%p171 bra 	$L__BB7_30;
	abs.f64 	%fd34, %fd298;
	abs.f64 	%fd35, %fd33;
	setp.lt.f64 	%p172, %fd34, %fd35;
	mov.u64 	%rd300, %rd34;
	mov.f64 	%fd300, %fd33;
	@%p172 bra 	$L__BB7_30;
	setp.lt.f64 	%p173, %fd35, %fd34;
	mov.u64 	%rd300, %rd298;
	mov.f64 	%fd300, %fd298;
	@%p173 bra 	$L__BB7_30;
	setp.lt.s64 	%p174, %rd298, %rd34;
	min.s64 	%rd300, %rd298, %rd34;
	selp.f64 	%fd300, %fd298, %fd33, %p174;
$L__BB7_30:
	mov.b64 	%rd275, %fd300;
	mov.b64 	{%r306, %r311}, %rd275;
	mov.b32 	%r322, 2;
	mov.b32 	%r323, 31;
	mov.b32 	%r324, -1;
	// begin inline asm
	shfl.sync.down.b32 %r305, %r306, %r322, %r323, %r324;
	// end inline asm
	// begin inline asm
	shfl.sync.down.b32 %r310, %r311, %r322, %r323, %r324;
	// end inline asm
	mov.b64 	%rd276, {%r305, %r310};
	mov.b64 	%fd38, %rd276;
	mov.b64 	{%r316, %r321}, %rd300;
	// begin inline asm
	shfl.sync.down.b32 %r315, %r316, %r322, %r323, %r324;
	// end inline asm
	// begin inline asm
	shfl.sync.down.b32 %r320, %r321, %r322, %r323, %r324;
	// end inline asm
	mov.b64 	%rd37, {%r315, %r320};
	setp.gt.s32 	%p175, %r284, 29;
	mov.u64 	%rd301, %rd300;
	mov.f64 	%fd301, %fd300;
	@%p175 bra 	$L__BB7_34;
	abs.f64 	%fd39, %fd300;
	abs.f64 	%fd40, %fd38;
	setp.lt.f64 	%p176, %fd39, %fd40;
	mov.u64 	%rd301, %rd37;
	mov.f64 	%fd301, %fd38;
	@%p176 bra 	$L__BB7_34;
	setp.lt.f64 	%p177, %fd40, %fd39;
	mov.u64 	%rd301, %rd300;
	mov.f64 	%fd301, %fd300;
	@%p177 bra 	$L__BB7_34;
	setp.lt.s64 	%p178, %rd300, %rd37;
	min.s64 	%rd301, %rd300, %rd37;
	selp.f64 	%fd301, %fd300, %fd38, %p178;
$L__BB7_34:
	mov.b64 	%rd277, %fd301;
	mov.b64 	{%r326, %r331}, %rd277;
	mov.b32 	%r342, 4;
	mov.b32 	%r343, 31;
	mov.b32 	%r344, -1;
	// begin inline asm
	shfl.sync.down.b32 %r325, %r326, %r342, %r343, %r344;
	// end inline asm
	// begin inline asm
	shfl.sync.down.b32 %r330, %r331, %r342, %r343, %r344;
	// end inline asm
	mov.b64 	%rd278, {%r325, %r330};
	mov.b64 	%fd43, %rd278;
	mov.b64 	{%r336, %r341}, %rd301;
	// begin inline asm
	shfl.sync.down.b32 %r335, %r336, %r342, %r343, %r344;
	// end inline asm
	// begin inline asm
	shfl.sync.down.b32 %r340, %r341, %r342, %r343, %r344;
	// end inline asm
	mov.b64 	%rd40, {%r335, %r340};
	setp.gt.s32 	%p179, %r284, 27;
	mov.u64 	%rd302, %rd301;
	mov.f64 	%fd302, %fd301;
	@%p179 bra 	$L__BB7_38;
	abs.f64 	%fd44, %fd301;
	abs.f64 	%fd45, %fd43;
	setp.lt.f64 	%p180, %fd44, %fd45;
	mov.u64 	%rd302, %rd40;
	mov.f64 	%fd302, %fd43;
	@%p180 bra 	$L__BB7_38;
	setp.lt.f64 	%p181, %fd45, %fd44;
	mov.u64 	%rd302, %rd301;
	mov.f64 	%fd302, %fd301;
	@%p181 bra 	$L__BB7_38;
	setp.lt.s64 	%p182, %rd301, %rd40;
	min.s64 	%rd302, %rd301, %rd40;
	selp.f64 	%fd302, %fd301, %fd43, %p182;
$L__BB7_38:
	mov.b64 	%rd279, %fd302;
	mov.b64 	{%r346, %r351}, %rd279;
	mov.b32 	%r362, 8;
	mov.b32 	%r363, 31;
	mov.b32 	%r364, -1;
	// begin inline asm
	shfl.sync.down.b32 %r345, %r346, %r362, %r363, %r364;
	// end inline asm
	// begin inline asm
	shfl.sync.down.b32 %r350, %r351, %r362, %r363, %r364;
	// end inline asm
	mov.b64 	%rd280, {%r345, %r350};
	mov.b64 	%fd48, %rd280;
	mov.b64 	{%r356, %r361}, %rd302;
	// begin inline asm
	shfl.sync.down.b32 %r355, %r356, %r362, %r363, %r364;
	// end inline asm
	// begin inline asm
	shfl.sync.down.b32 %r360, %r361, %r362, %r363, %r364;
	// end inline asm
	mov.b64 	%rd43, {%r355, %r360};
	setp.gt.s32 	%p183, %r284, 23;
	mov.u64 	%rd303, %rd302;
	mov.f64 	%fd303, %fd302;
	@%p183 bra 	$L__BB7_42;
	abs.f64 	%fd49, %fd302;
	abs.f64 	%fd50, %fd48;
	setp.lt.f64 	%p184, %fd49, %fd50;
	mov.u64 	%rd303, %rd43;
	mov.f64 	%fd303, %fd48;
	@%p184 bra 	$L__BB7_42;
	setp.lt.f64 	%p185, %fd50, %fd49;
	mov.u64 	%rd303, %rd302;
	mov.f64 	%fd303, %fd302;
	@%p185 bra 	$L__BB7_42;
	setp.lt.s64 	%p186, %rd302, %rd43;
	min.s64 	%rd303, %rd302, %rd43;
	selp.f64 	%fd303, %fd302, %fd48, %p186;
$L__BB7_42:
	mov.b64 	%rd281, %fd303;
	mov.b64 	{%r366, %r371}, %rd281;
	mov.b32 	%r382, 16;
	mov.b32 	%r383, 31;
	mov.b32 	%r384, -1;
	// begin inline asm
	shfl.sync.down.b32 %r365, %r366, %r382, %r383, %r384;
	// end inline asm
	// begin inline asm
	shfl.sync.down.b32 %r370, %r371, %r382, %r383, %r384;
	// end inline asm
	mov.b64 	%rd282, {%r365, %r370};
	mov.b64 	%fd53, %rd282;
	mov.b64 	{%r376, %r381}, %rd303;
	// begin inline asm
	shfl.sync.down.b32 %r375, %r376, %r382, %r383, %r384;
	// end inline asm
	// begin inline asm
	shfl.sync.down.b32 %r380, %r381, %r382, %r383, %r384;
	// end inline asm
	mov.b64 	%rd46, {%r375, %r380};
	setp.gt.s32 	%p187, %r284, 15;
	mov.u64 	%rd355, %rd303;
	mov.f64 	%fd351, %fd303;
	@%p187 bra 	$L__BB7_46;
	abs.f64 	%fd54, %fd303;
	abs.f64 	%fd55, %fd53;
	setp.lt.f64 	%p188, %fd54, %fd55;
	mov.u64 	%rd355, %rd46;
	mov.f64 	%fd351, %fd53;
	@%p188 bra 	$L__BB7_46;
	setp.lt.f64 	%p189, %fd55, %fd54;
	mov.u64 	%rd355, %rd303;
	mov.f64 	%fd351, %fd303;
	@%p189 bra 	$L__BB7_46;
	setp.lt.s64 	%p190, %rd303, %rd46;
	min.s64 	%rd355, %rd303, %rd46;
	selp.f64 	%fd351, %fd303, %fd53, %p190;
$L__BB7_46:
	setp.ne.s32 	%p191, %r284, 0;
	@%p191 bra 	$L__BB7_48;
	shr.u32 	%r385, %r4, 1;
	and.b32  	%r386, %r385, 496;
	mov.u32 	%r387, _ZN6thrust24THRUST_300001_SM_1000_NS8cuda_cub4core6detail5shmemE;
	add.s32 	%r388, %r387, %r386;
	st.shared.f64 	[%r388+8], %fd351;
	st.shared.u64 	[%r388+16], %rd355;
$L__BB7_48:
	bar.sync 	0;
	setp.ne.s32 	%p192, %r4, 0;
	@%p192 bra 	$L__BB7_208;
	ld.shared.f64 	%fd58, [_ZN6thrust24THRUST_300001_SM_1000_NS8cuda_cub4core6detail5shmemE+24];
	ld.shared.u64 	%rd49, [_ZN6thrust24THRUST_300001_SM_1000_NS8cuda_cub4core6detail5shmemE+32];
	abs.f64 	%fd59, %fd351;
	abs.f64 	%fd60, %fd58;
	setp.lt.f64 	%p193, %fd59, %fd60;
	mov.u64 	%rd305, %rd49;
	mov.f64 	%fd305, %fd58;
	@%p193 bra 	$L__BB7_52;
	setp.lt.f64 	%p194, %fd60, %fd59;
	mov.u64 	%rd305, %rd355;
	mov.f64 	%fd305, %fd351;
	@%p194 bra 	$L__BB7_52;
	setp.lt.s64 	%p195, %rd355, %rd49;
	min.s64 	%rd305, %rd355, %rd49;
	selp.f64 	%fd305, %fd351, %fd58, %p195;
$L__BB7_52:
	ld.shared.f64 	%fd63, [_ZN6thrust24THRUST_300001_SM_1000_NS8cuda_cub4core6detail5shmemE+40];
	ld.shared.u64 	%rd52, [_ZN6thrust24THRUST_300001_SM_1000_NS8cuda_cub4core6detail5shmemE+48];
	abs.f64 	%fd64, %fd305;
	abs.f64 	%fd65, %fd63;
	setp.lt.f64 	%p196, %fd64, %fd65;
	mov.u64 	%rd306, %rd52;
	mov.f64 	%fd306, %fd63;
	@%p196 bra 	$L__BB7_55;
	setp.lt.f64 	%p197, %fd65, %fd64;
	mov.u64 	%rd306, %rd305;
	mov.f64 	%fd306, %fd305;
	@%p197 bra 	$L__BB7_55;
	setp.lt.s64 	%p198, %rd305, %rd52;
	min.s64 	%rd306, %rd305, %rd52;
	selp.f64 	%fd306, %fd305, %fd63, %p198;
$L__BB7_55:
	ld.shared.f64 	%fd68, [_ZN6thrust24THRUST_300001_SM_1000_NS8cuda_cub4core6detail5shmemE+56];
	ld.shared.u64 	%rd55, [_ZN6thrust24THRUST_300001_SM_1000_NS8cuda_cub4core6detail5shmemE+64];
	abs.f64 	%fd69, %fd306;
	abs.f64 	%fd70, %fd68;
	setp.lt.f64 	%p199, %fd69, %fd70;
	mov.u64 	%rd307, %rd55;
	mov.f64 	%fd307, %fd68;
	@%p199 bra 	$L__BB7_58;
	setp.lt.f64 	%p200, %fd70, %fd69;
	mov.u64 	%rd307, %rd306;
	mov.f64 	%fd307, %fd306;
	@%p200 bra 	$L__BB7_58;
	setp.lt.s64 	%p201, %rd306, %rd55;
	min.s64 	%rd307, %rd306, %rd55;
	selp.f64 	%fd307, %fd306, %fd68, %p201;
$L__BB7_58:
	ld.shared.f64 	%fd73, [_ZN6thrust24THRUST_300001_SM_1000_NS8cuda_cub4core6detail5shmemE+72];
	ld.shared.u64 	%rd58, [_ZN6thrust24THRUST_300001_SM_1000_NS8cuda_cub4core6detail5shmemE+80];
	abs.f64 	%fd74, %fd307;
	abs.f64 	%fd75, %fd73;
	setp.lt.f64 	%p202, %fd74, %fd75;
	mov.u64 	%rd308, %rd58;
	mov.f64 	%fd308, %fd73;
	@%p202 bra 	$L__BB7_61;
	setp.lt.f64 	%p203, %fd75, %fd74;
	mov.u64 	%rd308, %rd307;
	mov.f64 	%fd308, %fd307;
	@%p203 bra 	$L__BB7_61;
	setp.lt.s64 	%p204, %rd307, %rd58;
	min.s64 	%rd308, %rd307, %rd58;
	selp.f64 	%fd308, %fd307, %fd73, %p204;
$L__BB7_61:
	ld.shared.f64 	%fd78, [_ZN6thrust24THRUST_300001_SM_1000_NS8cuda_cub4core6detail5shmemE+88];
	ld.shared.u64 	%rd61, [_ZN6thrust24THRUST_300001_SM_1000_NS8cuda_cub4core6detail5shmemE+96];
	abs.f64 	%fd79, %fd308;
	abs.f64 	%fd80, %fd78;
	setp.lt.f64 	%p205, %fd79, %fd80;
	mov.u64 	%rd309, %rd61;
	mov.f64 	%fd309, %fd78;
	@%p205 bra 	$L__BB7_64;
	setp.lt.f64 	%p206, %fd80, %fd79;
	mov.u64 	%rd309, %rd308;
	mov.f64 	%fd309, %fd308;
	@%p206 bra 	$L__BB7_64;
	setp.lt.s64 	%p207, %rd308, %rd61;
	min.s64 	%rd309, %rd308, %rd61;
	selp.f64 	%fd309, %fd308, %fd78, %p207;
$L__BB7_64:
	ld.shared.f64 	%fd83, [_ZN6thrust24THRUST_300001_SM_1000_NS8cuda_cub4core6detail5shmemE+104];
	ld.shared.u64 	%rd64, [_ZN6thrust24THRUST_300001_SM_1000_NS8cuda_cub4core6detail5shmemE+112];
	abs.f64 	%fd84, %fd309;
	abs.f64 	%fd85, %fd83;
	setp.lt.f64 	%p208, %fd84, %fd85;
	mov.u64 	%rd310, %rd64;
	mov.f64 	%fd310, %fd83;
	@%p208 bra 	$L__BB7_67;
	setp.lt.f64 	%p209, %fd85, %fd84;
	mov.u64 	%rd310, %rd309;
	mov.f64 	%fd310, %fd309;
	@%p209 bra 	$L__BB7_67;
	setp.lt.s64 	%p210, %rd309, %rd64;
	min.s64 	%rd310, %rd309, %rd64;
	selp.f64 	%fd310, %fd309, %fd83, %p210;
$L__BB7_67:
	ld.shared.f64 	%fd88, [_ZN6thrust24THRUST_300001_SM_1000_NS8cuda_cub4core6detail5shmemE+120];
	ld.shared.u64 	%rd67, [_ZN6thrust24THRUST_300001_SM_1000_NS8cuda_cub4core6detail5shmemE+128];
	abs.f64 	%fd89, %fd310;
	abs.f64 	%fd90, %fd88;
	setp.lt.f64 	%p211, %fd89, %fd90;
	mov.u64 	%rd355, %rd67;
	mov.f64 	%fd351, %fd88;
	@%p211 bra 	$L__BB7_208;
	setp.lt.f64 	%p212, %fd90, %fd89;
	mov.u64 	%rd355, %rd310;
	mov.f64 	%fd351, %fd310;
	@%p212 bra 	$L__BB7_208;
	setp.lt.s64 	%p213, %rd310, %rd67;
	min.s64 	%rd355, %rd310, %rd67;
	selp.f64 	%fd351, %fd310, %fd88, %p213;
	bra.uni 	$L__BB7_208;
$L__BB7_70:
	// begin inline asm
	mov.u32 %r171, %laneid;
	// end inline asm
	and.b32  	%r192, %r4, 992;
	add.s32 	%r193, %r192, 32;
	setp.gt.s32 	%p120, %r193, %r3;
	not.b32 	%r194, %r192;
	add.s32 	%r195, %r3, %r194;
	selp.b32 	%r190, %r195, 31, %p120;
	mov.b64 	%rd263, %fd298;
	mov.b64 	{%r173, %r178}, %rd263;
	mov.b32 	%r189, 1;
	mov.b32 	%r191, -1;
	// begin inline asm
	shfl.sync.down.b32 %r172, %r173, %r189, %r190, %r191;
	// end inline asm
	// begin inline asm
	shfl.sync.down.b32 %r177, %r178, %r189, %r190, %r191;
	// end inline asm
	mov.b64 	%rd264, {%r172, %r177};
	mov.b64 	%fd92, %rd264;
	mov.b64 	{%r183, %r188}, %rd298;
	// begin inline asm
	shfl.sync.down.b32 %r182, %r183, %r189, %r190, %r191;
	// end inline asm
	// begin inline asm
	shfl.sync.down.b32 %r187, %r188, %r189, %r190, %r191;
	// end inline asm
	mov.b64 	%rd69, {%r182, %r187};
	setp.ge.s32 	%p121, %r171, %r190;
	mov.u64 	%rd311, %rd298;
	mov.f64 	%fd311, %fd298;
	@%p121 bra 	$L__BB7_74;
	abs.f64 	%fd93, %fd298;
	abs.f64 	%fd94, %fd92;
	setp.lt.f64 	%p122, %fd93, %fd94;
	mov.u64 	%rd311, %rd69;
	mov.f64 	%fd311, %fd92;
	@%p122 bra 	$L__BB7_74;
	setp.lt.f64 	%p123, %fd94, %fd93;
	mov.u64 	%rd311, %rd298;
	mov.f64 	%fd311, %fd298;
	@%p123 bra 	$L__BB7_74;
	setp.lt.s64 	%p124, %rd298, %rd69;
	min.s64 	%rd311, %rd298, %rd69;
	selp.f64 	%fd311, %fd298, %fd92, %p124;
$L__BB7_74:
	mov.b64 	%rd265, %fd311;
	mov.b64 	{%r197, %r202}, %rd265;
	mov.b32 	%r213, 2;
	mov.b32 	%r215, -1;
	// begin inline asm
	shfl.sync.down.b32 %r196, %r197, %r213, %r190, %r215;
	// end inline asm
	// begin inline asm
	shfl.sync.down.b32 %r201, %r202, %r213, %r190, %r215;
	// end inline asm
	mov.b64 	%rd266, {%r196, %r201};
	mov.b64 	%fd97, %rd266;
	mov.b64 	{%r207, %r212}, %rd311;
	// begin inline asm
	shfl.sync.down.b32 %r206, %r207, %r213, %r190, %r215;
	// end inline asm
	// begin inline asm
	shfl.sync.down.b32 %r211, %r212, %r213, %r190, %r215;
	// end inline asm
	mov.b64 	%rd72, {%r206, %r211};
	add.s32 	%r216, %r171, 2;
	setp.gt.s32 	%p125, %r216, %r190;
	mov.u64 	%rd312, %rd311;
	mov.f64 	%fd312, %fd311;
	@%p125 bra 	$L__BB7_78;
	abs.f64 	%fd98, %fd311;
	abs.f64 	%fd99, %fd97;
	setp.lt.f64 	%p126, %fd98, %fd99;
	mov.u64 	%rd312, %rd72;
	mov.f64 	%fd312, %fd97;
	@%p126 bra 	$L__BB7_78;
	setp.lt.f64 	%p127, %fd99, %fd98;
	mov.u64 	%rd312, %rd311;
	mov.f64 	%fd312, %fd311;
	@%p127 bra 	$L__BB7_78;
	setp.lt.s64 	%p128, %rd311, %rd72;
	min.s64 	%rd312, %rd311, %rd72;
	selp.f64 	%fd312, %fd311, %fd97, %p128;
$L__BB7_78:
	mov.b64 	%rd267, %fd312;
	mov.b64 	{%r218, %r223}, %rd267;
	mov.b32 	%r234, 4;
	mov.b32 	%r236, -1;
	// begin inline asm
	shfl.sync.down.b32 %r217, %r218, %r234, %r190, %r236;
	// end inline asm
	// begin inline asm
	shfl.sync.down.b32 %r222, %r223, %r234, %r190, %r236;
	// end inline asm
	mov.b64 	%rd268, {%r217, %r222};
	mov.b64 	%fd102, %rd268;
	mov.b64 	{%r228, %r233}, %rd312;
	// begin inline asm
	shfl.sync.down.b32 %r227, %r228, %r234, %r190, %r236;
	// end inline asm
	// begin inline asm
	shfl.sync.down.b32 %r232, %r233, %r234, %r190, %r236;
	// end inline asm
	mov.b64 	%rd75, {%r227, %r232};
	add.s32 	%r237, %r171, 4;
	setp.gt.s32 	%p129, %r237, %r190;
	mov.u64 	%rd313, %rd312;
	mov.f64 	%fd313, %fd312;
	@%p129 bra 	$L__BB7_82;
	abs.f64 	%fd103, %fd312;
	abs.f64 	%fd104, %fd102;
	setp.lt.f64 	%p130, %fd103, %fd104;
	mov.u64 	%rd313, %rd75;
	mov.f64 	%fd313, %fd102;
	@%p130 bra 	$L__BB7_82;
	setp.lt.f64 	%p131, %fd104, %fd103;
	mov.u64 	%rd313, %rd312;
	mov.f64 	%fd313, %fd312;
	@%p131 bra 	$L__BB7_82;
	setp.lt.s64 	%p132, %rd312, %rd75;
	min.s64 	%rd313, %rd312, %rd75;
	selp.f64 	%fd313, %fd312, %fd102, %p132;
$L__BB7_82:
	mov.b64 	%rd269, %fd313;
	mov.b64 	{%r239, %r244}, %rd269;
	mov.b32 	%r255, 8;
	mov.b32 	%r257, -1;
	// begin inline asm
	shfl.sync.down.b32 %r238, %r239, %r255, %r190, %r257;
	// end inline asm
	// begin inline asm
	shfl.sync.down.b32 %r243, %r244, %r255, %r190, %r257;
	// end inline asm
	mov.b64 	%rd270, {%r238, %r243};
	mov.b64 	%fd107, %rd270;
	mov.b64 	{%r249, %r254}, %rd313;
	// begin inline asm
	shfl.sync.down.b32 %r248, %r249, %r255, %r190, %r257;
	// end inline asm
	// begin inline asm
	shfl.sync.down.b32 %r253, %r254, %r255, %r190, %r257;
	// end inline asm
	mov.b64 	%rd78, {%r248, %r253};
	add.s32 	%r258, %r171, 8;
	setp.gt.s32 	%p133, %r258, %r190;
	mov.u64 	%rd314, %rd313;
	mov.f64 	%fd314, %fd313;
	@%p133 bra 	$L__BB7_86;
	abs.f64 	%fd108, %fd313;
	abs.f64 	%fd109, %fd107;
	setp.lt.f64 	%p134, %fd108, %fd109;
	mov.u64 	%rd314, %rd78;
	mov.f64 	%fd314, %fd107;
	@%p134 bra 	$L__BB7_86;
	setp.lt.f64 	%p135, %fd109, %fd108;
	mov.u64 	%rd314, %rd313;
	mov.f64 	%fd314, %fd313;
	@%p135 bra 	$L__BB7_86;
	setp.lt.s64 	%p136, %rd313, %rd78;
	min.s64 	%rd314, %rd313, %rd78;
	selp.f64 	%fd314, %fd313, %fd107, %p136;
$L__BB7_86:
	mov.b64 	%rd271, %fd314;
	mov.b64 	{%r260, %r265}, %rd271;
	mov.b32 	%r276, 16;
	mov.b32 	%r278, -1;
	// begin inline asm
	shfl.sync.down.b32 %r259, %r260, %r276, %r190, %r278;
	// end inline asm
	// begin inline asm
	shfl.sync.down.b32 %r264, %r265, %r276, %r190, %r278;
	// end inline asm
	mov.b64 	%rd272, {%r259, %r264};
	mov.b64 	%fd112, %rd272;
	mov.b64 	{%r270, %r275}, %rd314;
	// begin inline asm
	shfl.sync.down.b32 %r269, %r270, %r276, %r190, %r278;
	// end inline asm
	// begin inline asm
	shfl.sync.down.b32 %r274, %r275, %r276, %r190, %r278;
	// end inline asm
	mov.b64 	%rd81, {%r269, %r274};
	add.s32 	%r279, %r171, 16;
	setp.gt.s32 	%p137, %r279, %r190;
	mov.u64 	%rd355, %rd314;
	mov.f64 	%fd351, %fd314;
	@%p137 bra 	$L__BB7_90;
	abs.f64 	%fd113, %fd314;
	abs.f64 	%fd114, %fd112;
	setp.lt.f64 	%p138, %fd113, %fd114;
	mov.u64 	%rd355, %rd81;
	mov.f64 	%fd351, %fd112;
	@%p138 bra 	$L__BB7_90;
	setp.lt.f64 	%p139, %fd114, %fd113;
	mov.u64 	%rd355, %rd314;
	mov.f64 	%fd351, %fd314;
	@%p139 bra 	$L__BB7_90;
	setp.lt.s64 	%p140, %rd314, %rd81;
	min.s64 	%rd355, %rd314, %rd81;
	selp.f64 	%fd351, %fd314, %fd112, %p140;
$L__BB7_90:
	setp.ne.s32 	%p141, %r171, 0;
	@%p141 bra 	$L__BB7_92;
	shr.u32 	%r280, %r4, 1;
	and.b32  	%r281, %r280, 496;
	mov.u32 	%r282, _ZN6thrust24THRUST_300001_SM_1000_NS8cuda_cub4core6detail5shmemE;
	add.s32 	%r283, %r282, %r281;
	st.shared.f64 	[%r283+8], %fd351;
	st.shared.u64 	[%r283+16], %rd355;
$L__BB7_92:
	bar.sync 	0;
	setp.ne.s32 	%p142, %r4, 0;
	@%p142 bra 	$L__BB7_208;
	setp.lt.s32 	%p143, %r3, 33;
	mov.f64 	%fd316, %fd351;
	mov.u64 	%rd316, %rd355;
	@%p143 bra 	$L__BB7_97;
	ld.shared.f64 	%fd117, [_ZN6thrust24THRUST_300001_SM_1000_NS8cuda_cub4core6detail5shmemE+24];
	ld.shared.u64 	%rd84, [_ZN6thrust24THRUST_300001_SM_1000_NS8cuda_cub4core6detail5shmemE+32];
	abs.f64 	%fd118, %fd351;
	abs.f64 	%fd119, %fd117;
	setp.lt.f64 	%p144, %fd118, %fd119;
	mov.f64 	%fd316, %fd117;
	mov.u64 	%rd316, %rd84;
	@%p144 bra 	$L__BB7_97;
	setp.lt.f64 	%p145, %fd119, %fd118;
	mov.f64 	%fd316, %fd351;
	mov.u64 	%rd316, %rd355;
	@%p145 bra 	$L__BB7_97;
	setp.lt.s64 	%p146, %rd355, %rd84;
	selp.f64 	%fd316, %fd351, %fd117, %p146;
	min.s64 	%rd316, %rd355, %rd84;
$L__BB7_97:
	setp.lt.s32 	%p147, %r3, 65;
	mov.f64 	%fd317, %fd316;
	mov.u64 	%rd317, %rd316;
	@%p147 bra 	$L__BB7_101;
	ld.shared.f64 	%fd122, [_ZN6thrust24THRUST_300001_SM_1000_NS8cuda_cub4core6detail5shmemE+40];
	ld.shared.u64 	%rd87, [_ZN6thrust24THRUST_300001_SM_1000_NS8cuda_cub4core6detail5shmemE+48];
	abs.f64 	%fd123, %fd316;
	abs.f64 	%fd124, %fd122;
	setp.lt.f64 	%p148, %fd123, %fd124;
	mov.f64 	%fd317, %fd122;
	mov.u64 	%rd317, %rd87;
	@%p148 bra 	$L__BB7_101;
	setp.lt.f64 	%p149, %fd124, %fd123;
	mov.f64 	%fd317, %fd316;
	mov.u64 	%rd317, %rd316;
	@%p149 bra 	$L__BB7_101;
	setp.lt.s64 	%p150, %rd316, %rd87;
	selp.f64 	%fd317, %fd316, %fd122, %p150;
	min.s64 	%rd317, %rd316, %rd87;
$L__BB7_101:
	setp.lt.s32 	%p151, %r3, 97;
	mov.f64 	%fd318, %fd317;
	mov.u64 	%rd318, %rd317;
	@%p151 bra 	$L__BB7_105;
	ld.shared.f64 	%fd127, [_ZN6thrust24THRUST_300001_SM_1000_NS8cuda_cub4core6detail5shmemE+56];
	ld.shared.u64 	%rd90, [_ZN6thrust24THRUST_300001_SM_1000_NS8cuda_cub4core6detail5shmemE+64];
	abs.f64 	%fd128, %fd317;
	abs.f64 	%fd129, %fd127;
	setp.lt.f64 	%p152, %fd128, %fd129;
	mov.f64 	%fd318, %fd127;
	mov.u64 	%rd318, %rd90;
	@%p152 bra 	$L__BB7_105;
	setp.lt.f64 	%p153, %fd129, %fd128;
	mov.f64 	%fd318, %fd317;
	mov.u64 	%rd318, %rd317;
	@%p153 bra 	$L__BB7_105;
	setp.lt.s64 	%p154, %rd317, %rd90;
	selp.f64 	%fd318, %fd317, %fd127, %p154;
	min.s64 	%rd318, %rd317, %rd90;
$L__BB7_105:
	setp.lt.s32 	%p155, %r3, 129;
	mov.f64 	%fd319, %fd318;
	mov.u64 	%rd319, %rd318;
	@%p155 bra 	$L__BB7_109;
	ld.shared.f64 	%fd132, [_ZN6thrust24THRUST_300001_SM_1000_NS8cuda_cub4core6detail5shmemE+72];
	ld.shared.u64 	%rd93, [_ZN6thrust24THRUST_300001_SM_1000_NS8cuda_cub4core6detail5shmemE+80];
	abs.f64 	%fd133, %fd318;
	abs.f64 	%fd134, %fd132;
	setp.lt.f64 	%p156, %fd133, %fd134;
	mov.f64 	%fd319, %fd132;
	mov.u64 	%rd319, %rd93;
	@%p156 bra 	$L__BB7_109;
	setp.lt.f64 	%p157, %fd134, %fd133;
	mov.f64 	%fd319, %fd318;
	mov.u64 	%rd319, %rd318;
	@%p157 bra 	$L__BB7_109;
	setp.lt.s64 	%p158, %rd318, %rd93;
	selp.f64 	%fd319, %fd318, %fd132, %p158;
	min.s64 	%rd319, %rd318, %rd93;
$L__BB7_109:
	setp.lt.s32 	%p159, %r3, 161;
	mov.f64 	%fd320, %fd319;
	mov.u64 	%rd320, %rd319;
	@%p159 bra 	$L__BB7_113;
	ld.shared.f64 	%fd137, [_ZN6thrust24THRUST_300001_SM_1000_NS8cuda_cub4core6detail5shmemE+88];
	ld.shared.u64 	%rd96, [_ZN6thrust24THRUST_300001_SM_1000_NS8cuda_cub4core6detail5shmemE+96];
	abs.f64 	%fd138, %fd319;
	abs.f64 	%fd139, %fd137;
	setp.lt.f64 	%p160, %fd138, %fd139;
	mov.f64 	%fd320, %fd137;
	mov.u64 	%rd320, %rd96;
	@%p160 bra 	$L__BB7_113;
	setp.lt.f64 	%p161, %fd139, %fd138;
	mov.f64 	%fd320, %fd319;
	mov.u64 	%rd320, %rd319;
	@%p161 bra 	$L__BB7_113;
	setp.lt.s64 	%p162, %rd319, %rd96;
	selp.f64 	%fd320, %fd319, %fd137, %p162;
	min.s64 	%rd320, %rd319, %rd96;
$L__BB7_113:
	setp.lt.s32 	%p163, %r3, 193;
	mov.f64 	%fd321, %fd320;
	mov.u64 	%rd321, %rd320;
	@%p163 bra 	$L__BB7_117;
	ld.shared.f64 	%fd142, [_ZN6thrust24THRUST_300001_SM_1000_NS8cuda_cub4core6detail5shmemE+104];
	ld.shared.u64 	%rd99, [_ZN6thrust24THRUST_300001_SM_1000_NS8cuda_cub4core6detail5shmemE+112];
	abs.f64 	%fd143, %fd320;
	abs.f64 	%fd144, %fd142;
	setp.lt.f64 	%p164, %fd143, %fd144;
	mov.f64 	%fd321, %fd142;
	mov.u64 	%rd321, %rd99;
	@%p164 bra 	$L__BB7_117;
	setp.lt.f64 	%p165, %fd144, %fd143;
	mov.f64 	%fd321, %fd320;
	mov.u64 	%rd321, %rd320;
	@%p165 bra 	$L__BB7_117;
	setp.lt.s64 	%p166, %rd320, %rd99;
	selp.f64 	%fd321, %fd320, %fd142, %p166;
	min.s64 	%rd321, %rd320, %rd99;
$L__BB7_117:
	setp.lt.s32 	%p167, %r3, 225;
	mov.u64 	%rd355, %rd321;
	mov.f64 	%fd351, %fd321;
	@%p167 bra 	$L__BB7_208;
	ld.shared.f64 	%fd147, [_ZN6thrust24THRUST_300001_SM_1000_NS8cuda_cub4core6detail5shmemE+120];
	ld.shared.u64 	%rd102, [_ZN6thrust24THRUST_300001_SM_1000_NS8cuda_cub4core6detail5shmemE+128];
	abs.f64 	%fd148, %fd321;
	abs.f64 	%fd149, %fd147;
	setp.lt.f64 	%p168, %fd148, %fd149;
	mov.u64 	%rd355, %rd102;
	mov.f64 	%fd351, %fd147;
	@%p168 bra 	$L__BB7_208;
	setp.lt.f64 	%p169, %fd149, %fd148;
	mov.u64 	%rd355, %rd321;
	mov.f64 	%fd351, %fd321;
	@%p169 bra 	$L__BB7_208;
	setp.lt.s64 	%p170, %rd321, %rd102;
	selp.f64 	%fd351, %fd321, %fd147, %p170;
	min.s64 	%rd355, %rd321, %rd102;
	bra.uni 	$L__BB7_208;
$L__BB7_121:
	mov.u32 	%r20, %tid.x;
	add.s64 	%rd104, %rd196, %rd4;
	cvt.u64.u32 	%rd105, %r20;
	add.s64 	%rd201, %rd105, %rd4;
	cvta.to.global.u64 	%rd202, %rd195;
	shl.b64 	%rd203, %rd201, 3;
	add.s64 	%rd204, %rd202, %rd203;
	ld.global.f64 	%fd274, [%rd204];
	add.s32 	%r36, %r20, 256;
	cvt.u64.u32 	%rd205, %r36;
	ld.global.f64 	%fd275, [%rd204+2048];
	add.s32 	%r37, %r20, 512;
	cvt.u64.u32 	%rd206, %r37;
	ld.global.f64 	%fd276, [%rd204+4096];
	add.s32 	%r38, %r20, 768;
	cvt.u64.u32 	%rd207, %r38;
	ld.global.f64 	%fd277, [%rd204+6144];
	or.b32  	%r39, %r20, 1024;
	cvt.u64.u32 	%rd106, %r39;
	add.s64 	%rd343, %rd104, %rd106;
	ld.global.f64 	%fd339, [%rd204+8192];
	abs.f64 	%fd278, %fd274;
	abs.f64 	%fd279, %fd275;
	setp.geu.f64 	%p2, %fd278, %fd279;
	selp.f64 	%fd280, %fd274, %fd275, %p2;
	selp.b64 	%rd208, %rd105, %rd205, %p2;
	abs.f64 	%fd281, %fd280;
	abs.f64 	%fd282, %fd276;
	setp.geu.f64 	%p3, %fd281, %fd282;
	selp.f64 	%fd283, %fd280, %fd276, %p3;
	selp.b64 	%rd209, %rd208, %rd206, %p3;
	abs.f64 	%fd284, %fd283;
	abs.f64 	%fd285, %fd277;
	setp.geu.f64 	%p4, %fd284, %fd285;
	selp.f64 	%fd152, %fd283, %fd277, %p4;
	selp.b64 	%rd108, %rd209, %rd207, %p4;
	abs.f64 	%fd153, %fd152;
	abs.f64 	%fd154, %fd339;
	setp.lt.f64 	%p5, %fd153, %fd154;
	@%p5 bra 	$L__BB7_123;
	setp.lt.f64 	%p6, %fd154, %fd153;
	setp.lt.u64 	%p7, %rd108, %rd106;
	or.pred  	%p8, %p6, %p7;
	selp.f64 	%fd339, %fd152, %fd339, %p8;
	add.s64 	%rd212, %rd104, %rd108;
	selp.b64 	%rd343, %rd212, %rd343, %p8;
$L__BB7_123:
	setp.le.u64 	%p9, %rd198, %rd5;
	@%p9 bra 	$L__BB7_164;
	setp.ne.s32 	%p10, %r20, 0;
	@%p10 bra 	$L__BB7_126;
	atom.global.add.u64 	%rd213, [%rd1+8], 1280;
	add.s64 	%rd214, %rd213, %rd5;
	st.shared.u64 	[_ZN6thrust24THRUST_300001_SM_1000_NS8cuda_cub4core6detail5shmemE+152], %rd214;
$L__BB7_126:
	bar.sync 	0;
	ld.shared.u64 	%rd331, [_ZN6thrust24THRUST_300001_SM_1000_NS8cuda_cub4core6detail5shmemE+152];
	add.s64 	%rd215, %rd331, 1280;
	setp.gt.s64 	%p11, %rd215, %rd198;
	@%p11 bra 	$L__BB7_141;
	mov.f64 	%fd323, %fd339;
	mov.u64 	%rd324, %rd343;
$L__BB7_128:
	add.s64 	%rd216, %rd331, %rd105;
	cvta.to.global.u64 	%rd217, %rd195;
	shl.b64 	%rd218, %rd216, 3;
	add.s64 	%rd219, %rd217, %rd218;
	add.s64 	%rd325, %rd216, %rd196;
	ld.global.f64 	%fd324, [%rd219];
	add.s64 	%rd326, %rd325, 256;
	ld.global.f64 	%fd325, [%rd219+2048];
	add.s64 	%rd327, %rd325, 512;
	ld.global.f64 	%fd326, [%rd219+4096];
	add.s64 	%rd328, %rd325, 768;
	ld.global.f64 	%fd327, [%rd219+6144];
	add.s64 	%rd343, %rd325, 1024;
	ld.global.f64 	%fd339, [%rd219+8192];
	abs.f64 	%fd163, %fd323;
	abs.f64 	%fd164, %fd324;
	setp.lt.f64 	%p12, %fd163, %fd164;
	@%p12 bra 	$L__BB7_130;
	setp.lt.f64 	%p13, %fd164, %fd163;
	setp.lt.s64 	%p14, %rd324, %rd325;
	or.pred  	%p15, %p13, %p14;
	selp.f64 	%fd324, %fd323, %fd324, %p15;
	selp.b64 	%rd325, %rd324, %rd325, %p15;
$L__BB7_130:
	abs.f64 	%fd167, %fd324;
	abs.f64 	%fd168, %fd325;
	setp.lt.f64 	%p16, %fd167, %fd168;
	@%p16 bra 	$L__BB7_132;
	setp.lt.f64 	%p17, %fd168, %fd167;
	setp.lt.s64 	%p18, %rd325, %rd326;
	or.pred  	%p19, %p17, %p18;
	selp.f64 	%fd325, %fd324, %fd325, %p19;
	selp.b64 	%rd326, %rd325, %rd326, %p19;
$L__BB7_132:
	abs.f64 	%fd171, %fd325;
	abs.f64 	%fd172, %fd326;
	setp.lt.f64 	%p20, %fd171, %fd172;
	@%p20 bra 	$L__BB7_134;
	setp.lt.f64 	%p21, %fd172, %fd171;
	setp.lt.s64 	%p22, %rd326, %rd327;
	or.pred  	%p23, %p21, %p22;
	selp.f64 	%fd326, %fd325, %fd326, %p23;
	selp.b64 	%rd327, %rd326, %rd327, %p23;
$L__BB7_134:
	abs.f64 	%fd175, %fd326;
	abs.f64 	%fd176, %fd327;
	setp.lt.f64 	%p24, %fd175, %fd176;
	@%p24 bra 	$L__BB7_136;
	setp.lt.f64 	%p25, %fd176, %fd175;
	setp.lt.s64 	%p26, %rd327, %rd328;
	or.pred  	%p27, %p25, %p26;
	selp.f64 	%fd327, %fd326, %fd327, %p27;
	selp.b64 	%rd328, %rd327, %rd328, %p27;
$L__BB7_136:
	abs.f64 	%fd179, %fd327;
	abs.f64 	%fd180, %fd339;
	setp.lt.f64 	%p28, %fd179, %fd180;
	@%p28 bra 	$L__BB7_138;
	setp.lt.f64 	%p29, %fd180, %fd179;
	setp.lt.s64 	%p30, %rd328, %rd343;
	or.pred  	%p31, %p29, %p30;
	selp.f64 	%fd339, %fd327, %fd339, %p31;
	selp.b64 	%rd343, %rd328, %rd343, %p31;
$L__BB7_138:
	setp.ne.s32 	%p32, %r20, 0;
	bar.sync 	0;
	@%p32 bra 	$L__BB7_140;
	atom.global.add.u64 	%rd220, [%rd1+8], 1280;
	add.s64 	%rd221, %rd220, %rd5;
	st.shared.u64 	[_ZN6thrust24THRUST_300001_SM_1000_NS8cuda_cub4core6detail5shmemE+152], %rd221;
$L__BB7_140:
	bar.sync 	0;
	ld.shared.u64 	%rd331, [_ZN6thrust24THRUST_300001_SM_1000_NS8cuda_cub4core6detail5shmemE+152];
	add.s64 	%rd222, %rd331, 1280;
	setp.le.s64 	%p33, %rd222, %rd198;
	mov.f64 	%fd323, %fd339;
	mov.u64 	%rd324, %rd343;
	@%p33 bra 	$L__BB7_128;
$L__BB7_141:
	setp.le.s64 	%p34, %rd198, %rd331;
	@%p34 bra 	$L__BB7_164;
	cvt.u32.u64 	%r40, %rd331;
	cvt.u32.u64 	%r41, %rd198;
	sub.s32 	%r21, %r41, %r40;
	setp.ge.s32 	%p35, %r20, %r21;
	@%p35 bra 	$L__BB7_164;
	cvta.to.global.u64 	%rd132, %rd195;
	not.b32 	%r43, %r20;
	add.s32 	%r44, %r43, %r41;
	sub.s32 	%r22, %r44, %r40;
	and.b32  	%r46, %r22, 768;
	setp.eq.s32 	%p36, %r46, 768;
	mov.u32 	%r397, %r20;
	@%p36 bra 	$L__BB7_149;
	add.s64 	%rd224, %rd331, %rd105;
	add.s64 	%rd333, %rd224, %rd196;
	shl.b64 	%rd225, %rd224, 3;
	add.s64 	%rd332, %rd132, %rd225;
	shr.u32 	%r47, %r22, 8;
	add.s32 	%r48, %r47, 1;
	and.b32  	%r49, %r48, 3;
	neg.s32 	%r395, %r49;
	mov.u32 	%r397, %r20;
$L__BB7_145:
	.pragma "nounroll";
	mov.u64 	%rd137, %rd343;
	mov.f64 	%fd184, %fd339;
	ld.global.f64 	%fd185, [%rd332];
	abs.f64 	%fd186, %fd184;
	abs.f64 	%fd187, %fd185;
	setp.lt.f64 	%p37, %fd186, %fd187;
	mov.f64 	%fd339, %fd185;
	mov.u64 	%rd343, %rd333;
	@%p37 bra 	$L__BB7_148;
	setp.lt.f64 	%p38, %fd187, %fd186;
	mov.f64 	%fd339, %fd184;
	mov.u64 	%rd343, %rd137;
	@%p38 bra 	$L__BB7_148;
	setp.lt.s64 	%p39, %rd137, %rd333;
	selp.f64 	%fd339, %fd184, %fd185, %p39;
	min.s64 	%rd343, %rd137, %rd333;
$L__BB7_148:
	add.s32 	%r397, %r397, 256;
	add.s64 	%rd333, %rd333, 256;
	add.s64 	%rd332, %rd332, 2048;
	add.s32 	%r395, %r395, 1;
	setp.ne.s32 	%p40, %r395, 0;
	@%p40 bra 	$L__BB7_145;
$L__BB7_149:
	setp.lt.u32 	%p41, %r22, 768;
	@%p41 bra 	$L__BB7_164;
	add.s32 	%r398, %r397, 512;
$L__BB7_151:
	mov.u32 	%r30, %r398;
	add.s32 	%r50, %r30, -512;
	cvt.u64.u32 	%rd226, %r50;
	add.s64 	%rd227, %rd331, %rd226;
	shl.b64 	%rd228, %rd227, 3;
	add.s64 	%rd145, %rd132, %rd228;
	add.s64 	%rd146, %rd227, %rd196;
	ld.global.f64 	%fd193, [%rd145];
	abs.f64 	%fd194, %fd339;
	abs.f64 	%fd195, %fd193;
	setp.lt.f64 	%p42, %fd194, %fd195;
	mov.f64 	%fd335, %fd193;
	mov.u64 	%rd339, %rd146;
	@%p42 bra 	$L__BB7_154;
	setp.lt.f64 	%p43, %fd195, %fd194;
	mov.f64 	%fd335, %fd339;
	mov.u64 	%rd339, %rd343;
	@%p43 bra 	$L__BB7_154;
	setp.lt.s64 	%p44, %rd343, %rd146;
	selp.f64 	%fd335, %fd339, %fd193, %p44;
	min.s64 	%rd339, %rd343, %rd146;
$L__BB7_154:
	add.s32 	%r51, %r30, -256;
	cvt.u64.u32 	%rd229, %r51;
	add.s64 	%rd230, %rd331, %rd229;
	add.s64 	%rd149, %rd230, %rd196;
	ld.global.f64 	%fd198, [%rd145+2048];
	abs.f64 	%fd199, %fd335;
	abs.f64 	%fd200, %fd198;
	setp.lt.f64 	%p45, %fd199, %fd200;
	mov.f64 	%fd336, %fd198;
	mov.u64 	%rd340, %rd149;
	@%p45 bra 	$L__BB7_157;
	setp.lt.f64 	%p46, %fd200, %fd199;
	mov.f64 	%fd336, %fd335;
	mov.u64 	%rd340, %rd339;
	@%p46 bra 	$L__BB7_157;
	setp.lt.s64 	%p47, %rd339, %rd149;
	selp.f64 	%fd336, %fd335, %fd198, %p47;
	min.s64 	%rd340, %rd339, %rd149;
$L__BB7_157:
	cvt.u64.u32 	%rd231, %r30;
	add.s64 	%rd232, %rd331, %rd231;
	add.s64 	%rd152, %rd232, %rd196;
	ld.global.f64 	%fd203, [%rd145+4096];
	abs.f64 	%fd204, %fd336;
	abs.f64 	%fd205, %fd203;
	setp.lt.f64 	%p48, %fd204, %fd205;
	mov.f64 	%fd337, %fd203;
	mov.u64 	%rd341, %rd152;
	@%p48 bra 	$L__BB7_160;
	setp.lt.f64 	%p49, %fd205, %fd204;
	mov.f64 	%fd337, %fd336;
	mov.u64 	%rd341, %rd340;
	@%p49 bra 	$L__BB7_160;
	setp.lt.s64 	%p50, %rd340, %rd152;
	selp.f64 	%fd337, %fd336, %fd203, %p50;
	min.s64 	%rd341, %rd340, %rd152;
$L__BB7_160:
	add.s32 	%r52, %r30, 256;
	cvt.u64.u32 	%rd233, %r52;
	add.s64 	%rd234, %rd331, %rd233;
	add.s64 	%rd155, %rd234, %rd196;
	ld.global.f64 	%fd208, [%rd145+6144];
	abs.f64 	%fd209, %fd337;
	abs.f64 	%fd210, %fd208;
	setp.lt.f64 	%p51, %fd209, %fd210;
	mov.f64 	%fd339, %fd208;
	mov.u64 	%rd343, %rd155;
	@%p51 bra 	$L__BB7_163;
	setp.lt.f64 	%p52, %fd210, %fd209;
	mov.f64 	%fd339, %fd337;
	mov.u64 	%rd343, %rd341;
	@%p52 bra 	$L__BB7_163;
	setp.lt.s64 	%p53, %rd341, %rd155;
	selp.f64 	%fd339, %fd337, %fd208, %p53;
	min.s64 	%rd343, %rd341, %rd155;
$L__BB7_163:
	add.s32 	%r398, %r30, 1024;
	add.s32 	%r53, %r30, 512;
	setp.lt.s32 	%p54, %r53, %r21;
	@%p54 bra 	$L__BB7_151;
$L__BB7_164:
	// begin inline asm
	mov.u32 %r54, %laneid;
	// end inline asm
	mov.b64 	%rd235, %fd339;
	mov.b64 	{%r56, %r61}, %rd235;
	mov.b32 	%r72, 1;
	mov.b32 	%r73, 31;
	mov.b32 	%r74, -1;
	// begin inline asm
	shfl.sync.down.b32 %r55, %r56, %r72, %r73, %r74;
	// end inline asm
	// begin inline asm
	shfl.sync.down.b32 %r60, %r61, %r72, %r73, %r74;
	// end inline asm
	mov.b64 	%rd236, {%r55, %r60};
	mov.b64 	%fd214, %rd236;
	mov.b64 	{%r66, %r71}, %rd343;
	// begin inline asm
	shfl.sync.down.b32 %r65, %r66, %r72, %r73, %r74;
	// end inline asm
	// begin inline asm
	shfl.sync.down.b32 %r70, %r71, %r72, %r73, %r74;
	// end inline asm
	mov.b64 	%rd159, {%r65, %r70};
	setp.gt.s32 	%p55, %r54, 30;
	mov.f64 	%fd340, %fd339;
	mov.u64 	%rd344, %rd343;
	@%p55 bra 	$L__BB7_168;
	abs.f64 	%fd215, %fd339;
	abs.f64 	%fd216, %fd214;
	setp.lt.f64 	%p56, %fd215, %fd216;
	mov.f64 	%fd340, %fd214;
	mov.u64 	%rd344, %rd159;
	@%p56 bra 	$L__BB7_168;
	setp.lt.f64 	%p57, %fd216, %fd215;
	mov.f64 	%fd340, %fd339;
	mov.u64 	%rd344, %rd343;
	@%p57 bra 	$L__BB7_168;
	setp.lt.s64 	%p58, %rd343, %rd159;
	selp.f64 	%fd340, %fd339, %fd214, %p58;
	min.s64 	%rd344, %rd343, %rd159;
$L__BB7_168:
	mov.b64 	%rd237, %fd340;
	mov.b64 	{%r76, %r81}, %rd237;
	mov.b32 	%r92, 2;
	mov.b32 	%r93, 31;
	mov.b32 	%r94, -1;
	// begin inline asm
	shfl.sync.down.b32 %r75, %r76, %r92, %r93, %r94;
	// end inline asm
	// begin inline asm
	shfl.sync.down.b32 %r80, %r81, %r92, %r93, %r94;
	// end inline asm
	mov.b64 	%rd238, {%r75, %r80};
	mov.b64 	%fd219, %rd238;
	mov.b64 	{%r86, %r91}, %rd344;
	// begin inline asm
	shfl.sync.down.b32 %r85, %r86, %r92, %r93, %r94;
	// end inline asm
	// begin inline asm
	shfl.sync.down.b32 %r90, %r91, %r92, %r93, %r94;
	// end inline asm
	mov.b64 	%rd162, {%r85, %r90};
	setp.gt.s32 	%p59, %r54, 29;
	mov.f64 	%fd341, %fd340;
	mov.u64 	%rd345, %rd344;
	@%p59 bra 	$L__BB7_172;
	abs.f64 	%fd220, %fd340;
	abs.f64 	%fd221, %fd219;
	setp.lt.f64 	%p60, %fd220, %fd221;
	mov.f64 	%fd341, %fd219;
	mov.u64 	%rd345, %rd162;
	@%p60 bra 	$L__BB7_172;
	setp.lt.f64 	%p61, %fd221, %fd220;
	mov.f64 	%fd341, %fd340;
	mov.u64 	%rd345, %rd344;
	@%p61 bra 	$L__BB7_172;
	setp.lt.s64 	%p62, %rd344, %rd162;
	selp.f64 	%fd341, %fd340, %fd219, %p62;
	min.s64 	%rd345, %rd344, %rd162;
$L__BB7_172:
	mov.b64 	%rd239, %fd341;
	mov.b64 	{%r96, %r101}, %rd239;
	mov.b32 	%r112, 4;
	mov.b32 	%r113, 31;
	mov.b32 	%r114, -1;
	// begin inline asm
	shfl.sync.down.b32 %r95, %r96, %r112, %r113, %r114;
	// end inline asm
	// begin inline asm
	shfl.sync.down.b32 %r100, %r101, %r112, %r113, %r114;
	// end inline asm
	mov.b64 	%rd240, {%r95, %r100};
	mov.b64 	%fd224, %rd240;
	mov.b64 	{%r106, %r111}, %rd345;
	// begin inline asm
	shfl.sync.down.b32 %r105, %r106, %r112, %r113, %r114;
	// end inline asm
	// begin inline asm
	shfl.sync.down.b32 %r110, %r111, %r112, %r113, %r114;
	// end inline asm
	mov.b64 	%rd165, {%r105, %r110};
	setp.gt.s32 	%p63, %r54, 27;
	mov.f64 	%fd342, %fd341;
	mov.u64 	%rd346, %rd345;
	@%p63 bra 	$L__BB7_176;
	abs.f64 	%fd225, %fd341;
	abs.f64 	%fd226, %fd224;
	setp.lt.f64 	%p64, %fd225, %fd226;
	mov.f64 	%fd342, %fd224;
	mov.u64 	%rd346, %rd165;
	@%p64 bra 	$L__BB7_176;
	setp.lt.f64 	%p65, %fd226, %fd225;
	mov.f64 	%fd342, %fd341;
	mov.u64 	%rd346, %rd345;
	@%p65 bra 	$L__BB7_176;
	setp.lt.s64 	%p66, %rd345, %rd165;
	selp.f64 	%fd342, %fd341, %fd224, %p66;
	min.s64 	%rd346, %rd345, %rd165;
$L__BB7_176:
	mov.b64 	%rd241, %fd342;
	mov.b64 	{%r116, %r121}, %rd241;
	mov.b32 	%r132, 8;
	mov.b32 	%r133, 31;
	mov.b32 	%r134, -1;
	// begin inline asm
	shfl.sync.down.b32 %r115, %r116, %r132, %r133, %r134;
	// end inline asm
	// begin inline asm
	shfl.sync.down.b32 %r120, %r121, %r132, %r133, %r134;
	// end inline asm
	mov.b64 	%rd242, {%r115, %r120};
	mov.b64 	%fd229, %rd242;
	mov.b64 	{%r126, %r131}, %rd346;
	// begin inline asm
	shfl.sync.down.b32 %r125, %r126, %r132, %r133, %r134;
	// end inline asm
	// begin inline asm
	shfl.sync.down.b32 %r130, %r131, %r132, %r133, %r134;
	// end inline asm
	mov.b64 	%rd168, {%r125, %r130};
	setp.gt.s32 	%p67, %r54, 23;
	mov.f64 	%fd343, %fd342;
	mov.u64 	%rd347, %rd346;
	@%p67 bra 	$L__BB7_180;
	abs.f64 	%fd230, %fd342;
	abs.f64 	%fd231, %fd229;
	setp.lt.f64 	%p68, %fd230, %fd231;
	mov.f64 	%fd343, %fd229;
	mov.u64 	%rd347, %rd168;
	@%p68 bra 	$L__BB7_180;
	setp.lt.f64 	%p69, %fd231, %fd230;
	mov.f64 	%fd343, %fd342;
	mov.u64 	%rd347, %rd346;
	@%p69 bra 	$L__BB7_180;
	setp.lt.s64 	%p70, %rd346, %rd168;
	selp.f64 	%fd343, %fd342, %fd229, %p70;
	min.s64 	%rd347, %rd346, %rd168;
$L__BB7_180:
	mov.b64 	%rd243, %fd343;
	mov.b64 	{%r136, %r141}, %rd243;
	mov.b32 	%r152, 16;
	mov.b32 	%r153, 31;
	mov.b32 	%r154, -1;
	// begin inline asm
	shfl.sync.down.b32 %r135, %r136, %r152, %r153, %r154;
	// end inline asm
	// begin inline asm
	shfl.sync.down.b32 %r140, %r141, %r152, %r153, %r154;
	// end inline asm
	mov.b64 	%rd244, {%r135, %r140};
	mov.b64 	%fd234, %rd244;
	mov.b64 	{%r146, %r151}, %rd347;
	// begin inline asm
	shfl.sync.down.b32 %r145, %r146, %r152, %r153, %r154;
	// end inline asm
	// begin inline asm
	shfl.sync.down.b32 %r150, %r151, %r152, %r153, %r154;
	// end inline asm
	mov.b64 	%rd171, {%r145, %r150};
	setp.gt.s32 	%p71, %r54, 15;
	mov.f64 	%fd351, %fd343;
	mov.u64 	%rd355, %rd347;
	@%p71 bra 	$L__BB7_184;
	abs.f64 	%fd235, %fd343;
	abs.f64 	%fd236, %fd234;
	setp.lt.f64 	%p72, %fd235, %fd236;
	mov.f64 	%fd351, %fd234;
	mov.u64 	%rd355, %rd171;
	@%p72 bra 	$L__BB7_184;
	setp.lt.f64 	%p73, %fd236, %fd235;
	mov.f64 	%fd351, %fd343;
	mov.u64 	%rd355, %rd347;
	@%p73 bra 	$L__BB7_184;
	setp.lt.s64 	%p74, %rd347, %rd171;
	selp.f64 	%fd351, %fd343, %fd234, %p74;
	min.s64 	%rd355, %rd347, %rd171;
$L__BB7_184:
	setp.ne.s32 	%p75, %r54, 0;
	@%p75 bra 	$L__BB7_186;
	shr.u32 	%r155, %r20, 1;
	and.b32  	%r156, %r155, 496;
	mov.u32 	%r157, _ZN6thrust24THRUST_300001_SM_1000_NS8cuda_cub4core6detail5shmemE;
	add.s32 	%r158, %r157, %r156;
	st.shared.f64 	[%r158+8], %fd351;
	st.shared.u64 	[%r158+16], %rd355;
$L__BB7_186:
	bar.sync 	0;
	setp.ne.s32 	%p76, %r20, 0;
	@%p76 bra 	$L__BB7_208;
	ld.shared.f64 	%fd239, [_ZN6thrust24THRUST_300001_SM_1000_NS8cuda_cub4core6detail5shmemE+24];
	ld.shared.u64 	%rd174, [_ZN6thrust24THRUST_300001_SM_1000_NS8cuda_cub4core6detail5shmemE+32];
	abs.f64 	%fd240, %fd351;
	abs.f64 	%fd241, %fd239;
	setp.lt.f64 	%p77, %fd240, %fd241;
	mov.f64 	%fd345, %fd239;
	mov.u64 	%rd349, %rd174;
	@%p77 bra 	$L__BB7_190;
	setp.lt.f64 	%p78, %fd241, %fd240;
	mov.f64 	%fd345, %fd351;
	mov.u64 	%rd349, %rd355;
	@%p78 bra 	$L__BB7_190;
	setp.lt.s64 	%p79, %rd355, %rd174;
	selp.f64 	%fd345, %fd351, %fd239, %p79;
	min.s64 	%rd349, %rd355, %rd174;
$L__BB7_190:
	ld.shared.f64 	%fd244, [_ZN6thrust24THRUST_300001_SM_1000_NS8cuda_cub4core6detail5shmemE+40];
	ld.shared.u64 	%rd177, [_ZN6thrust24THRUST_300001_SM_1000_NS8cuda_cub4core6detail5shmemE+48];
	abs.f64 	%fd245, %fd345;
	abs.f64 	%fd246, %fd244;
	setp.lt.f64 	%p80, %fd245, %fd246;
	mov.f64 	%fd346, %fd244;
	mov.u64 	%rd350, %rd177;
	@%p80 bra 	$L__BB7_193;
	setp.lt.f64 	%p81, %fd246, %fd245;
	mov.f64 	%fd346, %fd345;
	mov.u64 	%rd350, %rd349;
	@%p81 bra 	$L__BB7_193;
	setp.lt.s64 	%p82, %rd349, %rd177;
	selp.f64 	%fd346, %fd345, %fd244, %p82;
	min.s64 	%rd350, %rd349, %rd177;
$L__BB7_193:
	ld.shared.f64 	%fd249, [_ZN6thrust24THRUST_300001_SM_1000_NS8cuda_cub4core6detail5shmemE+56];
	ld.shared.u64 	%rd180, [_ZN6thrust24THRUST_300001_SM_1000_NS8cuda_cub4core6detail5shmemE+64];
	abs.f64 	%fd250, %fd346;
	abs.f64 	%fd251, %fd249;
	setp.lt.f64 	%p83, %fd250, %fd251;
	mov.f64 	%fd347, %fd249;
	mov.u64 	%rd351, %rd180;
	@%p83 bra 	$L__BB7_196;
	setp.lt.f64 	%p84, %fd251, %fd250;
	mov.f64 	%fd347, %fd346;
	mov.u64 	%rd351, %rd350;
	@%p84 bra 	$L__BB7_196;
	setp.lt.s64 	%p85, %rd350, %rd180;
	selp.f64 	%fd347, %fd346, %fd249, %p85;
	min.s64 	%rd351, %rd350, %rd180;
$L__BB7_196:
	ld.shared.f64 	%fd254, [_ZN6thrust24THRUST_300001_SM_1000_NS8cuda_cub4core6detail5shmemE+72];
	ld.shared.u64 	%rd183, [_ZN6thrust24THRUST_300001_SM_1000_NS8cuda_cub4core6detail5shmemE+80];
	abs.f64 	%fd255, %fd347;
	abs.f64 	%fd256, %fd254;
	setp.lt.f64 	%p86, %fd255, %fd256;
	mov.f64 	%fd348, %fd254;
	mov.u64 	%rd352, %rd183;
	@%p86 bra 	$L__BB7_199;
	setp.lt.f64 	%p87, %fd256, %fd255;
	mov.f64 	%fd348, %fd347;
	mov.u64 	%rd352, %rd351;
	@%p87 bra 	$L__BB7_199;
	setp.lt.s64 	%p88, %rd351, %rd183;
	selp.f64 	%fd348, %fd347, %fd254, %p88;
	min.s64 	%rd352, %rd351, %rd183;
$L__BB7_199:
	ld.shared.f64 	%fd259, [_ZN6thrust24THRUST_300001_SM_1000_NS8cuda_cub4core6detail5shmemE+88];
	ld.shared.u64 	%rd186, [_ZN6thrust24THRUST_300001_SM_1000_NS8cuda_cub4core6detail5shmemE+96];
	abs.f64 	%fd260, %fd348;
	abs.f64 	%fd261, %fd259;
	setp.lt.f64 	%p89, %fd260, %fd261;
	mov.f64 	%fd349, %fd259;
	mov.u64 	%rd353, %rd186;
	@%p89 bra 	$L__BB7_202;
	setp.lt.f64 	%p90, %fd261, %fd260;
	mov.f64 	%fd349, %fd348;
	mov.u64 	%rd353, %rd352;
	@%p90 bra 	$L__BB7_202;
	setp.lt.s64 	%p91, %rd352, %rd186;
	selp.f64 	%fd349, %fd348, %fd259, %p91;
	min.s64 	%rd353, %rd352, %rd186;
$L__BB7_202:
	ld.shared.f64 	%fd264, [_ZN6thrust24THRUST_300001_SM_1000_NS8cuda_cub4core6detail5shmemE+104];
	ld.shared.u64 	%rd189, [_ZN6thrust24THRUST_300001_SM_1000_NS8cuda_cub4core6detail5shmemE+112];
	abs.f64 	%fd265, %fd349;
	abs.f64 	%fd266, %fd264;
	setp.lt.f64 	%p92, %fd265, %fd266;
	mov.f64 	%fd350, %fd264;
	mov.u64 	%rd354, %rd189;
	@%p92 bra 	$L__BB7_205;
	setp.lt.f64 	%p93, %fd266, %fd265;
	mov.f64 	%fd350, %fd349;
	mov.u64 	%rd354, %rd353;
	@%p93 bra 	$L__BB7_205;
	setp.lt.s64 	%p94, %rd353, %rd189;
	selp.f64 	%fd350, %fd349, %fd264, %p94;
	min.s64 	%rd354, %rd353, %rd189;
$L__BB7_205:
	ld.shared.f64 	%fd269, [_ZN6thrust24THRUST_300001_SM_1000_NS8cuda_cub4core6detail5shmemE+120];
	ld.shared.u64 	%rd192, [_ZN6thrust24THRUST_300001_SM_1000_NS8cuda_cub4core6detail5shmemE+128];
	abs.f64 	%fd270, %fd350;
	abs.f64 	%fd271, %fd269;
	setp.lt.f64 	%p95, %fd270, %fd271;
	mov.u64 	%rd355, %rd192;
	mov.f64 	%fd351, %fd269;
	@%p95 bra 	$L__BB7_208;
	setp.lt.f64 	%p96, %fd271, %fd270;
	mov.u64 	%rd355, %rd354;
	mov.f64 	%fd351, %fd350;
	@%p96 bra 	$L__BB7_208;
	setp.lt.s64 	%p97, %rd354, %rd192;
	selp.f64 	%fd351, %fd350, %fd269, %p97;
	min.s64 	%rd355, %rd354, %rd192;
$L__BB7_208:
	mov.u32 	%r389, %tid.x;
	setp.ne.s32 	%p214, %r389, 0;
	@%p214 bra 	$L__BB7_210;
	ld.param.u64 	%rd286, [_ZN6thrust24THRUST_300001_SM_1000_NS8cuda_cub4core6detail13_kernel_agentINS1_8__reduce11ReduceAgentINS0_12zip_iteratorIN4cuda3std3__45tupleIJNS0_10device_ptrIdEENS0_17counting_iteratorIlNS0_11use_defaultESF_SF_EEEEEEEPNSB_IJdlEEESJ_lNS1_9__extrema9arg_max_fIdl10comparatorEEEEJSI_SK_lN3cub18CUB_300001_SM_100013GridEvenShareIlEENSR_9GridQueueIyEESO_EEEvDpT0__param_1];
	cvta.to.global.u64 	%rd283, %rd286;
	mul.wide.u32 	%rd284, %r1, 16;
	add.s64 	%rd285, %rd283, %rd284;
	st.global.f64 	[%rd285], %fd351;
	st.global.u64 	[%rd285+8], %rd355;
$L__BB7_210:
	ret;

}
	// .globl	_ZN6thrust24THRUST_300001_SM_1000_NS8cuda_cub4core6detail13_kernel_agentINS1_8__reduce10DrainAgentIlEEJN3cub18CUB_300001_SM_10009GridQueueIyEElEEEvDpT0_
.visible .entry _ZN6thrust24THRUST_300001_SM_1000_NS8cuda_cub4core6detail13_kernel_agentINS1_8__reduce10DrainAgentIlEEJN3cub18CUB_300001_SM_10009GridQueueIyEElEEEvDpT0_(
	.param .align 8 .b8 _ZN6thrust24THRUST_300001_SM_1000_NS8cuda_cub4core6detail13_kernel_agentINS1_8__reduce10DrainAgentIlEEJN3cub18CUB_300001_SM_10009GridQueueIyEElEEEvDpT0__param_0[8],
	.param .u64 _ZN6thrust24THRUST_300001_SM_1000_NS8cuda_cub4core6detail13_kernel_agentINS1_8__reduce10DrainAgentIlEEJN3cub18CUB_300001_SM_10009GridQueueIyEElEEEvDpT0__param_1
)
.maxntid 1
{
	.reg .b64 	%rd<5>;

	ld.param.u64 	%rd1, [_ZN6thrust24THRUST_300001_SM_1000_NS8cuda_cub4core6detail13_kernel_agentINS1_8__reduce10DrainAgentIlEEJN3cub18CUB_300001_SM_10009GridQueueIyEElEEEvDpT0__param_0];
	ld.param.u64 	%rd2, [_ZN6thrust24THRUST_300001_SM_1000_NS8cuda_cub4core6detail13_kernel_agentINS1_8__reduce10DrainAgentIlEEJN3cub18CUB_300001_SM_10009GridQueueIyEElEEEvDpT0__param_1];
	cvta.to.global.u64 	%rd3, %rd1;
	st.global.u64 	[%rd3], %rd2;
	mov.b64 	%rd4, 0;
	st.global.u64 	[%rd3+8], %rd4;
	ret;

}
	// .globl	_ZN6thrust24THRUST_300001_SM_1000_NS8cuda_cub4core6detail13_kernel_agentINS1_8__reduce11ReduceAgentIPN4cuda3std3__45tupleIJdlEEESC_SB_lNS1_9__extrema9arg_max_fIdl10comparatorEEEEJSC_SC_iSG_EEEvDpT0_
.visible .entry _ZN6thrust24THRUST_300001_SM_1000_NS8cuda_cub4core6detail13_kernel_agentINS1_8__reduce11ReduceAgentIPN4cuda3std3__45tupleIJdlEEESC_SB_lNS1_9__extrema9arg_max_fIdl10comparatorEEEEJSC_SC_iSG_EEEvDpT0_(
	.param .u64 .ptr .align 1 _ZN6thrust24THRUST_300001_SM_1000_NS8cuda_cub4core6detail13_kernel_agentINS1_8__reduce11ReduceAgentIPN4cuda3std3__45tupleIJdlEEESC_SB_lNS1_9__extrema9arg_max_fIdl10comparatorEEEEJSC_SC_iSG_EEEvDpT0__param_0,
	.param .u64 .ptr .align 1 _ZN6thrust24THRUST_300001_SM_1000_NS8cuda_cub4core6detail13_kernel_agentINS1_8__reduce11ReduceAgentIPN4cuda3std3__45tupleIJdlEEESC_SB_lNS1_9__extrema9arg_max_fIdl10comparatorEEEEJSC_SC_iSG_EEEvDpT0__param_1,
	.param .u32 _ZN6thrust24THRUST_300001_SM_1000_NS8cuda_cub4core6detail13_kernel_agentINS1_8__reduce11ReduceAgentIPN4cuda3std3__45tupleIJdlEEESC_SB_lNS1_9__extrema9arg_max_fIdl10comparatorEEEEJSC_SC_iSG_EEEvDpT0__param_2,
	.param .align 1 .b8 _ZN6thrust24THRUST_300001_SM_1000_NS8cuda_cub4core6detail13_kernel_agentINS1_8__reduce11ReduceAgentIPN4cuda3std3__45tupleIJdlEEESC_SB_lNS1_9__extrema9arg_max_fIdl10comparatorEEEEJSC_SC_iSG_EEEvDpT0__param_3[1]
)
.maxntid 256
{
	.reg .pred 	%p<264>;
	.reg .b32 	%r<374>;
	.reg .b64 	%rd<509>;
	.reg .b64 	%fd<423>;

	ld.param.u64 	%rd236, [_ZN6thrust24THRUST_300001_SM_1000_NS8cuda_cub4core6detail13_kernel_agentINS1_8__reduce11ReduceAgentIPN4cuda3std3__45tupleIJdlEEESC_SB_lNS1_9__extrema9arg_max_fIdl10comparatorEEEEJSC_SC_iSG_EEEvDpT0__param_0];
	ld.param.u32 	%r29, [_ZN6thrust24THRUST_300001_SM_1000_NS8cuda_cub4core6detail13_kernel_agentINS1_8__reduce11ReduceAgentIPN4cuda3std3__45tupleIJdlEEESC_SB_lNS1_9__extrema9arg_max_fIdl10comparatorEEEEJSC_SC_iSG_EEEvDpT0__param_2];
	cvt.s64.s32 	%rd1, %r29;
	setp.eq.s32 	%p1, %r29, 0;
	@%p1 bra 	$L__BB9_234;
	setp.gt.s32 	%p2, %r29, 1279;
	@%p2 bra 	$L__BB9_121;
	mov.u32 	%r1, %tid.x;
	setp.ge.s32 	%p147, %r1, %r29;
	mov.f64 	%fd354, 0d0000000000000000;
	mov.b64 	%rd432, 0;
	mov.u32 	%r368, %r1;
	@%p147 bra 	$L__BB9_4;
	mul.wide.u32 	%rd376, %r1, 16;
	add.s64 	%rd373, %rd236, %rd376;
	// begin inline asm
	ld.global.nc.u64 %rd372, [%rd373];
	// end inline asm
	add.s64 	%rd375, %rd373, 8;
	// begin inline asm
	ld.global.nc.u64 %rd432, [%rd375];
	// end inline asm
	mov.b64 	%fd354, %rd372;
	add.s32 	%r368, %r1, 256;
$L__BB9_4:
	setp.ge.s32 	%p148, %r368, %r29;
	@%p148 bra 	$L__BB9_25;
	not.b32 	%r141, %r368;
	add.s32 	%r4, %r29, %r141;
	and.b32  	%r142, %r4, 768;
	setp.eq.s32 	%p149, %r142, 768;
	@%p149 bra 	$L__BB9_11;
	mul.wide.u32 	%rd378, %r368, 16;
	add.s64 	%rd423, %rd236, %rd378;
	shr.u32 	%r143, %r4, 8;
	add.s32 	%r144, %r143, 1;
	and.b32  	%r145, %r144, 3;
	neg.s32 	%r366, %r145;
$L__BB9_7:
	.pragma "nounroll";
	mov.u64 	%rd6, %rd432;
	mov.f64 	%fd3, %fd354;
	// begin inline asm
	ld.global.nc.u64 %rd379, [%rd423];
	// end inline asm
	add.s64 	%rd382, %rd423, 8;
	// begin inline asm
	ld.global.nc.u64 %rd381, [%rd382];
	// end inline asm
	mov.b64 	%fd4, %rd379;
	abs.f64 	%fd5, %fd3;
	abs.f64 	%fd6, %fd4;
	setp.lt.f64 	%p150, %fd5, %fd6;
	mov.u64 	%rd432, %rd381;
	mov.f64 	%fd354, %fd4;
	@%p150 bra 	$L__BB9_10;
	setp.lt.f64 	%p151, %fd6, %fd5;
	mov.u64 	%rd432, %rd6;
	mov.f64 	%fd354, %fd3;
	@%p151 bra 	$L__BB9_10;
	setp.lt.s64 	%p152, %rd6, %rd381;
	min.s64 	%rd432, %rd6, %rd381;
	selp.f64 	%fd354, %fd3, %fd4, %p152;
$L__BB9_10:
	add.s32 	%r368, %r368, 256;
	add.s64 	%rd423, %rd423, 4096;
	add.s32 	%r366, %r366, 1;
	setp.ne.s32 	%p153, %r366, 0;
	@%p153 bra 	$L__BB9_7;
$L__BB9_11:
	setp.lt.u32 	%p154, %r4, 768;
	@%p154 bra 	$L__BB9_25;
$L__BB9_12:
	mul.wide.s32 	%rd387, %r368, 16;
	add.s64 	%rd384, %rd236, %rd387;
	// begin inline asm
	ld.global.nc.u64 %rd383, [%rd384];
	// end inline asm
	add.s64 	%rd386, %rd384, 8;
	// begin inline asm
	ld.global.nc.u64 %rd385, [%rd386];
	// end inline asm
	mov.b64 	%fd12, %rd383;
	abs.f64 	%fd13, %fd354;
	abs.f64 	%fd14, %fd12;
	setp.lt.f64 	%p155, %fd13, %fd14;
	mov.u64 	%rd429, %rd385;
	mov.f64 	%fd351, %fd12;
	@%p155 bra 	$L__BB9_15;
	setp.lt.f64 	%p156, %fd14, %fd13;
	mov.u64 	%rd429, %rd432;
	mov.f64 	%fd351, %fd354;
	@%p156 bra 	$L__BB9_15;
	setp.lt.s64 	%p157, %rd432, %rd385;
	min.s64 	%rd429, %rd432, %rd385;
	selp.f64 	%fd351, %fd354, %fd12, %p157;
$L__BB9_15:
	add.s64 	%rd389, %rd384, 4096;
	// begin inline asm
	ld.global.nc.u64 %rd388, [%rd389];
	// end inline asm
	add.s64 	%rd391, %rd384, 4104;
	// begin inline asm
	ld.global.nc.u64 %rd390, [%rd391];
	// end inline asm
	mov.b64 	%fd17, %rd388;
	abs.f64 	%fd18, %fd351;
	abs.f64 	%fd19, %fd17;
	setp.lt.f64 	%p158, %fd18, %fd19;
	mov.u64 	%rd430, %rd390;
	mov.f64 	%fd352, %fd17;
	@%p158 bra 	$L__BB9_18;
	setp.lt.f64 	%p159, %fd19, %fd18;
	mov.u64 	%rd430, %rd429;
	mov.f64 	%fd352, %fd351;
	@%p159 bra 	$L__BB9_18;
	setp.lt.s64 	%p160, %rd429, %rd390;
	min.s64 	%rd430, %rd429, %rd390;
	selp.f64 	%fd352, %fd351, %fd17, %p160;
$L__BB9_18:
	add.s64 	%rd393, %rd384, 8192;
	// begin inline asm
	ld.global.nc.u64 %rd392, [%rd393];
	// end inline asm
	add.s64 	%rd395, %rd384, 8200;
	// begin inline asm
	ld.global.nc.u64 %rd394, [%rd395];
	// end inline asm
	mov.b64 	%fd22, %rd392;
	abs.f64 	%fd23, %fd352;
	abs.f64 	%fd24, %fd22;
	setp.lt.f64 	%p161, %fd23, %fd24;
	mov.u64 	%rd431, %rd394;
	mov.f64 	%fd353, %fd22;
	@%p161 bra 	$L__BB9_21;
	setp.lt.f64 	%p162, %fd24, %fd23;
	mov.u64 	%rd431, %rd430;
	mov.f64 	%fd353, %fd352;
	@%p162 bra 	$L__BB9_21;
	setp.lt.s64 	%p163, %rd430, %rd394;
	min.s64 	%rd431, %rd430, %rd394;
	selp.f64 	%fd353, %fd352, %fd22, %p163;
$L__BB9_21:
	add.s64 	%rd397, %rd384, 12288;
	// begin inline asm
	ld.global.nc.u64 %rd396, [%rd397];
	// end inline asm
	add.s64 	%rd399, %rd384, 12296;
	// begin inline asm
	ld.global.nc.u64 %rd398, [%rd399];
	// end inline asm
	mov.b64 	%fd27, %rd396;
	abs.f64 	%fd28, %fd353;
	abs.f64 	%fd29, %fd27;
	setp.lt.f64 	%p164, %fd28, %fd29;
	mov.u64 	%rd432, %rd398;
	mov.f64 	%fd354, %fd27;
	@%p164 bra 	$L__BB9_24;
	setp.lt.f64 	%p165, %fd29, %fd28;
	mov.u64 	%rd432, %rd431;
	mov.f64 	%fd354, %fd353;
	@%p165 bra 	$L__BB9_24;
	setp.lt.s64 	%p166, %rd431, %rd398;
	min.s64 	%rd432, %rd431, %rd398;
	selp.f64 	%fd354, %fd353, %fd27, %p166;
$L__BB9_24:
	add.s32 	%r368, %r368, 1024;
	setp.lt.s32 	%p167, %r368, %r29;
	@%p167 bra 	$L__BB9_12;
$L__BB9_25:
	setp.lt.s32 	%p168, %r29, 256;
	@%p168 bra 	$L__BB9_70;
	// begin inline asm
	mov.u32 %r259, %laneid;
	// end inline asm
	mov.b64 	%rd410, %fd354;
	mov.b64 	{%r261, %r266}, %rd410;
	mov.b32 	%r277, 1;
	mov.b32 	%r278, 31;
	mov.b32 	%r279, -1;
	// begin inline asm
	shfl.sync.down.b32 %r260, %r261, %r277, %r278, %r279;
	// end inline asm
	// begin inline asm
	shfl.sync.down.b32 %r265, %r266, %r277, %r278, %r279;
	// end inline asm
	mov.b64 	%rd411, {%r260, %r265};
	mov.b64 	%fd33, %rd411;
	mov.b64 	{%r271, %r276}, %rd432;
	// begin inline asm
	shfl.sync.down.b32 %r270, %r271, %r277, %r278, %r279;
	// end inline asm
	// begin inline asm
	shfl.sync.down.b32 %r275, %r276, %r277, %r278, %r279;
	// end inline asm
	mov.b64 	%rd28, {%r270, %r275};
	setp.gt.s32 	%p220, %r259, 30;
	mov.u64 	%rd434, %rd432;
	mov.f64 	%fd356, %fd354;
	@%p220 bra 	$L__BB9_30;
	abs.f64 	%fd34, %fd354;
	abs.f64 	%fd35, %fd33;
	setp.lt.f64 	%p221, %fd34, %fd35;
	mov.u64 	%rd434, %rd28;
	mov.f64 	%fd356, %fd33;
	@%p221 bra 	$L__BB9_30;
	setp.lt.f64 	%p222, %fd35, %fd34;
	mov.u64 	%rd434, %rd432;
	mov.f64 	%fd356, %fd354;
	@%p222 bra 	$L__BB9_30;
	setp.lt.s64 	%p223, %rd432, %rd28;
	min.s64 	%rd434, %rd432, %rd28;
	selp.f64 	%fd356, %fd354, %fd33, %p223;
$L__BB9_30:
	mov.b64 	%rd412, %fd356;
	mov.b64 	{%r281, %r286}, %rd412;
	mov.b32 	%r297, 2;
	mov.b32 	%r298, 31;
	mov.b32 	%r299, -1;
	// begin inline asm
	shfl.sync.down.b32 %r280, %r281, %r297, %r298, %r299;
	// end inline asm
	// begin inline asm
	shfl.sync.down.b32 %r285, %r286, %r297, %r298, %r299;
	// end inline asm
	mov.b64 	%rd413, {%r280, %r285};
	mov.b64 	%fd38, %rd413;
	mov.b64 	{%r291, %r296}, %rd434;
	// begin inline asm
	shfl.sync.down.b32 %r290, %r291, %r297, %r298, %r299;
	// end inline asm
	// begin inline asm
	shfl.sync.down.b32 %r295, %r296, %r297, %r298, %r299;
	// end inline asm
	mov.b64 	%rd31, {%r290, %r295};
	setp.gt.s32 	%p224, %r259, 29;
	mov.u64 	%rd435, %rd434;
	mov.f64 	%fd357, %fd356;
	@%p224 bra 	$L__BB9_34;
	abs.f64 	%fd39, %fd356;
	abs.f64 	%fd40, %fd38;
	setp.lt.f64 	%p225, %fd39, %fd40;
	mov.u64 	%rd435, %rd31;
	mov.f64 	%fd357, %fd38;
	@%p225 bra 	$L__BB9_34;
	setp.lt.f64 	%p226, %fd40, %fd39;
	mov.u64 	%rd435, %rd434;
	mov.f64 	%fd357, %fd356;
	@%p226 bra 	$L__BB9_34;
	setp.lt.s64 	%p227, %rd434, %rd31;
	min.s64 	%rd435, %rd434, %rd31;
	selp.f64 	%fd357, %fd356, %fd38, %p227;
$L__BB9_34:
	mov.b64 	%rd414, %fd357;
	mov.b64 	{%r301, %r306}, %rd414;
	mov.b32 	%r317, 4;
	mov.b32 	%r318, 31;
	mov.b32 	%r319, -1;
	// begin inline asm
	shfl.sync.down.b32 %r300, %r301, %r317, %r318, %r319;
	// end inline asm
	// begin inline asm
	shfl.sync.down.b32 %r305, %r306, %r317, %r318, %r319;
	// end inline asm
	mov.b64 	%rd415, {%r300, %r305};
	mov.b64 	%fd43, %rd415;
	mov.b64 	{%r311, %r316}, %rd435;
	// begin inline asm
	shfl.sync.down.b32 %r310, %r311, %r317, %r318, %r319;
	// end inline asm
	// begin inline asm
	shfl.sync.down.b32 %r315, %r316, %r317, %r318, %r319;
	// end inline asm
	mov.b64 	%rd34, {%r310, %r315};
	setp.gt.s32 	%p228, %r259, 27;
	mov.u64 	%rd436, %rd435;
	mov.f64 	%fd358, %fd357;
	@%p228 bra 	$L__BB9_38;
	abs.f64 	%fd44, %fd357;
	abs.f64 	%fd45, %fd43;
	setp.lt.f64 	%p229, %fd44, %fd45;
	mov.u64 	%rd436, %rd34;
	mov.f64 	%fd358, %fd43;
	@%p229 bra 	$L__BB9_38;
	setp.lt.f64 	%p230, %fd45, %fd44;
	mov.u64 	%rd436, %rd435;
	mov.f64 	%fd358, %fd357;
	@%p230 bra 	$L__BB9_38;
	setp.lt.s64 	%p231, %rd435, %rd34;
	min.s64 	%rd436, %rd435, %rd34;
	selp.f64 	%fd358, %fd357, %fd43, %p231;
$L__BB9_38:
	mov.b64 	%rd416, %fd358;
	mov.b64 	{%r321, %r326}, %rd416;
	mov.b32 	%r337, 8;
	mov.b32 	%r338, 31;
	mov.b32 	%r339, -1;
	// begin inline asm
	shfl.sync.down.b32 %r320, %r321, %r337, %r338, %r339;
	// end inline asm
	// begin inline asm
	shfl.sync.down.b32 %r325, %r326, %r337, %r338, %r339;
	// end inline asm
	mov.b64 	%rd417, {%r320, %r325};
	mov.b64 	%fd48, %rd417;
	mov.b64 	{%r331, %r336}, %rd436;
	// begin inline asm
	shfl.sync.down.b32 %r330, %r331, %r337, %r338, %r339;
	// end inline asm
	// begin inline asm
	shfl.sync.down.b32 %r335, %r336, %r337, %r338, %r339;
	// end inline asm
	mov.b64 	%rd37, {%r330, %r335};
	setp.gt.s32 	%p232, %r259, 23;
	mov.u64 	%rd437, %rd436;
	mov.f64 	%fd359, %fd358;
	@%p232 bra 	$L__BB9_42;
	abs.f64 	%fd49, %fd358;
	abs.f64 	%fd50, %fd48;
	setp.lt.f64 	%p233, %fd49, %fd50;
	mov.u64 	%rd437, %rd37;
	mov.f64 	%fd359, %fd48;
	@%p233 bra 	$L__BB9_42;
	setp.lt.f64 	%p234, %fd50, %fd49;
	mov.u64 	%rd437, %rd436;
	mov.f64 	%fd359, %fd358;
	@%p234 bra 	$L__BB9_42;
	setp.lt.s64 	%p235, %rd436, %rd37;
	min.s64 	%rd437, %rd436, %rd37;
	selp.f64 	%fd359, %fd358, %fd48, %p235;
$L__BB9_42:
	mov.b64 	%rd418, %fd359;
	mov.b64 	{%r341, %r346}, %rd418;
	mov.b32 	%r357, 16;
	mov.b32 	%r358, 31;
	mov.b32 	%r359, -1;
	// begin inline asm
	shfl.sync.down.b32 %r340, %r341, %r357, %r358, %r359;
	// end inline asm
	// begin inline asm
	shfl.sync.down.b32 %r345, %r346, %r357, %r358, %r359;
	// end inline asm
	mov.b64 	%rd419, {%r340, %r345};
	mov.b64 	%fd53, %rd419;
	mov.b64 	{%r351, %r356}, %rd437;
	// begin inline asm
	shfl.sync.down.b32 %r350, %r351, %r357, %r358, %r359;
	// end inline asm
	// begin inline asm
	shfl.sync.down.b32 %r355, %r356, %r357, %r358, %r359;
	// end inline asm
	mov.b64 	%rd40, {%r350, %r355};
	setp.gt.s32 	%p236, %r259, 15;
	mov.u64 	%rd508, %rd437;
	mov.f64 	%fd422, %fd359;
	@%p236 bra 	$L__BB9_46;
	abs.f64 	%fd54, %fd359;
	abs.f64 	%fd55, %fd53;
	setp.lt.f64 	%p237, %fd54, %fd55;
	mov.u64 	%rd508, %rd40;
	mov.f64 	%fd422, %fd53;
	@%p237 bra 	$L__BB9_46;
	setp.lt.f64 	%p238, %fd55, %fd54;
	mov.u64 	%rd508, %rd437;
	mov.f64 	%fd422, %fd359;
	@%p238 bra 	$L__BB9_46;
	setp.lt.s64 	%p239, %rd437, %rd40;
	min.s64 	%rd508, %rd437, %rd40;
	selp.f64 	%fd422, %fd359, %fd53, %p239;
$L__BB9_46:
	setp.ne.s32 	%p240, %r259, 0;
	@%p240 bra 	$L__BB9_48;
	shr.u32 	%r360, %r1, 1;
	and.b32  	%r361, %r360, 496;
	mov.u32 	%r362, _ZN6thrust24THRUST_300001_SM_1000_NS8cuda_cub4core6detail5shmemE;
	add.s32 	%r363, %r362, %r361;
	st.shared.f64 	[%r363+8], %fd422;
	st.shared.u64 	[%r363+16], %rd508;
$L__BB9_48:
	bar.sync 	0;
	setp.ne.s32 	%p241, %r1, 0;
	@%p241 bra 	$L__BB9_232;
	ld.shared.f64 	%fd58, [_ZN6thrust24THRUST_300001_SM_1000_NS8cuda_cub4core6detail5shmemE+24];
	ld.shared.u64 	%rd43, [_ZN6thrust24THRUST_300001_SM_1000_NS8cuda_cub4core6detail5shmemE+32];
	abs.f64 	%fd59, %fd422;
	abs.f64 	%fd60, %fd58;
	setp.lt.f64 	%p242, %fd59, %fd60;
	mov.u64 	%rd439, %rd43;
	mov.f64 	%fd361, %fd58;
	@%p242 bra 	$L__BB9_52;
	setp.lt.f64 	%p243, %fd60, %fd59;
	mov.u64 	%rd439, %rd508;
	mov.f64 	%fd361, %fd422;
	@%p243 bra 	$L__BB9_52;
	setp.lt.s64 	%p244, %rd508, %rd43;
	min.s64 	%rd439, %rd508, %rd43;
	selp.f64 	%fd361, %fd422, %fd58, %p244;
$L__BB9_52:
	ld.shared.f64 	%fd63, [_ZN6thrust24THRUST_300001_SM_1000_NS8cuda_cub4core6detail5shmemE+40];
	ld.shared.u64 	%rd46, [_ZN6thrust24THRUST_300001_SM_1000_NS8cuda_cub4core6detail5shmemE+48];
	abs.f64 	%fd64, %fd361;
	abs.f64 	%fd65, %fd63;
	setp.lt.f64 	%p245, %fd64, %fd65;
	mov.u64 	%rd440, %rd46;
	mov.f64 	%fd362, %fd63;
	@%p245 bra 	$L__BB9_55;
	setp.lt.f64 	%p246, %fd65, %fd64;
	mov.u64 	%rd440, %rd439;
	mov.f64 	%fd362, %fd361;
	@%p246 bra 	$L__BB9_55;
	setp.lt.s64 	%p247, %rd439, %rd46;
	min.s64 	%rd440, %rd439, %rd46;
	selp.f64 	%fd362, %fd361, %fd63, %p247;
$L__BB9_55:
	ld.shared.f64 	%fd68, [_ZN6thrust24THRUST_300001_SM_1000_NS8cuda_cub4core6detail5shmemE+56];
	ld.shared.u64 	%rd49, [_ZN6thrust24THRUST_300001_SM_1000_NS8cuda_cub4core6detail5shmemE+64];
	abs.f64 	%fd69, %fd362;
	abs.f64 	%fd70, %fd68;
	setp.lt.f64 	%p248, %fd69, %fd70;
	mov.u64 	%rd441, %rd49;
	mov.f64 	%fd363, %fd68;
	@%p248 bra 	$L__BB9_58;
	setp.lt.f64 	%p249, %fd70, %fd69;
	mov.u64 	%rd441, %rd440;
	mov.f64 	%fd363, %fd362;
	@%p249 bra 	$L__BB9_58;
	setp.lt.s64 	%p250, %rd440, %rd49;
	min.s64 	%rd441, %rd440, %rd49;
	selp.f64 	%fd363, %fd362, %fd68, %p250;
$L__BB9_58:
	ld.shared.f64 	%fd73, [_ZN6thrust24THRUST_300001_SM_1000_NS8cuda_cub4core6detail5shmemE+72];
	ld.shared.u64 	%rd52, [_ZN6thrust24THRUST_300001_SM_1000_NS8cuda_cub4core6detail5shmemE+80];
	abs.f64 	%fd74, %fd363;
	abs.f64 	%fd75, %fd73;
	setp.lt.f64 	%p251, %fd74, %fd75;
	mov.u64 	%rd442, %rd52;
	mov.f64 	%fd364, %fd73;
	@%p251 bra 	$L__BB9_61;
	setp.lt.f64 	%p252, %fd75, %fd74;
	mov.u64 	%rd442, %rd441;
	mov.f64 	%fd364, %fd363;
	@%p252 bra 	$L__BB9_61;
	setp.lt.s64 	%p253, %rd441, %rd52;
	min.s64 	%rd442, %rd441, %rd52;
	selp.f64 	%fd364, %fd363, %fd73, %p253;
$L__BB9_61:
	ld.shared.f64 	%fd78, [_ZN6thrust24THRUST_300001_SM_1000_NS8cuda_cub4core6detail5shmemE+88];
	ld.shared.u64 	%rd55, [_ZN6thrust24THRUST_300001_SM_1000_NS8cuda_cub4core6detail5shmemE+96];
	abs.f64 	%fd79, %fd364;
	abs.f64 	%fd80, %fd78;
	setp.lt.f64 	%p254, %fd79, %fd80;
	mov.u64 	%rd443, %rd55;
	mov.f64 	%fd365, %fd78;
	@%p254 bra 	$L__BB9_64;
	setp.lt.f64 	%p255, %fd80, %fd79;
	mov.u64 	%rd443, %rd442;
	mov.f64 	%fd365, %fd364;
	@%p255 bra 	$L__BB9_64;
	setp.lt.s64 	%p256, %rd442, %rd55;
	min.s64 	%rd443, %rd442, %rd55;
	selp.f64 	%fd365, %fd364, %fd78, %p256;
$L__BB9_64:
	ld.shared.f64 	%fd83, [_ZN6thrust24THRUST_300001_SM_1000_NS8cuda_cub4core6detail5shmemE+104];
	ld.shared.u64 	%rd58, [_ZN6thrust24THRUST_300001_SM_1000_NS8cuda_cub4core6detail5shmemE+112];
	abs.f64 	%fd84, %fd365;
	abs.f64 	%fd85, %fd83;
	setp.lt.f64 	%p257, %fd84, %fd85;
	mov.u64 	%rd444, %rd58;
	mov.f64 	%fd366, %fd83;
	@%p257 bra 	$L__BB9_67;
	setp.lt.f64 	%p258, %fd85, %fd84;
	mov.u64 	%rd444, %rd443;
	mov.f64 	%fd366, %fd365;
	@%p258 bra 	$L__BB9_67;
	setp.lt.s64 	%p259, %rd443, %rd58;
	min.s64 	%rd444, %rd443, %rd58;
	selp.f64 	%fd366, %fd365, %fd83, %p259;
$L__BB9_67:
	ld.shared.f64 	%fd88, [_ZN6thrust24THRUST_300001_SM_1000_NS8cuda_cub4core6detail5shmemE+120];
	ld.shared.u64 	%rd61, [_ZN6thrust24THRUST_300001_SM_1000_NS8cuda_cub4core6detail5shmemE+128];
	abs.f64 	%fd89, %fd366;
	abs.f64 	%fd90, %fd88;
	setp.lt.f64 	%p260, %fd89, %fd90;
	mov.u64 	%rd508, %rd61;
	mov.f64 	%fd422, %fd88;
	@%p260 bra 	$L__BB9_232;
	setp.lt.f64 	%p261, %fd90, %fd89;
	mov.u64 	%rd508, %rd444;
	mov.f64 	%fd422, %fd366;
	@%p261 bra 	$L__BB9_232;
	setp.lt.s64 	%p262, %rd444, %rd61;
	min.s64 	%rd508, %rd444, %rd61;
	selp.f64 	%fd422, %fd366, %fd88, %p262;
	bra.uni 	$L__BB9_232;
$L__BB9_70:
	// begin inline asm
	mov.u32 %r146, %laneid;
	// end inline asm
	and.b32  	%r167, %r1, 992;
	add.s32 	%r168, %r167, 32;
	setp.gt.s32 	%p169, %r168, %r29;
	not.b32 	%r169, %r167;
	add.s32 	%r170, %r29, %r169;
	selp.b32 	%r165, %r170, 31, %p169;
	mov.b64 	%rd400, %fd354;
	mov.b64 	{%r148, %r153}, %rd400;
	mov.b32 	%r164, 1;
	mov.b32 	%r166, -1;
	// begin inline asm
	shfl.sync.down.b32 %r147, %r148, %r164, %r165, %r166;
	// end inline asm
	// begin inline asm
	shfl.sync.down.b32 %r152, %r153, %r164, %r165, %r166;
	// end inline asm
	mov.b64 	%rd401, {%r147, %r152};
	mov.b64 	%fd92, %rd401;
	mov.b64 	{%r158, %r163}, %rd432;
	// begin inline asm
	shfl.sync.down.b32 %r157, %r158, %r164, %r165, %r166;
	// end inline asm
	// begin inline asm
	shfl.sync.down.b32 %r162, %r163, %r164, %r165, %r166;
	// end inline asm
	mov.b64 	%rd63, {%r157, %r162};
	setp.ge.s32 	%p170, %r146, %r165;
	mov.u64 	%rd445, %rd432;
	mov.f64 	%fd367, %fd354;
	@%p170 bra 	$L__BB9_74;
	abs.f64 	%fd93, %fd354;
	abs.f64 	%fd94, %fd92;
	setp.lt.f64 	%p171, %fd93, %fd94;
	mov.u64 	%rd445, %rd63;
	mov.f64 	%fd367, %fd92;
	@%p171 bra 	$L__BB9_74;
	setp.lt.f64 	%p172, %fd94, %fd93;
	mov.u64 	%rd445, %rd432;
	mov.f64 	%fd367, %fd354;
	@%p172 bra 	$L__BB9_74;
	setp.lt.s64 	%p173, %rd432, %rd63;
	min.s64 	%rd445, %rd432, %rd63;
	selp.f64 	%fd367, %fd354, %fd92, %p173;
$L__BB9_74:
	mov.b64 	%rd402, %fd367;
	mov.b64 	{%r172, %r177}, %rd402;
	mov.b32 	%r188, 2;
	mov.b32 	%r190, -1;
	// begin inline asm
	shfl.sync.down.b32 %r171, %r172, %r188, %r165, %r190;
	// end inline asm
	// begin inline asm
	shfl.sync.down.b32 %r176, %r177, %r188, %r165, %r190;
	// end inline asm
	mov.b64 	%rd403, {%r171, %r176};
	mov.b64 	%fd97, %rd403;
	mov.b64 	{%r182, %r187}, %rd445;
	// begin inline asm
	shfl.sync.down.b32 %r181, %r182, %r188, %r165, %r190;
	// end inline asm
	// begin inline asm
	shfl.sync.down.b32 %r186, %r187, %r188, %r165, %r190;
	// end inline asm
	mov.b64 	%rd66, {%r181, %r186};
	add.s32 	%r191, %r146, 2;
	setp.gt.s32 	%p174, %r191, %r165;
	mov.u64 	%rd446, %rd445;
	mov.f64 	%fd368, %fd367;
	@%p174 bra 	$L__BB9_78;
	abs.f64 	%fd98, %fd367;
	abs.f64 	%fd99, %fd97;
	setp.lt.f64 	%p175, %fd98, %fd99;
	mov.u64 	%rd446, %rd66;
	mov.f64 	%fd368, %fd97;
	@%p175 bra 	$L__BB9_78;
	setp.lt.f64 	%p176, %fd99, %fd98;
	mov.u64 	%rd446, %rd445;
	mov.f64 	%fd368, %fd367;
	@%p176 bra 	$L__BB9_78;
	setp.lt.s64 	%p177, %rd445, %rd66;
	min.s64 	%rd446, %rd445, %rd66;
	selp.f64 	%fd368, %fd367, %fd97, %p177;
$L__BB9_78:
	mov.b64 	%rd404, %fd368;
	mov.b64 	{%r193, %r198}, %rd404;
	mov.b32 	%r209, 4;
	mov.b32 	%r211, -1;
	// begin inline asm
	shfl.sync.down.b32 %r192, %r193, %r209, %r165, %r211;
	// end inline asm
	// begin inline asm
	shfl.sync.down.b32 %r197, %r198, %r209, %r165, %r211;
	// end inline asm
	mov.b64 	%rd405, {%r192, %r197};
	mov.b64 	%fd102, %rd405;
	mov.b64 	{%r203, %r208}, %rd446;
	// begin inline asm
	shfl.sync.down.b32 %r202, %r203, %r209, %r165, %r211;
	// end inline asm
	// begin inline asm
	shfl.sync.down.b32 %r207, %r208, %r209, %r165, %r211;
	// end inline asm
	mov.b64 	%rd69, {%r202, %r207};
	add.s32 	%r212, %r146, 4;
	setp.gt.s32 	%p178, %r212, %r165;
	mov.u64 	%rd447, %rd446;
	mov.f64 	%fd369, %fd368;
	@%p178 bra 	$L__BB9_82;
	abs.f64 	%fd103, %fd368;
	abs.f64 	%fd104, %fd102;
	setp.lt.f64 	%p179, %fd103, %fd104;
	mov.u64 	%rd447, %rd69;
	mov.f64 	%fd369, %fd102;
	@%p179 bra 	$L__BB9_82;
	setp.lt.f64 	%p180, %fd104, %fd103;
	mov.u64 	%rd447, %rd446;
	mov.f64 	%fd369, %fd368;
	@%p180 bra 	$L__BB9_82;
	setp.lt.s64 	%p181, %rd446, %rd69;
	min.s64 	%rd447, %rd446, %rd69;
	selp.f64 	%fd369, %fd368, %fd102, %p181;
$L__BB9_82:
	mov.b64 	%rd406, %fd369;
	mov.b64 	{%r214, %r219}, %rd406;
	mov.b32 	%r230, 8;
	mov.b32 	%r232, -1;
	// begin inline asm
	shfl.sync.down.b32 %r213, %r214, %r230, %r165, %r232;
	// end inline asm
	// begin inline asm
	shfl.sync.down.b32 %r218, %r219, %r230, %r165, %r232;
	// end inline asm
	mov.b64 	%rd407, {%r213, %r218};
	mov.b64 	%fd107, %rd407;
	mov.b64 	{%r224, %r229}, %rd447;
	// begin inline asm
	shfl.sync.down.b32 %r223, %r224, %r230, %r165, %r232;
	// end inline asm
	// begin inline asm
	shfl.sync.down.b32 %r228, %r229, %r230, %r165, %r232;
	// end inline asm
	mov.b64 	%rd72, {%r223, %r228};
	add.s32 	%r233, %r146, 8;
	setp.gt.s32 	%p182, %r233, %r165;
	mov.u64 	%rd448, %rd447;
	mov.f64 	%fd370, %fd369;
	@%p182 bra 	$L__BB9_86;
	abs.f64 	%fd108, %fd369;
	abs.f64 	%fd109, %fd107;
	setp.lt.f64 	%p183, %fd108, %fd109;
	mov.u64 	%rd448, %rd72;
	mov.f64 	%fd370, %fd107;
	@%p183 bra 	$L__BB9_86;
	setp.lt.f64 	%p184, %fd109, %fd108;
	mov.u64 	%rd448, %rd447;
	mov.f64 	%fd370, %fd369;
	@%p184 bra 	$L__BB9_86;
	setp.lt.s64 	%p185, %rd447, %rd72;
	min.s64 	%rd448, %rd447, %rd72;
	selp.f64 	%fd370, %fd369, %fd107, %p185;
$L__BB9_86:
	mov.b64 	%rd408, %fd370;
	mov.b64 	{%r235, %r240}, %rd408;
	mov.b32 	%r251, 16;
	mov.b32 	%r253, -1;
	// begin inline asm
	shfl.sync.down.b32 %r234, %r235, %r251, %r165, %r253;
	// end inline asm
	// begin inline asm
	shfl.sync.down.b32 %r239, %r240, %r251, %r165, %r253;
	// end inline asm
	mov.b64 	%rd409, {%r234, %r239};
	mov.b64 	%fd112, %rd409;
	mov.b64 	{%r245, %r250}, %rd448;
	// begin inline asm
	shfl.sync.down.b32 %r244, %r245, %r251, %r165, %r253;
	// end inline asm
	// begin inline asm
	shfl.sync.down.b32 %r249, %r250, %r251, %r165, %r253;
	// end inline asm
	mov.b64 	%rd75, {%r244, %r249};
	add.s32 	%r254, %r146, 16;
	setp.gt.s32 	%p186, %r254, %r165;
	mov.u64 	%rd508, %rd448;
	mov.f64 	%fd422, %fd370;
	@%p186 bra 	$L__BB9_90;
	abs.f64 	%fd113, %fd370;
	abs.f64 	%fd114, %fd112;
	setp.lt.f64 	%p187, %fd113, %fd114;
	mov.u64 	%rd508, %rd75;
	mov.f64 	%fd422, %fd112;
	@%p187 bra 	$L__BB9_90;
	setp.lt.f64 	%p188, %fd114, %fd113;
	mov.u64 	%rd508, %rd448;
	mov.f64 	%fd422, %fd370;
	@%p188 bra 	$L__BB9_90;
	setp.lt.s64 	%p189, %rd448, %rd75;
	min.s64 	%rd508, %rd448, %rd75;
	selp.f64 	%fd422, %fd370, %fd112, %p189;
$L__BB9_90:
	setp.ne.s32 	%p190, %r146, 0;
	@%p190 bra 	$L__BB9_92;
	shr.u32 	%r255, %r1, 1;
	and.b32  	%r256, %r255, 496;
	mov.u32 	%r257, _ZN6thrust24THRUST_300001_SM_1000_NS8cuda_cub4core6detail5shmemE;
	add.s32 	%r258, %r257, %r256;
	st.shared.f64 	[%r258+8], %fd422;
	st.shared.u64 	[%r258+16], %rd508;
$L__BB9_92:
	bar.sync 	0;
	setp.ne.s32 	%p191, %r1, 0;
	@%p191 bra 	$L__BB9_232;
	setp.lt.s32 	%p192, %r29, 33;
	mov.f64 	%fd372, %fd422;
	mov.u64 	%rd450, %rd508;
	@%p192 bra 	$L__BB9_97;
	ld.shared.f64 	%fd117, [_ZN6thrust24THRUST_300001_SM_1000_NS8cuda_cub4core6detail5shmemE+24];
	ld.shared.u64 	%rd78, [_ZN6thrust24THRUST_300001_SM_1000_NS8cuda_cub4core6detail5shmemE+32];
	abs.f64 	%fd118, %fd422;
	abs.f64 	%fd119, %fd117;
	setp.lt.f64 	%p193, %fd118, %fd119;
	mov.f64 	%fd372, %fd117;
	mov.u64 	%rd450, %rd78;
	@%p193 bra 	$L__BB9_97;
	setp.lt.f64 	%p194, %fd119, %fd118;
	mov.f64 	%fd372, %fd422;
	mov.u64 	%rd450, %rd508;
	@%p194 bra 	$L__BB9_97;
	setp.lt.s64 	%p195, %rd508, %rd78;
	min.s64 	%rd450, %rd508, %rd78;
	selp.f64 	%fd372, %fd422, %fd117, %p195;
$L__BB9_97:
	setp.lt.s32 	%p196, %r29, 65;
	mov.f64 	%fd373, %fd372;
	mov.u64 	%rd451, %rd450;
	@%p196 bra 	$L__BB9_101;
	ld.shared.f64 	%fd122, [_ZN6thrust24THRUST_300001_SM_1000_NS8cuda_cub4core6detail5shmemE+40];
	ld.shared.u64 	%rd81, [_ZN6thrust24THRUST_300001_SM_1000_NS8cuda_cub4core6detail5shmemE+48];
	abs.f64 	%fd123, %fd372;
	abs.f64 	%fd124, %fd122;
	setp.lt.f64 	%p197, %fd123, %fd124;
	mov.f64 	%fd373, %fd122;
	mov.u64 	%rd451, %rd81;
	@%p197 bra 	$L__BB9_101;
	setp.lt.f64 	%p198, %fd124, %fd123;
	mov.f64 	%fd373, %fd372;
	mov.u64 	%rd451, %rd450;
	@%p198 bra 	$L__BB9_101;
	setp.lt.s64 	%p199, %rd450, %rd81;
	min.s64 	%rd451, %rd450, %rd81;
	selp.f64 	%fd373, %fd372, %fd122, %p199;
$L__BB9_101:
	setp.lt.s32 	%p200, %r29, 97;
	mov.f64 	%fd374, %fd373;
	mov.u64 	%rd452, %rd451;
	@%p200 bra 	$L__BB9_105;
	ld.shared.f64 	%fd127, [_ZN6thrust24THRUST_300001_SM_1000_NS8cuda_cub4core6detail5shmemE+56];
	ld.shared.u64 	%rd84, [_ZN6thrust24THRUST_300001_SM_1000_NS8cuda_cub4core6detail5shmemE+64];
	abs.f64 	%fd128, %fd373;
	abs.f64 	%fd129, %fd127;
	setp.lt.f64 	%p201, %fd128, %fd129;
	mov.f64 	%fd374, %fd127;
	mov.u64 	%rd452, %rd84;
	@%p201 bra 	$L__BB9_105;
	setp.lt.f64 	%p202, %fd129, %fd128;
	mov.f64 	%fd374, %fd373;
	mov.u64 	%rd452, %rd451;
	@%p202 bra 	$L__BB9_105;
	setp.lt.s64 	%p203, %rd451, %rd84;
	min.s64 	%rd452, %rd451, %rd84;
	selp.f64 	%fd374, %fd373, %fd127, %p203;
$L__BB9_105:
	setp.lt.s32 	%p204, %r29, 129;
	mov.f64 	%fd375, %fd374;
	mov.u64 	%rd453, %rd452;
	@%p204 bra 	$L__BB9_109;
	ld.shared.f64 	%fd132, [_ZN6thrust24THRUST_300001_SM_1000_NS8cuda_cub4core6detail5shmemE+72];
	ld.shared.u64 	%rd87, [_ZN6thrust24THRUST_300001_SM_1000_NS8cuda_cub4core6detail5shmemE+80];
	abs.f64 	%fd133, %fd374;
	abs.f64 	%fd134, %fd132;
	setp.lt.f64 	%p205, %fd133, %fd134;
	mov.f64 	%fd375, %fd132;
	mov.u64 	%rd453, %rd87;
	@%p205 bra 	$L__BB9_109;
	setp.lt.f64 	%p206, %fd134, %fd133;
	mov.f64 	%fd375, %fd374;
	mov.u64 	%rd453, %rd452;
	@%p206 bra 	$L__BB9_109;
	setp.lt.s64 	%p207, %rd452, %rd87;
	min.s64 	%rd453, %rd452, %rd87;
	selp.f64 	%fd375, %fd374, %fd132, %p207;
$L__BB9_109:
	setp.lt.s32 	%p208, %r29, 161;
	mov.f64 	%fd376, %fd375;
	mov.u64 	%rd454, %rd453;
	@%p208 bra 	$L__BB9_113;
	ld.shared.f64 	%fd137, [_ZN6thrust24THRUST_300001_SM_1000_NS8cuda_cub4core6detail5shmemE+88];
	ld.shared.u64 	%rd90, [_ZN6thrust24THRUST_300001_SM_1000_NS8cuda_cub4core6detail5shmemE+96];
	abs.f64 	%fd138, %fd375;
	abs.f64 	%fd139, %fd137;
	setp.lt.f64 	%p209, %fd138, %fd139;
	mov.f64 	%fd376, %fd137;
	mov.u64 	%rd454, %rd90;
	@%p209 bra 	$L__BB9_113;
	setp.lt.f64 	%p210, %fd139, %fd138;
	mov.f64 	%fd376, %fd375;
	mov.u64 	%rd454, %rd453;
	@%p210 bra 	$L__BB9_113;
	setp.lt.s64 	%p211, %rd453, %rd90;
	min.s64 	%rd454, %rd453, %rd90;
	selp.f64 	%fd376, %fd375, %fd137, %p211;
$L__BB9_113:
	setp.lt.s32 	%p212, %r29, 193;
	mov.f64 	%fd377, %fd376;
	mov.u64 	%rd455, %rd454;
	@%p212 bra 	$L__BB9_117;
	ld.shared.f64 	%fd142, [_ZN6thrust24THRUST_300001_SM_1000_NS8cuda_cub4core6detail5shmemE+104];
	ld.shared.u64 	%rd93, [_ZN6thrust24THRUST_300001_SM_1000_NS8cuda_cub4core6detail5shmemE+112];
	abs.f64 	%fd143, %fd376;
	abs.f64 	%fd144, %fd142;
	setp.lt.f64 	%p213, %fd143, %fd144;
	mov.f64 	%fd377, %fd142;
	mov.u64 	%rd455, %rd93;
	@%p213 bra 	$L__BB9_117;
	setp.lt.f64 	%p214, %fd144, %fd143;
	mov.f64 	%fd377, %fd376;
	mov.u64 	%rd455, %rd454;
	@%p214 bra 	$L__BB9_117;
	setp.lt.s64 	%p215, %rd454, %rd93;
	min.s64 	%rd455, %rd454, %rd93;
	selp.f64 	%fd377, %fd376, %fd142, %p215;
$L__BB9_117:
	setp.lt.s32 	%p216, %r29, 225;
	mov.u64 	%rd508, %rd455;
	mov.f64 	%fd422, %fd377;
	@%p216 bra 	$L__BB9_232;
	ld.shared.f64 	%fd147, [_ZN6thrust24THRUST_300001_SM_1000_NS8cuda_cub4core6detail5shmemE+120];
	ld.shared.u64 	%rd96, [_ZN6thrust24THRUST_300001_SM_1000_NS8cuda_cub4core6detail5shmemE+128];
	abs.f64 	%fd148, %fd377;
	abs.f64 	%fd149, %fd147;
	setp.lt.f64 	%p217, %fd148, %fd149;
	mov.u64 	%rd508, %rd96;
	mov.f64 	%fd422, %fd147;
	@%p217 bra 	$L__BB9_232;
	setp.lt.f64 	%p218, %fd149, %fd148;
	mov.u64 	%rd508, %rd455;
	mov.f64 	%fd422, %fd377;
	@%p218 bra 	$L__BB9_232;
	setp.lt.s64 	%p219, %rd455, %rd96;
	min.s64 	%rd508, %rd455, %rd96;
	selp.f64 	%fd422, %fd377, %fd147, %p219;
	bra.uni 	$L__BB9_232;
$L__BB9_121:
	mov.u32 	%r16, %tid.x;
	cvt.u64.u32 	%rd98, %r16;
	mul.wide.u32 	%rd258, %r16, 16;
	add.s64 	%rd239, %rd236, %rd258;
	// begin inline asm
	ld.global.nc.u64 %rd238, [%rd239];
	// end inline asm
	add.s64 	%rd241, %rd239, 8;
	// begin inline asm
	ld.global.nc.u64 %rd240, [%rd241];
	// end inline asm
	mov.b64 	%fd151, %rd238;
	add.s64 	%rd243, %rd239, 4096;
	// begin inline asm
	ld.global.nc.u64 %rd242, [%rd243];
	// end inline asm
	add.s64 	%rd245, %rd239, 4104;
	// begin inline asm
	ld.global.nc.u64 %rd456, [%rd245];
	// end inline asm
	mov.b64 	%fd378, %rd242;
	add.s64 	%rd247, %rd239, 8192;
	// begin inline asm
	ld.global.nc.u64 %rd246, [%rd247];
	// end inline asm
	add.s64 	%rd249, %rd239, 8200;
	// begin inline asm
	ld.global.nc.u64 %rd457, [%rd249];
	// end inline asm
	mov.b64 	%fd379, %rd246;
	add.s64 	%rd251, %rd239, 12288;
	// begin inline asm
	ld.global.nc.u64 %rd250, [%rd251];
	// end inline asm
	add.s64 	%rd253, %rd239, 12296;
	// begin inline asm
	ld.global.nc.u64 %rd458, [%rd253];
	// end inline asm
	mov.b64 	%fd380, %rd250;
	add.s64 	%rd255, %rd239, 16384;
	// begin inline asm
	ld.global.nc.u64 %rd254, [%rd255];
	// end inline asm
	add.s64 	%rd257, %rd239, 16392;
	// begin inline asm
	ld.global.nc.u64 %rd495, [%rd257];
	// end inline asm
	mov.b64 	%fd409, %rd254;
	abs.f64 	%fd156, %fd151;
	abs.f64 	%fd157, %fd378;
	setp.lt.f64 	%p3, %fd156, %fd157;
	@%p3 bra 	$L__BB9_123;
	setp.lt.f64 	%p4, %fd157, %fd156;
	setp.lt.s64 	%p5, %rd240, %rd456;
	or.pred  	%p6, %p4, %p5;
	selp.b64 	%rd456, %rd240, %rd456, %p6;
	selp.f64 	%fd378, %fd151, %fd378, %p6;
$L__BB9_123:
	abs.f64 	%fd160, %fd378;
	abs.f64 	%fd161, %fd379;
	setp.lt.f64 	%p7, %fd160, %fd161;
	@%p7 bra 	$L__BB9_125;
	setp.lt.f64 	%p8, %fd161, %fd160;
	setp.lt.s64 	%p9, %rd456, %rd457;
	or.pred  	%p10, %p8, %p9;
	selp.b64 	%rd457, %rd456, %rd457, %p10;
	selp.f64 	%fd379, %fd378, %fd379, %p10;
$L__BB9_125:
	abs.f64 	%fd164, %fd379;
	abs.f64 	%fd165, %fd380;
	setp.lt.f64 	%p11, %fd164, %fd165;
	@%p11 bra 	$L__BB9_127;
	setp.lt.f64 	%p12, %fd165, %fd164;
	setp.lt.s64 	%p13, %rd457, %rd458;
	or.pred  	%p14, %p12, %p13;
	selp.b64 	%rd458, %rd457, %rd458, %p14;
	selp.f64 	%fd380, %fd379, %fd380, %p14;
$L__BB9_127:
	abs.f64 	%fd168, %fd380;
	abs.f64 	%fd169, %fd409;
	setp.lt.f64 	%p15, %fd168, %fd169;
	@%p15 bra 	$L__BB9_129;
	setp.lt.f64 	%p16, %fd169, %fd168;
	setp.lt.s64 	%p17, %rd458, %rd495;
	or.pred  	%p18, %p16, %p17;
	selp.b64 	%rd495, %rd458, %rd495, %p18;
	selp.f64 	%fd409, %fd380, %fd409, %p18;
$L__BB9_129:
	setp.lt.u32 	%p19, %r29, 2560;
	mov.b64 	%rd474, 1280;
	@%p19 bra 	$L__BB9_165;
	add.s64 	%rd262, %rd1, -2560;
	mul.hi.u64 	%rd263, %rd262, -3689348814741910323;
	shr.u64 	%rd112, %rd263, 10;
	setp.lt.u64 	%p20, %rd262, 1280;
	mov.b64 	%rd474, 1280;
	@%p20 bra 	$L__BB9_153;
	add.s64 	%rd265, %rd112, 1;
	and.b64  	%rd460, %rd265, 36028797018963966;
	shl.b64 	%rd266, %rd98, 4;
	add.s64 	%rd267, %rd266, %rd236;
	add.s64 	%rd461, %rd267, 57352;
	mov.b64 	%rd474, 1280;
$L__BB9_132:
	add.s64 	%rd269, %rd461, -36872;
	// begin inline asm
	ld.global.nc.u64 %rd268, [%rd269];
	// end inline asm
	add.s64 	%rd271, %rd461, -36864;
	// begin inline asm
	ld.global.nc.u64 %rd464, [%rd271];
	// end inline asm
	mov.b64 	%fd383, %rd268;
	add.s64 	%rd273, %rd461, -32776;
	// begin inline asm
	ld.global.nc.u64 %rd272, [%rd273];
	// end inline asm
	add.s64 	%rd275, %rd461, -32768;
	// begin inline asm
	ld.global.nc.u64 %rd465, [%rd275];
	// end inline asm
	mov.b64 	%fd384, %rd272;
	add.s64 	%rd277, %rd461, -28680;
	// begin inline asm
	ld.global.nc.u64 %rd276, [%rd277];
	// end inline asm
	add.s64 	%rd279, %rd461, -28672;
	// begin inline asm
	ld.global.nc.u64 %rd466, [%rd279];
	// end inline asm
	mov.b64 	%fd385, %rd276;
	add.s64 	%rd281, %rd461, -24584;
	// begin inline asm
	ld.global.nc.u64 %rd280, [%rd281];
	// end inline asm
	add.s64 	%rd283, %rd461, -24576;
	// begin inline asm
	ld.global.nc.u64 %rd467, [%rd283];
	// end inline asm
	mov.b64 	%fd386, %rd280;
	add.s64 	%rd285, %rd461, -20488;
	// begin inline asm
	ld.global.nc.u64 %rd284, [%rd285];
	// end inline asm
	add.s64 	%rd287, %rd461, -20480;
	// begin inline asm
	ld.global.nc.u64 %rd468, [%rd287];
	// end inline asm
	mov.b64 	%fd387, %rd284;
	abs.f64 	%fd178, %fd409;
	abs.f64 	%fd179, %fd383;
	setp.lt.f64 	%p21, %fd178, %fd179;
	@%p21 bra 	$L__BB9_134;
	setp.lt.f64 	%p22, %fd179, %fd178;
	setp.lt.s64 	%p23, %rd495, %rd464;
	or.pred  	%p24, %p22, %p23;
	selp.b64 	%rd464, %rd495, %rd464, %p24;
	selp.f64 	%fd383, %fd409, %fd383, %p24;
$L__BB9_134:
	abs.f64 	%fd182, %fd383;
	abs.f64 	%fd183, %fd384;
	setp.lt.f64 	%p25, %fd182, %fd183;
	@%p25 bra 	$L__BB9_136;
	setp.lt.f64 	%p26, %fd183, %fd182;
	setp.lt.s64 	%p27, %rd464, %rd465;
	or.pred  	%p28, %p26, %p27;
	selp.b64 	%rd465, %rd464, %rd465, %p28;
	selp.f64 	%fd384, %fd383, %fd384, %p28;
$L__BB9_136:
	abs.f64 	%fd186, %fd384;
	abs.f64 	%fd187, %fd385;
	setp.lt.f64 	%p29, %fd186, %fd187;
	@%p29 bra 	$L__BB9_138;
	setp.lt.f64 	%p30, %fd187, %fd186;
	setp.lt.s64 	%p31, %rd465, %rd466;
	or.pred  	%p32, %p30, %p31;
	selp.b64 	%rd466, %rd465, %rd466, %p32;
	selp.f64 	%fd385, %fd384, %fd385, %p32;
$L__BB9_138:
	abs.f64 	%fd190, %fd385;
	abs.f64 	%fd191, %fd386;
	setp.lt.f64 	%p33, %fd190, %fd191;
	@%p33 bra 	$L__BB9_140;
	setp.lt.f64 	%p34, %fd191, %fd190;
	setp.lt.s64 	%p35, %rd466, %rd467;
	or.pred  	%p36, %p34, %p35;
	selp.b64 	%rd467, %rd466, %rd467, %p36;
	selp.f64 	%fd386, %fd385, %fd386, %p36;
$L__BB9_140:
	abs.f64 	%fd194, %fd386;
	abs.f64 	%fd195, %fd387;
	setp.lt.f64 	%p37, %fd194, %fd195;
	@%p37 bra 	$L__BB9_142;
	setp.lt.f64 	%p38, %fd195, %fd194;
	setp.lt.s64 	%p39, %rd467, %rd468;
	or.pred  	%p40, %p38, %p39;
	selp.b64 	%rd468, %rd467, %rd468, %p40;
	selp.f64 	%fd387, %fd386, %fd387, %p40;
$L__BB9_142:
	add.s64 	%rd289, %rd461, -16392;
	// begin inline asm
	ld.global.nc.u64 %rd288, [%rd289];
	// end inline asm
	add.s64 	%rd291, %rd461, -16384;
	// begin inline asm
	ld.global.nc.u64 %rd469, [%rd291];
	// end inline asm
	mov.b64 	%fd388, %rd288;
	add.s64 	%rd293, %rd461, -12296;
	// begin inline asm
	ld.global.nc.u64 %rd292, [%rd293];
	// end inline asm
	add.s64 	%rd295, %rd461, -12288;
	// begin inline asm
	ld.global.nc.u64 %rd470, [%rd295];
	// end inline asm
	mov.b64 	%fd389, %rd292;
	add.s64 	%rd297, %rd461, -8200;
	// begin inline asm
	ld.global.nc.u64 %rd296, [%rd297];
	// end inline asm
	add.s64 	%rd299, %rd461, -8192;
	// begin inline asm
	ld.global.nc.u64 %rd471, [%rd299];
	// end inline asm
	mov.b64 	%fd390, %rd296;
	add.s64 	%rd301, %rd461, -4104;
	// begin inline asm
	ld.global.nc.u64 %rd300, [%rd301];
	// end inline asm
	add.s64 	%rd303, %rd461, -4096;
	// begin inline asm
	ld.global.nc.u64 %rd472, [%rd303];
	// end inline asm
	mov.b64 	%fd391, %rd300;
	add.s64 	%rd305, %rd461, -8;
	// begin inline asm
	ld.global.nc.u64 %rd304, [%rd305];
	// end inline asm
	// begin inline asm
	ld.global.nc.u64 %rd495, [%rd461];
	// end inline asm
	mov.b64 	%fd409, %rd304;
	abs.f64 	%fd203, %fd387;
	abs.f64 	%fd204, %fd388;
	setp.lt.f64 	%p41, %fd203, %fd204;
	@%p41 bra 	$L__BB9_144;
	setp.lt.f64 	%p42, %fd204, %fd203;
	setp.lt.s64 	%p43, %rd468, %rd469;
	or.pred  	%p44, %p42, %p43;
	selp.b64 	%rd469, %rd468, %rd469, %p44;
	selp.f64 	%fd388, %fd387, %fd388, %p44;
$L__BB9_144:
	abs.f64 	%fd207, %fd388;
	abs.f64 	%fd208, %fd389;
	setp.lt.f64 	%p45, %fd207, %fd208;
	@%p45 bra 	$L__BB9_146;
	setp.lt.f64 	%p46, %fd208, %fd207;
	setp.lt.s64 	%p47, %rd469, %rd470;
	or.pred  	%p48, %p46, %p47;
	selp.b64 	%rd470, %rd469, %rd470, %p48;
	selp.f64 	%fd389, %fd388, %fd389, %p48;
$L__BB9_146:
	abs.f64 	%fd211, %fd389;
	abs.f64 	%fd212, %fd390;
	setp.lt.f64 	%p49, %fd211, %fd212;
	@%p49 bra 	$L__BB9_148;
	setp.lt.f64 	%p50, %fd212, %fd211;
	setp.lt.s64 	%p51, %rd470, %rd471;
	or.pred  	%p52, %p50, %p51;
	selp.b64 	%rd471, %rd470, %rd471, %p52;
	selp.f64 	%fd390, %fd389, %fd390, %p52;
$L__BB9_148:
	abs.f64 	%fd215, %fd390;
	abs.f64 	%fd216, %fd391;
	setp.lt.f64 	%p53, %fd215, %fd216;
	@%p53 bra 	$L__BB9_150;
	setp.lt.f64 	%p54, %fd216, %fd215;
	setp.lt.s64 	%p55, %rd471, %rd472;
	or.pred  	%p56, %p54, %p55;
	selp.b64 	%rd472, %rd471, %rd472, %p56;
	selp.f64 	%fd391, %fd390, %fd391, %p56;
$L__BB9_150:
	abs.f64 	%fd219, %fd391;
	abs.f64 	%fd220, %fd409;
	setp.lt.f64 	%p57, %fd219, %fd220;
	@%p57 bra 	$L__BB9_152;
	setp.lt.f64 	%p58, %fd220, %fd219;
	setp.lt.s64 	%p59, %rd472, %rd495;
	or.pred  	%p60, %p58, %p59;
	selp.b64 	%rd495, %rd472, %rd495, %p60;
	selp.f64 	%fd409, %fd391, %fd409, %p60;
$L__BB9_152:
	add.s64 	%rd474, %rd474, 2560;
	add.s64 	%rd461, %rd461, 40960;
	add.s64 	%rd460, %rd460, -2;
	setp.ne.s64 	%p61, %rd460, 0;
	@%p61 bra 	$L__BB9_132;
$L__BB9_153:
	and.b64  	%rd308, %rd112, 1;
	setp.eq.b64 	%p62, %rd308, 1;
	@%p62 bra 	$L__BB9_165;
	shl.b64 	%rd329, %rd474, 4;
	mul.wide.u32 	%rd330, %r16, 16;
	add.s64 	%rd331, %rd236, %rd330;
	add.s64 	%rd310, %rd331, %rd329;
	// begin inline asm
	ld.global.nc.u64 %rd309, [%rd310];
	// end inline asm
	add.s64 	%rd312, %rd310, 8;
	// begin inline asm
	ld.global.nc.u64 %rd478, [%rd312];
	// end inline asm
	mov.b64 	%fd395, %rd309;
	add.s64 	%rd314, %rd310, 4096;
	// begin inline asm
	ld.global.nc.u64 %rd313, [%rd314];
	// end inline asm
	add.s64 	%rd316, %rd310, 4104;
	// begin inline asm
	ld.global.nc.u64 %rd479, [%rd316];
	// end inline asm
	mov.b64 	%fd396, %rd313;
	add.s64 	%rd318, %rd310, 8192;
	// begin inline asm
	ld.global.nc.u64 %rd317, [%rd318];
	// end inline asm
	add.s64 	%rd320, %rd310, 8200;
	// begin inline asm
	ld.global.nc.u64 %rd480, [%rd320];
	// end inline asm
	mov.b64 	%fd397, %rd317;
	add.s64 	%rd322, %rd310, 12288;
	// begin inline asm
	ld.global.nc.u64 %rd321, [%rd322];
	// end inline asm
	add.s64 	%rd324, %rd310, 12296;
	// begin inline asm
	ld.global.nc.u64 %rd481, [%rd324];
	// end inline asm
	mov.b64 	%fd398, %rd321;
	add.s64 	%rd326, %rd310, 16384;
	// begin inline asm
	ld.global.nc.u64 %rd325, [%rd326];
	// end inline asm
	add.s64 	%rd328, %rd310, 16392;
	// begin inline asm
	ld.global.nc.u64 %rd482, [%rd328];
	// end inline asm
	mov.b64 	%fd399, %rd325;
	abs.f64 	%fd230, %fd409;
	abs.f64 	%fd231, %fd395;
	setp.lt.f64 	%p63, %fd230, %fd231;
	@%p63 bra 	$L__BB9_156;
	setp.lt.f64 	%p64, %fd231, %fd230;
	setp.lt.s64 	%p65, %rd495, %rd478;
	or.pred  	%p66, %p64, %p65;
	selp.b64 	%rd478, %rd495, %rd478, %p66;
	selp.f64 	%fd395, %fd409, %fd395, %p66;
$L__BB9_156:
	abs.f64 	%fd234, %fd395;
	abs.f64 	%fd235, %fd396;
	setp.lt.f64 	%p67, %fd234, %fd235;
	@%p67 bra 	$L__BB9_158;
	setp.lt.f64 	%p68, %fd235, %fd234;
	setp.lt.s64 	%p69, %rd478, %rd479;
	or.pred  	%p70, %p68, %p69;
	selp.b64 	%rd479, %rd478, %rd479, %p70;
	selp.f64 	%fd396, %fd395, %fd396, %p70;
$L__BB9_158:
	abs.f64 	%fd238, %fd396;
	abs.f64 	%fd239, %fd397;
	setp.lt.f64 	%p71, %fd238, %fd239;
	@%p71 bra 	$L__BB9_160;
	setp.lt.f64 	%p72, %fd239, %fd238;
	setp.lt.s64 	%p73, %rd479, %rd480;
	or.pred  	%p74, %p72, %p73;
	selp.b64 	%rd480, %rd479, %rd480, %p74;
	selp.f64 	%fd397, %fd396, %fd397, %p74;
$L__BB9_160:
	abs.f64 	%fd242, %fd397;
	abs.f64 	%fd243, %fd398;
	setp.lt.f64 	%p75, %fd242, %fd243;
	@%p75 bra 	$L__BB9_162;
	setp.lt.f64 	%p76, %fd243, %fd242;
	setp.lt.s64 	%p77, %rd480, %rd481;
	or.pred  	%p78, %p76, %p77;
	selp.b64 	%rd481, %rd480, %rd481, %p78;
	selp.f64 	%fd398, %fd397, %fd398, %p78;
$L__BB9_162:
	abs.f64 	%fd246, %fd398;
	abs.f64 	%fd247, %fd399;
	setp.lt.f64 	%p79, %fd246, %fd247;
	@%p79 bra 	$L__BB9_164;
	setp.lt.f64 	%p80, %fd247, %fd246;
	setp.lt.s64 	%p81, %rd481, %rd482;
	or.pred  	%p82, %p80, %p81;
	selp.b64 	%rd482, %rd481, %rd482, %p82;
	selp.f64 	%fd399, %fd398, %fd399, %p82;
$L__BB9_164:
	add.s64 	%rd474, %rd474, 1280;
	mov.u64 	%rd495, %rd482;
	mov.f64 	%fd409, %fd399;
$L__BB9_165:
	cvt.s64.s32 	%rd332, %r29;
	setp.ge.s64 	%p83, %rd474, %rd332;
	@%p83 bra 	$L__BB9_188;
	cvt.u32.u64 	%r17, %rd474;
	sub.s32 	%r18, %r29, %r17;
	setp.ge.s32 	%p84, %r16, %r18;
	@%p84 bra 	$L__BB9_188;
	not.b32 	%r30, %r16;
	add.s32 	%r31, %r29, %r30;
	sub.s32 	%r19, %r31, %r17;
	and.b32  	%r32, %r19, 768;
	setp.eq.s32 	%p85, %r32, 768;
	mov.u32 	%r372, %r16;
	@%p85 bra 	$L__BB9_173;
	cvt.u64.u32 	%rd334, %r16;
	add.s64 	%rd335, %rd474, %rd334;
	shl.b64 	%rd336, %rd335, 4;
	add.s64 	%rd485, %rd236, %rd336;
	shr.u32 	%r33, %r19, 8;
	add.s32 	%r34, %r33, 1;
	and.b32  	%r35, %r34, 3;
	neg.s32 	%r370, %r35;
	mov.u32 	%r372, %r16;
$L__BB9_169:
	.pragma "nounroll";
	mov.u64 	%rd176, %rd495;
	mov.f64 	%fd251, %fd409;
	// begin inline asm
	ld.global.nc.u64 %rd337, [%rd485];
	// end inline asm
	add.s64 	%rd340, %rd485, 8;
	// begin inline asm
	ld.global.nc.u64 %rd339, [%rd340];
	// end inline asm
	mov.b64 	%fd252, %rd337;
	abs.f64 	%fd253, %fd251;
	abs.f64 	%fd254, %fd252;
	setp.lt.f64 	%p86, %fd253, %fd254;
	mov.f64 	%fd409, %fd252;
	mov.u64 	%rd495, %rd339;
	@%p86 bra 	$L__BB9_172;
	setp.lt.f64 	%p87, %fd254, %fd253;
	mov.f64 	%fd409, %fd251;
	mov.u64 	%rd495, %rd176;
	@%p87 bra 	$L__BB9_172;
	setp.lt.s64 	%p88, %rd176, %rd339;
	selp.f64 	%fd409, %fd251, %fd252, %p88;
	min.s64 	%rd495, %rd176, %rd339;
$L__BB9_172:
	add.s32 	%r372, %r372, 256;
	add.s64 	%rd485, %rd485, 4096;
	add.s32 	%r370, %r370, 1;
	setp.ne.s32 	%p89, %r370, 0;
	@%p89 bra 	$L__BB9_169;
$L__BB9_173:
	setp.lt.u32 	%p90, %r19, 768;
	@%p90 bra 	$L__BB9_188;
	cvt.u64.u32 	%rd341, %r372;
	add.s64 	%rd342, %rd474, %rd341;
	shl.b64 	%rd343, %rd342, 4;
	add.s64 	%rd344, %rd343, %rd236;
	add.s64 	%rd490, %rd344, 12296;
$L__BB9_175:
	add.s64 	%rd346, %rd490, -12296;
	// begin inline asm
	ld.global.nc.u64 %rd345, [%rd346];
	// end inline asm
	add.s64 	%rd348, %rd490, -12288;
	// begin inline asm
	ld.global.nc.u64 %rd347, [%rd348];
	// end inline asm
	mov.b64 	%fd260, %rd345;
	abs.f64 	%fd261, %fd409;
	abs.f64 	%fd262, %fd260;
	setp.lt.f64 	%p91, %fd261, %fd262;
	mov.f64 	%fd406, %fd260;
	mov.u64 	%rd492, %rd347;
	@%p91 bra 	$L__BB9_178;
	setp.lt.f64 	%p92, %fd262, %fd261;
	mov.f64 	%fd406, %fd409;
	mov.u64 	%rd492, %rd495;
	@%p92 bra 	$L__BB9_178;
	setp.lt.s64 	%p93, %rd495, %rd347;
	selp.f64 	%fd406, %fd409, %fd260, %p93;
	min.s64 	%rd492, %rd495, %rd347;
$L__BB9_178:
	add.s64 	%rd350, %rd490, -8200;
	// begin inline asm
	ld.global.nc.u64 %rd349, [%rd350];
	// end inline asm
	add.s64 	%rd352, %rd490, -8192;
	// begin inline asm
	ld.global.nc.u64 %rd351, [%rd352];
	// end inline asm
	mov.b64 	%fd265, %rd349;
	abs.f64 	%fd266, %fd406;
	abs.f64 	%fd267, %fd265;
	setp.lt.f64 	%p94, %fd266, %fd267;
	mov.f64 	%fd407, %fd265;
	mov.u64 	%rd493, %rd351;
	@%p94 bra 	$L__BB9_181;
	setp.lt.f64 	%p95, %fd267, %fd266;
	mov.f64 	%fd407, %fd406;
	mov.u64 	%rd493, %rd492;
	@%p95 bra 	$L__BB9_181;
	setp.lt.s64 	%p96, %rd492, %rd351;
	selp.f64 	%fd407, %fd406, %fd265, %p96;
	min.s64 	%rd493, %rd492, %rd351;
$L__BB9_181:
	add.s64 	%rd354, %rd490, -4104;
	// begin inline asm
	ld.global.nc.u64 %rd353, [%rd354];
	// end inline asm
	add.s64 	%rd356, %rd490, -4096;
	// begin inline asm
	ld.global.nc.u64 %rd355, [%rd356];
	// end inline asm
	mov.b64 	%fd270, %rd353;
	abs.f64 	%fd271, %fd407;
	abs.f64 	%fd272, %fd270;
	setp.lt.f64 	%p97, %fd271, %fd272;
	mov.f64 	%fd408, %fd270;
	mov.u64 	%rd494, %rd355;
	@%p97 bra 	$L__BB9_184;
	setp.lt.f64 	%p98, %fd272, %fd271;
	mov.f64 	%fd408, %fd407;
	mov.u64 	%rd494, %rd493;
	@%p98 bra 	$L__BB9_184;
	setp.lt.s64 	%p99, %rd493, %rd355;
	selp.f64 	%fd408, %fd407, %fd270, %p99;
	min.s64 	%rd494, %rd493, %rd355;
$L__BB9_184:
	add.s64 	%rd358, %rd490, -8;
	// begin inline asm
	ld.global.nc.u64 %rd357, [%rd358];
	// end inline asm
	// begin inline asm
	ld.global.nc.u64 %rd359, [%rd490];
	// end inline asm
	mov.b64 	%fd275, %rd357;
	abs.f64 	%fd276, %fd408;
	abs.f64 	%fd277, %fd275;
	setp.lt.f64 	%p100, %fd276, %fd277;
	mov.f64 	%fd409, %fd275;
	mov.u64 	%rd495, %rd359;
	@%p100 bra 	$L__BB9_187;
	setp.lt.f64 	%p101, %fd277, %fd276;
	mov.f64 	%fd409, %fd408;
	mov.u64 	%rd495, %rd494;
	@%p101 bra 	$L__BB9_187;
	setp.lt.s64 	%p102, %rd494, %rd359;
	selp.f64 	%fd409, %fd408, %fd275, %p102;
	min.s64 	%rd495, %rd494, %rd359;
$L__BB9_187:
	add.s32 	%r372, %r372, 1024;
	add.s64 	%rd490, %rd490, 16384;
	setp.lt.s32 	%p103, %r372, %r18;
	@%p103 bra 	$L__BB9_175;
$L__BB9_188:
	// begin inline asm
	mov.u32 %r36, %laneid;
	// end inline asm
	mov.b64 	%rd361, %fd409;
	mov.b64 	{%r38, %r43}, %rd361;
	mov.b32 	%r54, 1;
	mov.b32 	%r55, 31;
	mov.b32 	%r56, -1;
	// begin inline asm
	shfl.sync.down.b32 %r37, %r38, %r54, %r55, %r56;
	// end inline asm
	// begin inline asm
	shfl.sync.down.b32 %r42, %r43, %r54, %r55, %r56;
	// end inline asm
	mov.b64 	%rd362, {%r37, %r42};
	mov.b64 	%fd281, %rd362;
	mov.b64 	{%r48, %r53}, %rd495;
	// begin inline asm
	shfl.sync.down.b32 %r47, %r48, %r54, %r55, %r56;
	// end inline asm
	// begin inline asm
	shfl.sync.down.b32 %r52, %r53, %r54, %r55, %r56;
	// end inline asm
	mov.b64 	%rd200, {%r47, %r52};
	setp.gt.s32 	%p104, %r36, 30;
	mov.f64 	%fd411, %fd409;
	mov.u64 	%rd497, %rd495;
	@%p104 bra 	$L__BB9_192;
	abs.f64 	%fd282, %fd409;
	abs.f64 	%fd283, %fd281;
	setp.lt.f64 	%p105, %fd282, %fd283;
	mov.f64 	%fd411, %fd281;
	mov.u64 	%rd497, %rd200;
	@%p105 bra 	$L__BB9_192;
	setp.lt.f64 	%p106, %fd283, %fd282;
	mov.f64 	%fd411, %fd409;
	mov.u64 	%rd497, %rd495;
	@%p106 bra 	$L__BB9_192;
	setp.lt.s64 	%p107, %rd495, %rd200;
	selp.f64 	%fd411, %fd409, %fd281, %p107;
	min.s64 	%rd497, %rd495, %rd200;
$L__BB9_192:
	mov.b64 	%rd363, %fd411;
	mov.b64 	{%r58, %r63}, %rd363;
	mov.b32 	%r74, 2;
	mov.b32 	%r75, 31;
	mov.b32 	%r76, -1;
	// begin inline asm
	shfl.sync.down.b32 %r57, %r58, %r74, %r75, %r76;
	// end inline asm
	// begin inline asm
	shfl.sync.down.b32 %r62, %r63, %r74, %r75, %r76;
	// end inline asm
	mov.b64 	%rd364, {%r57, %r62};
	mov.b64 	%fd286, %rd364;
	mov.b64 	{%r68, %r73}, %rd497;
	// begin inline asm
	shfl.sync.down.b32 %r67, %r68, %r74, %r75, %r76;
	// end inline asm
	// begin inline asm
	shfl.sync.down.b32 %r72, %r73, %r74, %r75, %r76;
	// end inline asm
	mov.b64 	%rd203, {%r67, %r72};
	setp.gt.s32 	%p108, %r36, 29;
	mov.f64 	%fd412, %fd411;
	mov.u64 	%rd498, %rd497;
	@%p108 bra 	$L__BB9_196;
	abs.f64 	%fd287, %fd411;
	abs.f64 	%fd288, %fd286;
	setp.lt.f64 	%p109, %fd287, %fd288;
	mov.f64 	%fd412, %fd286;
	mov.u64 	%rd498, %rd203;
	@%p109 bra 	$L__BB9_196;
	setp.lt.f64 	%p110, %fd288, %fd287;
	mov.f64 	%fd412, %fd411;
	mov.u64 	%rd498, %rd497;
	@%p110 bra 	$L__BB9_196;
	setp.lt.s64 	%p111, %rd497, %rd203;
	selp.f64 	%fd412, %fd411, %fd286, %p111;
	min.s64 	%rd498, %rd497, %rd203;
$L__BB9_196:
	mov.b64 	%rd365, %fd412;
	mov.b64 	{%r78, %r83}, %rd365;
	mov.b32 	%r94, 4;
	mov.b32 	%r95, 31;
	mov.b32 	%r96, -1;
	// begin inline asm
	shfl.sync.down.b32 %r77, %r78, %r94, %r95, %r96;
	// end inline asm
	// begin inline asm
	shfl.sync.down.b32 %r82, %r83, %r94, %r95, %r96;
	// end inline asm
	mov.b64 	%rd366, {%r77, %r82};
	mov.b64 	%fd291, %rd366;
	mov.b64 	{%r88, %r93}, %rd498;
	// begin inline asm
	shfl.sync.down.b32 %r87, %r88, %r94, %r95, %r96;
	// end inline asm
	// begin inline asm
	shfl.sync.down.b32 %r92, %r93, %r94, %r95, %r96;
	// end inline asm
	mov.b64 	%rd206, {%r87, %r92};
	setp.gt.s32 	%p112, %r36, 27;
	mov.f64 	%fd413, %fd412;
	mov.u64 	%rd499, %rd498;
	@%p112 bra 	$L__BB9_200;
	abs.f64 	%fd292, %fd412;
	abs.f64 	%fd293, %fd291;
	setp.lt.f64 	%p113, %fd292, %fd293;
	mov.f64 	%fd413, %fd291;
	mov.u64 	%rd499, %rd206;
	@%p113 bra 	$L__BB9_200;
	setp.lt.f64 	%p114, %fd293, %fd292;
	mov.f64 	%fd413, %fd412;
	mov.u64 	%rd499, %rd498;
	@%p114 bra 	$L__BB9_200;
	setp.lt.s64 	%p115, %rd498, %rd206;
	selp.f64 	%fd413, %fd412, %fd291, %p115;
	min.s64 	%rd499, %rd498, %rd206;
$L__BB9_200:
	mov.b64 	%rd367, %fd413;
	mov.b64 	{%r98, %r103}, %rd367;
	mov.b32 	%r114, 8;
	mov.b32 	%r115, 31;
	mov.b32 	%r116, -1;
	// begin inline asm
	shfl.sync.down.b32 %r97, %r98, %r114, %r115, %r116;
	// end inline asm
	// begin inline asm
	shfl.sync.down.b32 %r102, %r103, %r114, %r115, %r116;
	// end inline asm
	mov.b64 	%rd368, {%r97, %r102};
	mov.b64 	%fd296, %rd368;
	mov.b64 	{%r108, %r113}, %rd499;
	// begin inline asm
	shfl.sync.down.b32 %r107, %r108, %r114, %r115, %r116;
	// end inline asm
	// begin inline asm
	shfl.sync.down.b32 %r112, %r113, %r114, %r115, %r116;
	// end inline asm
	mov.b64 	%rd209, {%r107, %r112};
	setp.gt.s32 	%p116, %r36, 23;
	mov.f64 	%fd414, %fd413;
	mov.u64 	%rd500, %rd499;
	@%p116 bra 	$L__BB9_204;
	abs.f64 	%fd297, %fd413;
	abs.f64 	%fd298, %fd296;
	setp.lt.f64 	%p117, %fd297, %fd298;
	mov.f64 	%fd414, %fd296;
	mov.u64 	%rd500, %rd209;
	@%p117 bra 	$L__BB9_204;
	setp.lt.f64 	%p118, %fd298, %fd297;
	mov.f64 	%fd414, %fd413;
	mov.u64 	%rd500, %rd499;
	@%p118 bra 	$L__BB9_204;
	setp.lt.s64 	%p119, %rd499, %rd209;
	selp.f64 	%fd414, %fd413, %fd296, %p119;
	min.s64 	%rd500, %rd499, %rd209;
$L__BB9_204:
	mov.b64 	%rd369, %fd414;
	mov.b64 	{%r118, %r123}, %rd369;
	mov.b32 	%r134, 16;
	mov.b32 	%r135, 31;
	mov.b32 	%r136, -1;
	// begin inline asm
	shfl.sync.down.b32 %r117, %r118, %r134, %r135, %r136;
	// end inline asm
	// begin inline asm
	shfl.sync.down.b32 %r122, %r123, %r134, %r135, %r136;
	// end inline asm
	mov.b64 	%rd370, {%r117, %r122};
	mov.b64 	%fd301, %rd370;
	mov.b64 	{%r128, %r133}, %rd500;
	// begin inline asm
	shfl.sync.down.b32 %r127, %r128, %r134, %r135, %r136;
	// end inline asm
	// begin inline asm
	shfl.sync.down.b32 %r132, %r133, %r134, %r135, %r136;
	// end inline asm
	mov.b64 	%rd212, {%r127, %r132};
	setp.gt.s32 	%p120, %r36, 15;
	mov.f64 	%fd422, %fd414;
	mov.u64 	%rd508, %rd500;
	@%p120 bra 	$L__BB9_208;
	abs.f64 	%fd302, %fd414;
	abs.f64 	%fd303, %fd301;
	setp.lt.f64 	%p121, %fd302, %fd303;
	mov.f64 	%fd422, %fd301;
	mov.u64 	%rd508, %rd212;
	@%p121 bra 	$L__BB9_208;
	setp.lt.f64 	%p122, %fd303, %fd302;
	mov.f64 	%fd422, %fd414;
	mov.u64 	%rd508, %rd500;
	@%p122 bra 	$L__BB9_208;
	setp.lt.s64 	%p123, %rd500, %rd212;
	selp.f64 	%fd422, %fd414, %fd301, %p123;
	min.s64 	%rd508, %rd500, %rd212;
$L__BB9_208:
	setp.ne.s32 	%p124, %r36, 0;
	@%p124 bra 	$L__BB9_210;
	shr.u32 	%r137, %r16, 1;
	and.b32  	%r138, %r137, 496;
	mov.u32 	%r139, _ZN6thrust24THRUST_300001_SM_1000_NS8cuda_cub4core6detail5shmemE;
	add.s32 	%r140, %r139, %r138;
	st.shared.f64 	[%r140+8], %fd422;
	st.shared.u64 	[%r140+16], %rd508;
$L__BB9_210:
	bar.sync 	0;
	setp.ne.s32 	%p125, %r16, 0;
	@%p125 bra 	$L__BB9_232;
	ld.shared.f64 	%fd306, [_ZN6thrust24THRUST_300001_SM_1000_NS8cuda_cub4core6detail5shmemE+24];
	ld.shared.u64 	%rd215, [_ZN6thrust24THRUST_300001_SM_1000_NS8cuda_cub4core6detail5shmemE+32];
	abs.f64 	%fd307, %fd422;
	abs.f64 	%fd308, %fd306;
	setp.lt.f64 	%p126, %fd307, %fd308;
	mov.f64 	%fd416, %fd306;
	mov.u64 	%rd502, %rd215;
	@%p126 bra 	$L__BB9_214;
	setp.lt.f64 	%p127, %fd308, %fd307;
	mov.f64 	%fd416, %fd422;
	mov.u64 	%rd502, %rd508;
	@%p127 bra 	$L__BB9_214;
	setp.lt.s64 	%p128, %rd508, %rd215;
	selp.f64 	%fd416, %fd422, %fd306, %p128;
	min.s64 	%rd502, %rd508, %rd215;
$L__BB9_214:
	ld.shared.f64 	%fd311, [_ZN6thrust24THRUST_300001_SM_1000_NS8cuda_cub4core6detail5shmemE+40];
	ld.shared.u64 	%rd218, [_ZN6thrust24THRUST_300001_SM_1000_NS8cuda_cub4core6detail5shmemE+48];
	abs.f64 	%fd312, %fd416;
	abs.f64 	%fd313, %fd311;
	setp.lt.f64 	%p129, %fd312, %fd313;
	mov.f64 	%fd417, %fd311;
	mov.u64 	%rd503, %rd218;
	@%p129 bra 	$L__BB9_217;
	setp.lt.f64 	%p130, %fd313, %fd312;
	mov.f64 	%fd417, %fd416;
	mov.u64 	%rd503, %rd502;
	@%p130 bra 	$L__BB9_217;
	setp.lt.s64 	%p131, %rd502, %rd218;
	selp.f64 	%fd417, %fd416, %fd311, %p131;
	min.s64 	%rd503, %rd502, %rd218;
$L__BB9_217:
	ld.shared.f64 	%fd316, [_ZN6thrust24THRUST_300001_SM_1000_NS8cuda_cub4core6detail5shmemE+56];
	ld.shared.u64 	%rd221, [_ZN6thrust24THRUST_300001_SM_1000_NS8cuda_cub4core6detail5shmemE+64];
	abs.f64 	%fd317, %fd417;
	abs.f64 	%fd318, %fd316;
	setp.lt.f64 	%p132, %fd317, %fd318;
	mov.f64 	%fd418, %fd316;
	mov.u64 	%rd504, %rd221;
	@%p132 bra 	$L__BB9_220;
	setp.lt.f64 	%p133, %fd318, %fd317;
	mov.f64 	%fd418, %fd417;
	mov.u64 	%rd504, %rd503;
	@%p133 bra 	$L__BB9_220;
	setp.lt.s64 	%p134, %rd503, %rd221;
	selp.f64 	%fd418, %fd417, %fd316, %p134;
	min.s64 	%rd504, %rd503, %rd221;
$L__BB9_220:
	ld.shared.f64 	%fd321, [_ZN6thrust24THRUST_300001_SM_1000_NS8cuda_cub4core6detail5shmemE+72];
	ld.shared.u64 	%rd224, [_ZN6thrust24THRUST_300001_SM_1000_NS8cuda_cub4core6detail5shmemE+80];
	abs.f64 	%fd322, %fd418;
	abs.f64 	%fd323, %fd321;
	setp.lt.f64 	%p135, %fd322, %fd323;
	mov.f64 	%fd419, %fd321;
	mov.u64 	%rd505, %rd224;
	@%p135 bra 	$L__BB9_223;
	setp.lt.f64 	%p136, %fd323, %fd322;
	mov.f64 	%fd419, %fd418;
	mov.u64 	%rd505, %rd504;
	@%p136 bra 	$L__BB9_223;
	setp.lt.s64 	%p137, %rd504, %rd224;
	selp.f64 	%fd419, %fd418, %fd321, %p137;
	min.s64 	%rd505, %rd504, %rd224;
$L__BB9_223:
	ld.shared.f64 	%fd326, [_ZN6thrust24THRUST_300001_SM_1000_NS8cuda_cub4core6detail5shmemE+88];
	ld.shared.u64 	%rd227, [_ZN6thrust24THRUST_300001_SM_1000_NS8cuda_cub4core6detail5shmemE+96];
	abs.f64 	%fd327, %fd419;
	abs.f64 	%fd328, %fd326;
	setp.lt.f64 	%p138, %fd327, %fd328;
	mov.f64 	%fd420, %fd326;
	mov.u64 	%rd506, %rd227;
	@%p138 bra 	$L__BB9_226;
	setp.lt.f64 	%p139, %fd328, %fd327;
	mov.f64 	%fd420, %fd419;
	mov.u64 	%rd506, %rd505;
	@%p139 bra 	$L__BB9_226;
	setp.lt.s64 	%p140, %rd505, %rd227;
	selp.f64 	%fd420, %fd419, %fd326, %p140;
	min.s64 	%rd506, %rd505, %rd227;
$L__BB9_226:
	ld.shared.f64 	%fd331, [_ZN6thrust24THRUST_300001_SM_1000_NS8cuda_cub4core6detail5shmemE+104];
	ld.shared.u64 	%rd230, [_ZN6thrust24THRUST_300001_SM_1000_NS8cuda_cub4core6detail5shmemE+112];
	abs.f64 	%fd332, %fd420;
	abs.f64 	%fd333, %fd331;
	setp.lt.f64 	%p141, %fd332, %fd333;
	mov.f64 	%fd421, %fd331;
	mov.u64 	%rd507, %rd230;
	@%p141 bra 	$L__BB9_229;
	setp.lt.f64 	%p142, %fd333, %fd332;
	mov.f64 	%fd421, %fd420;
	mov.u64 	%rd507, %rd506;
	@%p142 bra 	$L__BB9_229;
	setp.lt.s64 	%p143, %rd506, %rd230;
	selp.f64 	%fd421, %fd420, %fd331, %p143;
	min.s64 	%rd507, %rd506, %rd230;
$L__BB9_229:
	ld.shared.f64 	%fd336, [_ZN6thrust24THRUST_300001_SM_1000_NS8cuda_cub4core6detail5shmemE+120];
	ld.shared.u64 	%rd233, [_ZN6thrust24THRUST_300001_SM_1000_NS8cuda_cub4core6detail5shmemE+128];
	abs.f64 	%fd337, %fd421;
	abs.f64 	%fd338, %fd336;
	setp.lt.f64 	%p144, %fd337, %fd338;
	mov.u64 	%rd508, %rd233;
	mov.f64 	%fd422, %fd336;
	@%p144 bra 	$L__BB9_232;
	setp.lt.f64 	%p145, %fd338, %fd337;
	mov.u64 	%rd508, %rd507;
	mov.f64 	%fd422, %fd421;
	@%p145 bra 	$L__BB9_232;
	setp.lt.s64 	%p146, %rd507, %rd233;
	selp.f64 	%fd422, %fd421, %fd336, %p146;
	min.s64 	%rd508, %rd507, %rd233;
$L__BB9_232:
	mov.u32 	%r364, %tid.x;
	setp.ne.s32 	%p263, %r364, 0;
	@%p263 bra 	$L__BB9_234;
	ld.param.u64 	%rd421, [_ZN6thrust24THRUST_300001_SM_1000_NS8cuda_cub4core6detail13_kernel_agentINS1_8__reduce11ReduceAgentIPN4cuda3std3__45tupleIJdlEEESC_SB_lNS1_9__extrema9arg_max_fIdl10comparatorEEEEJSC_SC_iSG_EEEvDpT0__param_1];
	cvta.to.global.u64 	%rd420, %rd421;
	st.global.f64 	[%rd420], %fd422;
	st.global.u64 	[%rd420+8], %rd508;
$L__BB9_234:
	ret;

}
	// .globl	_ZN3cub18CUB_300001_SM_10006detail11EmptyKernelIvEEvv
.visible .entry _ZN3cub18CUB_300001_SM_10006detail11EmptyKernelIvEEvv()
{


	ret;

}


// ===== COMPILED SASS (sm_100) =====

	.target	sm_100

	.elftype	@"ET_EXEC"


//--------------------- .note.nv.tkinfo           --------------------------
	.section	.note.nv.tkinfo,"",@"SHT_NOTE"
	.sectionflags	@"SHF_NOTE_NV_TKINFO"
	.tkinfo
        /*0018*/ 	.word	0x00000002
        /*0030*/ 	.string	""
        /*0030*/ 	.string	"ptxas"
        /*0030*/ 	.string	"Cuda compilation tools, release 13.0, V13.0.88"
        /*0030*/ 	.string	"Build cuda_13.0.r13.0/compiler.36424714_0"
        /*0030*/ 	.string	"-arch sm_100 -m 64 "



//--------------------- .note.nv.cuinfo           --------------------------
	.section	.note.nv.cuinfo,"",@"SHT_NOTE"
	.sectionflags	@"SHF_NOTE_NV_CUINFO"
        /*0018*/ 	.short	0x0002
        /*001a*/ 	.short	0x0064
        /*001c*/ 	.short	0x0082
	.zero		2


//--------------------- .nv.info                  --------------------------
	.section	.nv.info,"",@"SHT_CUDA_INFO"
	.align	4


	//----- nvinfo : EIATTR_REGCOUNT
	.align		4
        /*0000*/ 	.byte	0x04, 0x2f
        /*0002*/ 	.short	(.L_46 - .L_45)
	.align		4
.L_45:
        /*0004*/ 	.word	index@(_Z11kernel_swapPdiii)
        /*0008*/ 	.word	0x0000001e


	//----- nvinfo : EIATTR_FRAME_SIZE
	.align		4
.L_46:
        /*000c*/ 	.byte	0x04, 0x11
        /*000e*/ 	.short	(.L_48 - .L_47)
	.align		4
.L_47:
        /*0010*/ 	.word	index@(_Z11kernel_swapPdiii)
        /*0014*/ 	.word	0x00000000


	//----- nvinfo : EIATTR_REGCOUNT
	.align		4
.L_48:
        /*0018*/ 	.byte	0x04, 0x2f
        /*001a*/ 	.short	(.L_50 - .L_49)
	.align		4
.L_49:
        /*001c*/ 	.word	index@(_Z17kernel_gauss_stepPdii)
        /*0020*/ 	.word	0x00000028


	//----- nvinfo : EIATTR_FRAME_SIZE
	.align		4
.L_50:
        /*0024*/ 	.byte	0x04, 0x11
        /*0026*/ 	.short	(.L_52 - .L_51)
	.align		4
.L_51:
        /*0028*/ 	.word	index@($__internal_0_$__cuda_sm20_div_rn_f64_full)
        /*002c*/ 	.word	0x00000000


	//----- nvinfo : EIATTR_FRAME_SIZE
	.align		4
.L_52:
        /*0030*/ 	.byte	0x04, 0x11
        /*0032*/ 	.short	(.L_54 - .L_53)
	.align		4
.L_53:
        /*0034*/ 	.word	index@(_Z17kernel_gauss_stepPdii)
        /*0038*/ 	.word	0x00000000


	//----- nvinfo : EIATTR_REGCOUNT
	.align		4
.L_54:
        /*003c*/ 	.byte	0x04, 0x2f
        /*003e*/ 	.short	(.L_56 - .L_55)
	.align		4
.L_55:
        /*0040*/ 	.word	index@(_ZN6thrust24THRUST_300001_SM_1000_NS8cuda_cub4core6detail13_kernel_agentINS1_8__reduce11ReduceAgentINS0_12zip_iteratorIN4cuda3std3__45tupleIJNS0_10device_ptrIdEENS0_17counting_iteratorIlNS0_11use_defaultESF_SF_EEEEEEEPNSB_IJdlEEESJ_iNS1_9__extrema9arg_max_fIdl10comparatorEEEEJSI_SK_iSO_EEEvDpT0_)
        /*0044*/ 	.word	0x00000020


	//----- nvinfo : EIATTR_FRAME_SIZE
	.align		4
.L_56:
        /*0048*/ 	.byte	0x04, 0x11
        /*004a*/ 	.short	(.L_58 - .L_57)
	.align		4
.L_57:
        /*004c*/ 	.word	index@(_ZN6thrust24THRUST_300001_SM_1000_NS8cuda_cub4core6detail13_kernel_agentINS1_8__reduce11ReduceAgentINS0_12zip_iteratorIN4cuda3std3__45tupleIJNS0_10device_ptrIdEENS0_17counting_iteratorIlNS0_11use_defaultESF_SF_EEEEEEEPNSB_IJdlEEESJ_iNS1_9__extrema9arg_max_fIdl10comparatorEEEEJSI_SK_iSO_EEEvDpT0_)
        /*0050*/ 	.word	0x00000000


	//----- nvinfo : EIATTR_REGCOUNT
	.align		4
.L_58:
        /*0054*/ 	.byte	0x04, 0x2f
        /*0056*/ 	.short	(.L_60 - .L_59)
	.align		4
.L_59:
        /*0058*/ 	.word	index@(_ZN6thrust24THRUST_300001_SM_1000_NS8cuda_cub4core6detail13_kernel_agentINS1_8__reduce11ReduceAgentINS0_12zip_iteratorIN4cuda3std3__45tupleIJNS0_10device_ptrIdEENS0_17counting_iteratorIlNS0_11use_defaultESF_SF_EEEEEEEPNSB_IJdlEEESJ_iNS1_9__extrema9arg_max_fIdl10comparatorEEEEJSI_SK_iN3cub18CUB_300001_SM_100013GridEvenShareIiEENSR_9GridQueueIjEESO_EEEvDpT0_)
        /*005c*/ 	.word	0x00000028


	//----- nvinfo : EIATTR_FRAME_SIZE
	.align		4
.L_60:
        /*0060*/ 	.byte	0x04, 0x11
        /*0062*/ 	.short	(.L_62 - .L_61)
	.align		4
.L_61:
        /*0064*/ 	.word	index@(_ZN6thrust24THRUST_300001_SM_1000_NS8cuda_cub4core6detail13_kernel_agentINS1_8__reduce11ReduceAgentINS0_12zip_iteratorIN4cuda3std3__45tupleIJNS0_10device_ptrIdEENS0_17counting_iteratorIlNS0_11use_defaultESF_SF_EEEEEEEPNSB_IJdlEEESJ_iNS1_9__extrema9arg_max_fIdl10comparatorEEEEJSI_SK_iN3cub18CUB_300001_SM_100013GridEvenShareIiEENSR_9GridQueueIjEESO_EEEvDpT0_)
        /*0068*/ 	.word	0x00000000


	//----- nvinfo : EIATTR_REGCOUNT
	.align		4
.L_62:
        /*006c*/ 	.byte	0x04, 0x2f
        /*006e*/ 	.short	(.L_64 - .L_63)
	.align		4
.L_63:
        /*0070*/ 	.word	index@(_ZN6thrust24THRUST_300001_SM_1000_NS8cuda_cub4core6detail13_kernel_agentINS1_8__reduce10DrainAgentIiEEJN3cub18CUB_300001_SM_10009GridQueueIjEEiEEEvDpT0_)
        /*0074*/ 	.word	0x00000008


	//----- nvinfo : EIATTR_FRAME_SIZE
	.align		4
.L_64:
        /*0078*/ 	.byte	0x04, 0x11
        /*007a*/ 	.short	(.L_66 - .L_65)
	.align		4
.L_65:
        /*007c*/ 	.word	index@(_ZN6thrust24THRUST_300001_SM_1000_NS8cuda_cub4core6detail13_kernel_agentINS1_8__reduce10DrainAgentIiEEJN3cub18CUB_300001_SM_10009GridQueueIjEEiEEEvDpT0_)
        /*0080*/ 	.word	0x00000000


	//----- nvinfo : EIATTR_REGCOUNT
	.align		4
.L_66:
        /*0084*/ 	.byte	0x04, 0x2f
        /*0086*/ 	.short	(.L_68 - .L_67)
	.align		4
.L_67:
        /*0088*/ 	.word	index@(_ZN6thrust24THRUST_300001_SM_1000_NS8cuda_cub4core6detail13_kernel_agentINS1_8__reduce11ReduceAgentIPN4cuda3std3__45tupleIJdlEEESC_SB_iNS1_9__extrema9arg_max_fIdl10comparatorEEEEJSC_SC_iSG_EEEvDpT0_)
        /*008c*/ 	.word	0x00000020


	//----- nvinfo : EIATTR_FRAME_SIZE
	.align		4
.L_68:
        /*0090*/ 	.byte	0x04, 0x11
        /*0092*/ 	.short	(.L_70 - .L_69)
	.align		4
.L_69:
        /*0094*/ 	.word	index@(_ZN6thrust24THRUST_300001_SM_1000_NS8cuda_cub4core6detail13_kernel_agentINS1_8__reduce11ReduceAgentIPN4cuda3std3__45tupleIJdlEEESC_SB_iNS1_9__extrema9arg_max_fIdl10comparatorEEEEJSC_SC_iSG_EEEvDpT0_)
        /*0098*/ 	.word	0x00000000


	//----- nvinfo : EIATTR_REGCOUNT
	.align		4
.L_70:
        /*009c*/ 	.byte	0x04, 0x2f
        /*009e*/ 	.short	(.L_72 - .L_71)
	.align		4
.L_71:
        /*00a0*/ 	.word	index@(_ZN6thrust24THRUST_300001_SM_1000_NS8cuda_cub4core6detail13_kernel_agentINS1_8__reduce11ReduceAgentINS0_12zip_iteratorIN4cuda3std3__45tupleIJNS0_10device_ptrIdEENS0_17counting_iteratorIlNS0_11use_defaultESF_SF_EEEEEEEPNSB_IJdlEEESJ_lNS1_9__extrema9arg_max_fIdl10comparatorEEEEJSI_SK_lSO_EEEvDpT0_)
        /*00a4*/ 	.word	0x00000020


	//----- nvinfo : EIATTR_FRAME_SIZE
	.align		4
.L_72:
        /*00a8*/ 	.byte	0x04, 0x11
        /*00aa*/ 	.short	(.L_74 - .L_73)
	.align		4
.L_73:
        /*00ac*/ 	.word	index@(_ZN6thrust24THRUST_300001_SM_1000_NS8cuda_cub4core6detail13_kernel_agentINS1_8__reduce11ReduceAgentINS0_12zip_iteratorIN4cuda3std3__45tupleIJNS0_10device_ptrIdEENS0_17counting_iteratorIlNS0_11use_defaultESF_SF_EEEEEEEPNSB_IJdlEEESJ_lNS1_9__extrema9arg_max_fIdl10comparatorEEEEJSI_SK_lSO_EEEvDpT0_)
        /*00b0*/ 	.word	0x00000000


	//----- nvinfo : EIATTR_REGCOUNT
	.align		4
.L_74:
        /*00b4*/ 	.byte	0x04, 0x2f
        /*00b6*/ 	.short	(.L_76 - .L_75)
	.align		4
.L_75:
        /*00b8*/ 	.word	index@(_ZN6thrust24THRUST_300001_SM_1000_NS8cuda_cub4core6detail13_kernel_agentINS1_8__reduce11ReduceAgentINS0_12zip_iteratorIN4cuda3std3__45tupleIJNS0_10device_ptrIdEENS0_17counting_iteratorIlNS0_11use_defaultESF_SF_EEEEEEEPNSB_IJdlEEESJ_lNS1_9__extrema9arg_max_fIdl10comparatorEEEEJSI_SK_lN3cub18CUB_300001_SM_100013GridEvenShareIlEENSR_9GridQueueIyEESO_EEEvDpT0_)
        /*00bc*/ 	.word	0x00000020


	//----- nvinfo : EIATTR_FRAME_SIZE
	.align		4
.L_76:
        /*00c0*/ 	.byte	0x04, 0x11
        /*00c2*/ 	.short	(.L_78 - .L_77)
	.align		4
.L_77:
        /*00c4*/ 	.word	index@(_ZN6thrust24THRUST_300001_SM_1000_NS8cuda_cub4core6detail13_kernel_agentINS1_8__reduce11ReduceAgentINS0_12zip_iteratorIN4cuda3std3__45tupleIJNS0_10device_ptrIdEENS0_17counting_iteratorIlNS0_11use_defaultESF_SF_EEEEEEEPNSB_IJdlEEESJ_lNS1_9__extrema9arg_max_fIdl10comparatorEEEEJSI_SK_lN3cub18CUB_300001_SM_100013GridEvenShareIlEENSR_9GridQueueIyEESO_EEEvDpT0_)
        /*00c8*/ 	.word	0x00000000


	//----- nvinfo : EIATTR_REGCOUNT
	.align		4
.L_78:
        /*00cc*/ 	.byte	0x04, 0x2f
        /*00ce*/ 	.short	(.L_80 - .L_79)
	.align		4
.L_79:
        /*00d0*/ 	.word	index@(_ZN6thrust24THRUST_300001_SM_1000_NS8cuda_cub4core6detail13_kernel_agentINS1_8__reduce10DrainAgentIlEEJN3cub18CUB_300001_SM_10009GridQueueIyEElEEEvDpT0_)
        /*00d4*/ 	.word	0x00000008


	//----- nvinfo : EIATTR_FRAME_SIZE
	.align		4
.L_80:
        /*00d8*/ 	.byte	0x04, 0x11
        /*00da*/ 	.short	(.L_82 - .L_81)
	.align		4
.L_81:
        /*00dc*/ 	.word	index@(_ZN6thrust24THRUST_300001_SM_1000_NS8cuda_cub4core6detail13_kernel_agentINS1_8__reduce10DrainAgentIlEEJN3cub18CUB_300001_SM_10009GridQueueIyEElEEEvDpT0_)
        /*00e0*/ 	.word	0x00000000


	//----- nvinfo : EIATTR_REGCOUNT
	.align		4
.L_82:
        /*00e4*/ 	.byte	0x04, 0x2f
        /*00e6*/ 	.short	(.L_84 - .L_83)
	.align		4
.L_83:
        /*00e8*/ 	.word	index@(_ZN6thrust24THRUST_300001_SM_1000_NS8cuda_cub4core6detail13_kernel_agentINS1_8__reduce11ReduceAgentIPN4cuda3std3__45tupleIJdlEEESC_SB_lNS1_9__extrema9arg_max_fIdl10comparatorEEEEJSC_SC_iSG_EEEvDpT0_)
        /*00ec*/ 	.word	0x00000020


	//----- nvinfo : EIATTR_FRAME_SIZE
	.align		4
.L_84:
        /*00f0*/ 	.byte	0x04, 0x11
        /*00f2*/ 	.short	(.L_86 - .L_85)
	.align		4
.L_85:
        /*00f4*/ 	.word	index@(_ZN6thrust24THRUST_300001_SM_1000_NS8cuda_cub4core6detail13_kernel_agentINS1_8__reduce11ReduceAgentIPN4cuda3std3__45tupleIJdlEEESC_SB_lNS1_9__extrema9arg_max_fIdl10comparatorEEEEJSC_SC_iSG_EEEvDpT0_)
        /*00f8*/ 	.word	0x00000000


	//----- nvinfo : EIATTR_REGCOUNT
	.align		4
.L_86:
        /*00fc*/ 	.byte	0x04, 0x2f
        /*00fe*/ 	.short	(.L_88 - .L_87)
	.align		4
.L_87:
        /*0100*/ 	.word	index@(_ZN3cub18CUB_300001_SM_10006detail11EmptyKernelIvEEvv)
        /*0104*/ 	.word	0x00000004


	//----- nvinfo : EIATTR_FRAME_SIZE
	.align		4
.L_88:
        /*0108*/ 	.byte	0x04, 0x11
        /*010a*/ 	.short	(.L_90 - .L_89)
	.align		4
.L_89:
        /*010c*/ 	.word	index@(_ZN3cub18CUB_300001_SM_10006detail11EmptyKernelIvEEvv)
        /*0110*/ 	.word	0x00000000


	//----- nvinfo : EIATTR_MIN_STACK_SIZE
	.align		4
.L_90:
        /*0114*/ 	.byte	0x04, 0x12
        /*0116*/ 	.short	(.L_92 - .L_91)
	.align		4
.L_91:
        /*0118*/ 	.word	index@(_ZN3cub18CUB_300001_SM_10006detail11EmptyKernelIvEEvv)
        /*011c*/ 	.word	0x00000000


	//----- nvinfo : EIATTR_MIN_STACK_SIZE
	.align		4
.L_92:
        /*0120*/ 	.byte	0x04, 0x12
        /*0122*/ 	.short	(.L_94 - .L_93)
	.align		4
.L_93:
        /*0124*/ 	.word	index@(_ZN6thrust24THRUST_300001_SM_1000_NS8cuda_cub4core6detail13_kernel_agentINS1_8__reduce11ReduceAgentIPN4cuda3std3__45tupleIJdlEEESC_SB_lNS1_9__extrema9arg_max_fIdl10comparatorEEEEJSC_SC_iSG_EEEvDpT0_)
        /*0128*/ 	.word	0x00000000


	//----- nvinfo : EIATTR_MIN_STACK_SIZE
	.align		4
.L_94:
        /*012c*/ 	.byte	0x04, 0x12
        /*012e*/ 	.short	(.L_96 - .L_95)
	.align		4
.L_95:
        /*0130*/ 	.word	index@(_ZN6thrust24THRUST_300001_SM_1000_NS8cuda_cub4core6detail13_kernel_agentINS1_8__reduce10DrainAgentIlEEJN3cub18CUB_300001_SM_10009GridQueueIyEElEEEvDpT0_)
        /*0134*/ 	.word	0x00000000


	//----- nvinfo : EIATTR_MIN_STACK_SIZE
	.align		4
.L_96:
        /*0138*/ 	.byte	0x04, 0x12
        /*013a*/ 	.short	(.L_98 - .L_97)
	.align		4
.L_97:
        /*013c*/ 	.word	index@(_ZN6thrust24THRUST_300001_SM_1000_NS8cuda_cub4core6detail13_kernel_agentINS1_8__reduce11ReduceAgentINS0_12zip_iteratorIN4cuda3std3__45tupleIJNS0_10device_ptrIdEENS0_17counting_iteratorIlNS0_11use_defaultESF_SF_EEEEEEEPNSB_IJdlEEESJ_lNS1_9__extrema9arg_max_fIdl10comparatorEEEEJSI_SK_lN3cub18CUB_300001_SM_100013GridEvenShareIlEENSR_9GridQueueIyEESO_EEEvDpT0_)
        /*0140*/ 	.word	0x00000000


	//----- nvinfo : EIATTR_MIN_STACK_SIZE
	.align		4
.L_98:
        /*0144*/ 	.byte	0x04, 0x12
        /*0146*/ 	.short	(.L_100 - .L_99)
	.align		4
.L_99:
        /*0148*/ 	.word	index@(_ZN6thrust24THRUST_300001_SM_1000_NS8cuda_cub4core6detail13_kernel_agentINS1_8__reduce11ReduceAgentINS0_12zip_iteratorIN4cuda3std3__45tupleIJNS0_10device_ptrIdEENS0_17counting_iteratorIlNS0_11use_defaultESF_SF_EEEEEEEPNSB_IJdlEEESJ_lNS1_9__extrema9arg_max_fIdl10comparatorEEEEJSI_SK_lSO_EEEvDpT0_)
        /*014c*/ 	.word	0x00000000


	//----- nvinfo : EIATTR_MIN_STACK_SIZE
	.align		4
.L_100:
        /*0150*/ 	.byte	0x04, 0x12
        /*0152*/ 	.short	(.L_102 - .L_101)
	.align		4
.L_101:
        /*0154*/ 	.word	index@(_ZN6thrust24THRUST_300001_SM_1000_NS8cuda_cub4core6detail13_kernel_agentINS1_8__reduce11ReduceAgentIPN4cuda3std3__45tupleIJdlEEESC_SB_iNS1_9__extrema9arg_max_fIdl10comparatorEEEEJSC_SC_iSG_EEEvDpT0_)
        /*0158*/ 	.word	0x00000000


	//----- nvinfo : EIATTR_MIN_STACK_SIZE
	.align		4
.L_102:
        /*015c*/ 	.byte	0x04, 0x12
        /*015e*/ 	.short	(.L_104 - .L_103)
	.align		4
.L_103:
        /*0160*/ 	.word	index@(_ZN6thrust24THRUST_300001_SM_1000_NS8cuda_cub4core6detail13_kernel_agentINS1_8__reduce10DrainAgentIiEEJN3cub18CUB_300001_SM_10009GridQueueIjEEiEEEvDpT0_)
        /*0164*/ 	.word	0x00000000


	//----- nvinfo : EIATTR_MIN_STACK_SIZE
	.align		4
.L_104:
        /*0168*/ 	.byte	0x04, 0x12
        /*016a*/ 	.short	(.L_106 - .L_105)
	.align		4
.L_105:
        /*016c*/ 	.word	index@(_ZN6thrust24THRUST_300001_SM_1000_NS8cuda_cub4core6detail13_kernel_agentINS1_8__reduce11ReduceAgentINS0_12zip_iteratorIN4cuda3std3__45tupleIJNS0_10device_ptrIdEENS0_17counting_iteratorIlNS0_11use_defaultESF_SF_EEEEEEEPNSB_IJdlEEESJ_iNS1_9__extrema9arg_max_fIdl10comparatorEEEEJSI_SK_iN3cub18CUB_300001_SM_100013GridEvenShareIiEENSR_9GridQueueIjEESO_EEEvDpT0_)
        /*0170*/ 	.word	0x00000000


	//----- nvinfo : EIATTR_MIN_STACK_SIZE
	.align		4
.L_106:
        /*0174*/ 	.byte	0x04, 0x12
        /*0176*/ 	.short	(.L_108 - .L_107)
	.align		4
.L_107:
        /*0178*/ 	.word	index@(_ZN6thrust24THRUST_300001_SM_1000_NS8cuda_cub4core6detail13_kernel_agentINS1_8__reduce11ReduceAgentINS0_12zip_iteratorIN4cuda3std3__45tupleIJNS0_10device_ptrIdEENS0_17counting_iteratorIlNS0_11use_defaultESF_SF_EEEEEEEPNSB_IJdlEEESJ_iNS1_9__extrema9arg_max_fIdl10comparatorEEEEJSI_SK_iSO_EEEvDpT0_)
        /*017c*/ 	.word	0x00000000


	//----- nvinfo : EIATTR_MIN_STACK_SIZE
	.align		4
.L_108:
        /*0180*/ 	.byte	0x04, 0x12
        /*0182*/ 	.short	(.L_110 - .L_109)
	.align		4
.L_109:
        /*0184*/ 	.word	index@(_Z17kernel_gauss_stepPdii)
        /*0188*/ 	.word	0x00000000


	//----- nvinfo : EIATTR_MIN_STACK_SIZE
	.align		4
.L_110:
        /*018c*/ 	.byte	0x04, 0x12
        /*018e*/ 	.short	(.L_112 - .L_111)
	.align		4
.L_111:
        /*0190*/ 	.word	index@(_Z11kernel_swapPdiii)
        /*0194*/ 	.word	0x00000000
.L_112:


//--------------------- .nv.compat                --------------------------
	.section	.nv.compat,"",@"SHT_CUDA_COMPAT_INFO"
	.align	4
        /*0000*/ 	.byte	0x02, 0x09, 0x00, 0x00, 0x02, 0x02, 0x01, 0x00, 0x02, 0x05, 0x05, 0x00, 0x03, 0x07, 0x01, 0x01
        /*0010*/ 	.byte	0x02, 0x03, 0x00, 0x00, 0x02, 0x06, 0x01, 0x00, 0x04, 0x0b, 0x08, 0x00, 0x01, 0x00, 0x00, 0x00
        /*0020*/ 	.byte	0x00, 0x00, 0x00, 0x00


//--------------------- .nv.info._ZN3cub18CUB_300001_SM_10006detail11EmptyKernelIvEEvv --------------------------
	.section	.nv.info._ZN3cub18CUB_300001_SM_10006detail11EmptyKernelIvEEvv,"",@"SHT_CUDA_INFO"
	.sectionflags	@""
	.align	4


	//----- nvinfo : EIATTR_CUDA_API_VERSION
	.align		4
        /*0000*/ 	.byte	0x04, 0x37
        /*0002*/ 	.short	(.L_114 - .L_113)
.L_113:
        /*0004*/ 	.word	0x00000082


	//----- nvinfo : EIATTR_SPARSE_MMA_MASK
	.align		4
.L_114:
        /*0008*/ 	.byte	0x03, 0x50
        /*000a*/ 	.short	0x0000


	//----- nvinfo : EIATTR_MAXREG_COUNT
	.align		4
        /*000c*/ 	.byte	0x03, 0x1b
        /*000e*/ 	.short	0x00ff


	//----- nvinfo : EIATTR_MERCURY_ISA_VERSION
	.align		4
        /*0010*/ 	.byte	0x03, 0x5f
        /*0012*/ 	.short	0x0101


	//----- nvinfo : EIATTR_VRC_CTA_INIT_COUNT
	.align		4
        /*0014*/ 	.byte	0x02, 0x4a
	.zero		1
	.zero		1


	//----- nvinfo : EIATTR_EXIT_INSTR_OFFSETS
	.align		4
        /*0018*/ 	.byte	0x04, 0x1c
        /*001a*/ 	.short	(.L_116 - .L_115)


	//   ....[0]....
.L_115:
        /*001c*/ 	.word	0x00000010


	//----- nvinfo : EIATTR_SW_WAR
	.align		4
.L_116:
        /*0020*/ 	.byte	0x04, 0x36
        /*0022*/ 	.short	(.L_118 - .L_117)
.L_117:
        /*0024*/ 	.word	0x00000008
.L_118:


//--------------------- .nv.info._ZN6thrust24THRUST_300001_SM_1000_NS8cuda_cub4core6detail13_kernel_agentINS1_8__reduce11ReduceAgentIPN4cuda3std3__45tupleIJdlEEESC_SB_lNS1_9__extrema9arg_max_fIdl10comparatorEEEEJSC_SC_iSG_EEEvDpT0_ --------------------------
	.section	.nv.info._ZN6thrust24THRUST_300001_SM_1000_NS8cuda_cub4core6detail13_kernel_agentINS1_8__reduce11ReduceAgentIPN4cuda3std3__45tupleIJdlEEESC_SB_lNS1_9__extrema9arg_max_fIdl10comparatorEEEEJSC_SC_iSG_EEEvDpT0_,"",@"SHT_CUDA_INFO"
	.sectionflags	@""
	.align	4


	//----- nvinfo : EIATTR_CUDA_API_VERSION
	.align		4
        /*0000*/ 	.byte	0x04, 0x37
        /*0002*/ 	.short	(.L_120 - .L_119)
.L_119:
        /*0004*/ 	.word	0x00000082


	//----- nvinfo : EIATTR_KPARAM_INFO
	.align		4
.L_120:
        /*0008*/ 	.byte	0x04, 0x17
        /*000a*/ 	.short	(.L_122 - .L_121)
.L_121:
        /*000c*/ 	.word	0x00000000
        /*0010*/ 	.short	0x0003
        /*0012*/ 	.short	0x0014
        /*0014*/ 	.byte	0x00, 0xf0, 0x05, 0x00


	//----- nvinfo : EIATTR_KPARAM_INFO
	.align		4
.L_122:
        /*0018*/ 	.byte	0x04, 0x17
        /*001a*/ 	.short	(.L_124 - .L_123)
.L_123:
        /*001c*/ 	.word	0x00000000
        /*0020*/ 	.short	0x0002
        /*0022*/ 	.short	0x0010
        /*0024*/ 	.byte	0x00, 0xf0, 0x11, 0x00


	//----- nvinfo : EIATTR_KPARAM_INFO
	.align		4
.L_124:
        /*0028*/ 	.byte	0x04, 0x17
        /*002a*/ 	.short	(.L_126 - .L_125)
.L_125:
        /*002c*/ 	.word	0x00000000
        /*0030*/ 	.short	0x0001
        /*0032*/ 	.short	0x0008
        /*0034*/ 	.byte	0x00, 0xf5, 0x21, 0x00


	//----- nvinfo : EIATTR_KPARAM_INFO
	.align		4
.L_126:
        /*0038*/ 	.byte	0x04, 0x17
        /*003a*/ 	.short	(.L_128 - .L_127)
.L_127:
        /*003c*/ 	.word	0x00000000
        /*0040*/ 	.short	0x0000
        /*0042*/ 	.short	0x0000
        /*0044*/ 	.byte	0x00, 0xf5, 0x21, 0x00


	//----- nvinfo : EIATTR_SPARSE_MMA_MASK
	.align		4
.L_128:
        /*0048*/ 	.byte	0x03, 0x50
        /*004a*/ 	.short	0x0000


	//----- nvinfo : EIATTR_MAXREG_COUNT
	.align		4
        /*004c*/ 	.byte	0x03, 0x1b
        /*004e*/ 	.short	0x00ff


	//----- nvinfo : EIATTR_NUM_BARRIERS
	.align		4
        /*0050*/ 	.byte	0x02, 0x4c
        /*0052*/ 	.byte	0x01
	.zero		1


	//----- nvinfo : EIATTR_MERCURY_ISA_VERSION
	.align		4
        /*0054*/ 	.byte	0x03, 0x5f
        /*0056*/ 	.short	0x0101


	//----- nvinfo : EIATTR_COOP_GROUP_MASK_REGIDS
	.align		4
        /*0058*/ 	.byte	0x04, 0x29
        /*005a*/ 	.short	(.L_130 - .L_129)


	//   ....[0]....
.L_129:
        /*005c*/ 	.word	0xffffffff


	//   ....[1]....
        /*0060*/ 	.word	0xffffffff


	//   ....[2]....
        /*0064*/ 	.word	0xffffffff


	//   ....[3]....
        /*0068*/ 	.word	0xffffffff


	//   ....[4]....
        /*006c*/ 	.word	0xffffffff


	//   ....[5]....
        /*0070*/ 	.word	0xffffffff


	//   ....[6]....
        /*0074*/ 	.word	0xffffffff


	//   ....[7]....
        /*0078*/ 	.word	0xffffffff


	//   ....[8]....
        /*007c*/ 	.word	0xffffffff


	//   ....[9]....
        /*0080*/ 	.word	0xffffffff


	//   ....[10]....
        /*0084*/ 	.word	0xffffffff


	//   ....[11]....
        /*0088*/ 	.word	0xffffffff


	//   ....[12]....
        /*008c*/ 	.word	0xffffffff


	//   ....[13]....
        /*0090*/ 	.word	0xffffffff


	//   ....[14]....
        /*0094*/ 	.word	0xffffffff


	//   ....[15]....
        /*0098*/ 	.word	0xffffffff


	//   ....[16]....
        /*009c*/ 	.word	0xffffffff


	//   ....[17]....
        /*00a0*/ 	.word	0xffffffff


	//   ....[18]....
        /*00a4*/ 	.word	0xffffffff


	//   ....[19]....
        /*00a8*/ 	.word	0xffffffff


	//   ....[20]....
        /*00ac*/ 	.word	0xffffffff


	//   ....[21]....
        /*00b0*/ 	.word	0xffffffff


	//   ....[22]....
        /*00b4*/ 	.word	0xffffffff


	//   ....[23]....
        /*00b8*/ 	.word	0xffffffff


	//   ....[24]....
        /*00bc*/ 	.word	0xffffffff


	//   ....[25]....
        /*00c0*/ 	.word	0xffffffff


	//   ....[26]....
        /*00c4*/ 	.word	0xffffffff


	//   ....[27]....
        /*00c8*/ 	.word	0xffffffff


	//   ....[28]....
        /*00cc*/ 	.word	0xffffffff


	//   ....[29]....
        /*00d0*/ 	.word	0xffffffff


	//   ....[30]....
        /*00d4*/ 	.word	0xffffffff


	//   ....[31]....
        /*00d8*/ 	.word	0xffffffff


	//   ....[32]....
        /*00dc*/ 	.word	0xffffffff


	//   ....[33]....
        /*00e0*/ 	.word	0xffffffff


	//   ....[34]....
        /*00e4*/ 	.word	0xffffffff


	//   ....[35]....
        /*00e8*/ 	.word	0xffffffff


	//   ....[36]....
        /*00ec*/ 	.word	0xffffffff


	//   ....[37]....
        /*00f0*/ 	.word	0xffffffff


	//   ....[38]....
        /*00f4*/ 	.word	0xffffffff


	//   ....[39]....
        /*00f8*/ 	.word	0xffffffff


	//   ....[40]....
        /*00fc*/ 	.word	0xffffffff


	//   ....[41]....
        /*0100*/ 	.word	0xffffffff


	//   ....[42]....
        /*0104*/ 	.word	0xffffffff


	//   ....[43]....
        /*0108*/ 	.word	0xffffffff


	//   ....[44]....
        /*010c*/ 	.word	0xffffffff


	//   ....[45]....
        /*0110*/ 	.word	0xffffffff


	//   ....[46]....
        /*0114*/ 	.word	0xffffffff


	//   ....[47]....
        /*0118*/ 	.word	0xffffffff


	//   ....[48]....
        /*011c*/ 	.word	0xffffffff


	//   ....[49]....
        /*0120*/ 	.word	0xffffffff


	//   ....[50]....
        /*0124*/ 	.word	0xffffffff


	//   ....[51]....
        /*0128*/ 	.word	0xffffffff


	//   ....[52]....
        /*012c*/ 	.word	0xffffffff


	//   ....[53]....
        /*0130*/ 	.word	0xffffffff


	//   ....[54]....
        /*0134*/ 	.word	0xffffffff


	//   ....[55]....
        /*0138*/ 	.word	0xffffffff


	//   ....[56]....
        /*013c*/ 	.word	0xffffffff


	//   ....[57]....
        /*0140*/ 	.word	0xffffffff


	//   ....[58]....
        /*0144*/ 	.word	0xffffffff


	//   ....[59]....
        /*0148*/ 	.word	0xffffffff


	//----- nvinfo : EIATTR_COOP_GROUP_INSTR_OFFSETS
	.align		4
.L_130:
        /*014c*/ 	.byte	0x04, 0x28
        /*014e*/ 	.short	(.L_132 - .L_131)


	//   ....[0]....
.L_131:
        /*0150*/ 	.word	0x00000b70


	//   ....[1]....
        /*0154*/ 	.word	0x00000ba0


	//   ....[2]....
        /*0158*/ 	.word	0x00000bc0


	//   ....[3]....
        /*015c*/ 	.word	0x00000bd0


	//   ....[4]....
        /*0160*/ 	.word	0x00000d60


	//   ....[5]....
        /*0164*/ 	.word	0x00000d90


	//   ....[6]....
        /*0168*/ 	.word	0x00000dc0


	//   ....[7]....
        /*016c*/ 	.word	0x00000de0


	//   ....[8]....
        /*0170*/ 	.word	0x00000f60


	//   ....[9]....
        /*0174*/ 	.word	0x00000f90


	//   ....[10]....
        /*0178*/ 	.word	0x00000fc0


	//   ....[11]....
        /*017c*/ 	.word	0x00000fe0


	//   ....[12]....
        /*0180*/ 	.word	0x00001160


	//   ....[13]....
        /*0184*/ 	.word	0x00001190


	//   ....[14]....
        /*0188*/ 	.word	0x000011c0


	//   ....[15]....
        /*018c*/ 	.word	0x000011e0


	//   ....[16]....
        /*0190*/ 	.word	0x00001360


	//   ....[17]....
        /*0194*/ 	.word	0x00001390


	//   ....[18]....
        /*0198*/ 	.word	0x000013c0


	//   ....[19]....
        /*019c*/ 	.word	0x000013e0


	//   ....[20]....
        /*01a0*/ 	.word	0x00002140


	//   ....[21]....
        /*01a4*/ 	.word	0x00002150


	//   ....[22]....
        /*01a8*/ 	.word	0x00002160


	//   ....[23]....
        /*01ac*/ 	.word	0x00002180


	//   ....[24]....
        /*01b0*/ 	.word	0x00002300


	//   ....[25]....
        /*01b4*/ 	.word	0x00002340


	//   ....[26]....
        /*01b8*/ 	.word	0x00002370


	//   ....[27]....
        /*01bc*/ 	.word	0x00002390


	//   ....[28]....
        /*01c0*/ 	.word	0x00002510


	//   ....[29]....
        /*01c4*/ 	.word	0x00002550


	//   ....[30]....
        /*01c8*/ 	.word	0x00002580


	//   ....[31]....
        /*01cc*/ 	.word	0x000025a0


	//   ....[32]....
        /*01d0*/ 	.word	0x00002720


	//   ....[33]....
        /*01d4*/ 	.word	0x00002760


	//   ....[34]....
        /*01d8*/ 	.word	0x00002790


	//   ....[35]....
        /*01dc*/ 	.word	0x000027b0


	//   ....[36]....
        /*01e0*/ 	.word	0x00002930


	//   ....[37]....
        /*01e4*/ 	.word	0x00002970


	//   ....[38]....
        /*01e8*/ 	.word	0x000029a0


	//   ....[39]....
        /*01ec*/ 	.word	0x000029c0


	//   ....[40]....
        /*01f0*/ 	.word	0x00005760


	//   ....[41]....
        /*01f4*/ 	.word	0x00005790


	//   ....[42]....
        /*01f8*/ 	.word	0x000057b0


	//   ....[43]....
        /*01fc*/ 	.word	0x000057c0


	//   ....[44]....
        /*0200*/ 	.word	0x00005950


	//   ....[45]....
        /*0204*/ 	.word	0x00005980


	//   ....[46]....
        /*0208*/ 	.word	0x000059b0


	//   ....[47]....
        /*020c*/ 	.word	0x000059d0


	//   ....[48]....
        /*0210*/ 	.word	0x00005b50


	//   ....[49]....
        /*0214*/ 	.word	0x00005b80


	//   ....[50]....
        /*0218*/ 	.word	0x00005bb0


	//   ....[51]....
        /*021c*/ 	.word	0x00005bd0


	//   ....[52]....
        /*0220*/ 	.word	0x00005d50


	//   ....[53]....
        /*0224*/ 	.word	0x00005d80


	//   ....[54]....
        /*0228*/ 	.word	0x00005db0


	//   ....[55]....
        /*022c*/ 	.word	0x00005dd0


	//   ....[56]....
        /*0230*/ 	.word	0x00005f50


	//   ....[57]....
        /*0234*/ 	.word	0x00005f80


	//   ....[58]....
        /*0238*/ 	.word	0x00005fb0


	//   ....[59]....
        /*023c*/ 	.word	0x00005fd0


	//----- nvinfo : EIATTR_VRC_CTA_INIT_COUNT
	.align		4
.L_132:
        /*0240*/ 	.byte	0x02, 0x4a
	.zero		1
	.zero		1


	//----- nvinfo : EIATTR_EXIT_INSTR_OFFSETS
	.align		4
        /*0244*/ 	.byte	0x04, 0x1c
        /*0246*/ 	.short	(.L_134 - .L_133)


	//   ....[0]....
.L_133:
        /*0248*/ 	.word	0x00000030


	//   ....[1]....
        /*024c*/ 	.word	0x00006c70


	//   ....[2]....
        /*0250*/ 	.word	0x00006cb0


	//----- nvinfo : EIATTR_MAX_THREADS
	.align		4
.L_134:
        /*0254*/ 	.byte	0x04, 0x05
        /*0256*/ 	.short	(.L_136 - .L_135)
.L_135:
        /*0258*/ 	.word	0x00000100
        /*025c*/ 	.word	0x00000001
        /*0260*/ 	.word	0x00000001


	//----- nvinfo : EIATTR_CRS_STACK_SIZE
	.align		4
.L_136:
        /*0264*/ 	.byte	0x04, 0x1e
        /*0266*/ 	.short	(.L_138 - .L_137)
.L_137:
        /*0268*/ 	.word	0x00000000


	//----- nvinfo : EIATTR_CBANK_PARAM_SIZE
	.align		4
.L_138:
        /*026c*/ 	.byte	0x03, 0x19
        /*026e*/ 	.short	0x0015


	//----- nvinfo : EIATTR_PARAM_CBANK
	.align		4
        /*0270*/ 	.byte	0x04, 0x0a
        /*0272*/ 	.short	(.L_140 - .L_139)
	.align		4
.L_139:
        /*0274*/ 	.word	index@(.nv.constant0._ZN6thrust24THRUST_300001_SM_1000_NS8cuda_cub4core6detail13_kernel_agentINS1_8__reduce11ReduceAgentIPN4cuda3std3__45tupleIJdlEEESC_SB_lNS1_9__extrema9arg_max_fIdl10comparatorEEEEJSC_SC_iSG_EEEvDpT0_)
        /*0278*/ 	.short	0x0380
        /*027a*/ 	.short	0x0015


	//----- nvinfo : EIATTR_SW_WAR
	.align		4
.L_140:
        /*027c*/ 	.byte	0x04, 0x36
        /*027e*/ 	.short	(.L_142 - .L_141)
.L_141:
        /*0280*/ 	.word	0x00000008
.L_142:


//--------------------- .nv.info._ZN6thrust24THRUST_300001_SM_1000_NS8cuda_cub4core6detail13_kernel_agentINS1_8__reduce10DrainAgentIlEEJN3cub18CUB_300001_SM_10009GridQueueIyEElEEEvDpT0_ --------------------------
	.section	.nv.info._ZN6thrust24THRUST_300001_SM_1000_NS8cuda_cub4core6detail13_kernel_agentINS1_8__reduce10DrainAgentIlEEJN3cub18CUB_300001_SM_10009GridQueueIyEElEEEvDpT0_,"",@"SHT_CUDA_INFO"
	.sectionflags	@""
	.align	4


	//----- nvinfo : EIATTR_CUDA_API_VERSION
	.align		4
        /*0000*/ 	.byte	0x04, 0x37
        /*0002*/ 	.short	(.L_144 - .L_143)
.L_143:
        /*0004*/ 	.word	0x00000082


	//----- nvinfo : EIATTR_KPARAM_INFO
	.align		4
.L_144:
        /*0008*/ 	.byte	0x04, 0x17
        /*000a*/ 	.short	(.L_146 - .L_145)
.L_145:
        /*000c*/ 	.word	0x00000000
        /*0010*/ 	.short	0x0001
        /*0012*/ 	.short	0x0008
        /*0014*/ 	.byte	0x00, 0xf0, 0x21, 0x00


	//----- nvinfo : EIATTR_KPARAM_INFO
	.align		4
.L_146:
        /*0018*/ 	.byte	0x04, 0x17
        /*001a*/ 	.short	(.L_148 - .L_147)
.L_147:
        /*001c*/ 	.word	0x00000000
        /*0020*/ 	.short	0x0000
        /*0022*/ 	.short	0x0000
        /*0024*/ 	.byte	0x00, 0xf0, 0x21, 0x00


	//----- nvinfo : EIATTR_SPARSE_MMA_MASK
	.align		4
.L_148:
        /*0028*/ 	.byte	0x03, 0x50
        /*002a*/ 	.short	0x0000


	//----- nvinfo : EIATTR_MAXREG_COUNT
	.align		4
        /*002c*/ 	.byte	0x03, 0x1b
        /*002e*/ 	.short	0x00ff


	//----- nvinfo : EIATTR_MERCURY_ISA_VERSION
	.align		4
        /*0030*/ 	.byte	0x03, 0x5f
        /*0032*/ 	.short	0x0101


	//----- nvinfo : EIATTR_VRC_CTA_INIT_COUNT
	.align		4
        /*0034*/ 	.byte	0x02, 0x4a
	.zero		1
	.zero		1


	//----- nvinfo : EIATTR_EXIT_INSTR_OFFSETS
	.align		4
        /*0038*/ 	.byte	0x04, 0x1c
        /*003a*/ 	.short	(.L_150 - .L_149)


	//   ....[0]....
.L_149:
        /*003c*/ 	.word	0x00000060


	//----- nvinfo : EIATTR_MAX_THREADS
	.align		4
.L_150:
        /*0040*/ 	.byte	0x04, 0x05
        /*0042*/ 	.short	(.L_152 - .L_151)
.L_151:
        /*0044*/ 	.word	0x00000001
        /*0048*/ 	.word	0x00000001
        /*004c*/ 	.word	0x00000001


	//----- nvinfo : EIATTR_CBANK_PARAM_SIZE
	.align		4
.L_152:
        /*0050*/ 	.byte	0x03, 0x19
        /*0052*/ 	.short	0x0010


	//----- nvinfo : EIATTR_PARAM_CBANK
	.align		4
        /*0054*/ 	.byte	0x04, 0x0a
        /*0056*/ 	.short	(.L_154 - .L_153)
	.align		4
.L_153:
        /*0058*/ 	.word	index@(.nv.constant0._ZN6thrust24THRUST_300001_SM_1000_NS8cuda_cub4core6detail13_kernel_agentINS1_8__reduce10DrainAgentIlEEJN3cub18CUB_300001_SM_10009GridQueueIyEElEEEvDpT0_)
        /*005c*/ 	.short	0x0380
        /*005e*/ 	.short	0x0010


	//----- nvinfo : EIATTR_SW_WAR
	.align		4
.L_154:
        /*0060*/ 	.byte	0x04, 0x36
        /*0062*/ 	.short	(.L_156 - .L_155)
.L_155:
        /*0064*/ 	.word	0x00000008
.L_156:


//--------------------- .nv.info._ZN6thrust24THRUST_300001_SM_1000_NS8cuda_cub4core6detail13_kernel_agentINS1_8__reduce11ReduceAgentINS0_12zip_iteratorIN4cuda3std3__45tupleIJNS0_10device_ptrIdEENS0_17counting_iteratorIlNS0_11use_defaultESF_SF_EEEEEEEPNSB_IJdlEEESJ_lNS1_9__extrema9arg_max_fIdl10comparatorEEEEJSI_SK_lN3cub18CUB_300001_SM_100013GridEvenShareIlEENSR_9GridQueueIyEESO_EEEvDpT0_ --------------------------
	.section	.nv.info._ZN6thrust24THRUST_300001_SM_1000_NS8cuda_cub4core6detail13_kernel_agentINS1_8__reduce11ReduceAgentINS0_12zip_iteratorIN4cuda3std3__45tupleIJNS0_10device_ptrIdEENS0_17counting_iteratorIlNS0_11use_defaultESF_SF_EEEEEEEPNSB_IJdlEEESJ_lNS1_9__extrema9arg_max_fIdl10comparatorEEEEJSI_SK_lN3cub18CUB_300001_SM_100013GridEvenShareIlEENSR_9GridQueueIyEESO_EEEvDpT0_,"",@"SHT_CUDA_INFO"
	.sectionflags	@""
	.align	4


	//----- nvinfo : EIATTR_CUDA_API_VERSION
	.align		4
        /*0000*/ 	.byte	0x04, 0x37
        /*0002*/ 	.short	(.L_158 - .L_157)
.L_157:
        /*0004*/ 	.word	0x00000082


	//----- nvinfo : EIATTR_KPARAM_INFO
	.align		4
.L_158:
        /*0008*/ 	.byte	0x04, 0x17
        /*000a*/ 	.short	(.L_160 - .L_159)
.L_159:
        /*000c*/ 	.word	0x00000000
        /*0010*/ 	.short	0x0005
        /*0012*/ 	.short	0x0070
        /*0014*/ 	.byte	0x00, 0xf0, 0x05, 0x00


	//----- nvinfo : EIATTR_KPARAM_INFO
	.align		4
.L_160:
        /*0018*/ 	.byte	0x04, 0x17
        /*001a*/ 	.short	(.L_162 - .L_161)
.L_161:
        /*001c*/ 	.word	0x00000000
        /*0020*/ 	.short	0x0004
        /*0022*/ 	.short	0x0068
        /*0024*/ 	.byte	0x00, 0xf0, 0x21, 0x00


	//----- nvinfo : EIATTR_KPARAM_INFO
	.align		4
.L_162:
        /*0028*/ 	.byte	0x04, 0x17
        /*002a*/ 	.short	(.L_164 - .L_163)
.L_163:
        /*002c*/ 	.word	0x00000000
        /*0030*/ 	.short	0x0003
        /*0032*/ 	.short	0x0020
        /*0034*/ 	.byte	0x00, 0xf0, 0x21, 0x01


	//----- nvinfo : EIATTR_KPARAM_INFO
	.align		4
.L_164:
        /*0038*/ 	.byte	0x04, 0x17
        /*003a*/ 	.short	(.L_166 - .L_165)
.L_165:
        /*003c*/ 	.word	0x00000000
        /*0040*/ 	.short	0x0002
        /*0042*/ 	.short	0x0018
        /*0044*/ 	.byte	0x00, 0xf0, 0x21, 0x00


	//----- nvinfo : EIATTR_KPARAM_INFO
	.align		4
.L_166:
        /*0048*/ 	.byte	0x04, 0x17
        /*004a*/ 	.short	(.L_168 - .L_167)
.L_167:
        /*004c*/ 	.word	0x00000000
        /*0050*/ 	.short	0x0001
        /*0052*/ 	.short	0x0010
        /*0054*/ 	.byte	0x00, 0xf5, 0x21, 0x00


	//----- nvinfo : EIATTR_KPARAM_INFO
	.align		4
.L_168:
        /*0058*/ 	.byte	0x04, 0x17
        /*005a*/ 	.short	(.L_170 - .L_169)
.L_169:
        /*005c*/ 	.word	0x00000000
        /*0060*/ 	.short	0x0000
        /*0062*/ 	.short	0x0000
        /*0064*/ 	.byte	0x00, 0xf0, 0x41, 0x00


	//----- nvinfo : EIATTR_SPARSE_MMA_MASK
	.align		4
.L_170:
        /*0068*/ 	.byte	0x03, 0x50
        /*006a*/ 	.short	0x0000


	//----- nvinfo : EIATTR_MAXREG_COUNT
	.align		4
        /*006c*/ 	.byte	0x03, 0x1b
        /*006e*/ 	.short	0x00ff


	//----- nvinfo : EIATTR_NUM_BARRIERS
	.align		4
        /*0070*/ 	.byte	0x02, 0x4c
        /*0072*/ 	.byte	0x01
	.zero		1


	//----- nvinfo : EIATTR_MERCURY_ISA_VERSION
	.align		4
        /*0074*/ 	.byte	0x03, 0x5f
        /*0076*/ 	.short	0x0101


	//----- nvinfo : EIATTR_COOP_GROUP_MASK_REGIDS
	.align		4
        /*0078*/ 	.byte	0x04, 0x29
        /*007a*/ 	.short	(.L_172 - .L_171)


	//   ....[0]....
.L_171:
        /*007c*/ 	.word	0xffffffff


	//   ....[1]....
        /*0080*/ 	.word	0xffffffff


	//   ....[2]....
        /*0084*/ 	.word	0xffffffff


	//   ....[3]....
        /*0088*/ 	.word	0xffffffff


	//   ....[4]....
        /*008c*/ 	.word	0xffffffff


	//   ....[5]....
        /*0090*/ 	.word	0xffffffff


	//   ....[6]....
        /*0094*/ 	.word	0xffffffff


	//   ....[7]....
        /*0098*/ 	.word	0xffffffff


	//   ....[8]....
        /*009c*/ 	.word	0xffffffff


	//   ....[9]....
        /*00a0*/ 	.word	0xffffffff


	//   ....[10]....
        /*00a4*/ 	.word	0xffffffff


	//   ....[11]....
        /*00a8*/ 	.word	0xffffffff


	//   ....[12]....
        /*00ac*/ 	.word	0xffffffff


	//   ....[13]....
        /*00b0*/ 	.word	0xffffffff


	//   ....[14]....
        /*00b4*/ 	.word	0xffffffff


	//   ....[15]....
        /*00b8*/ 	.word	0xffffffff


	//   ....[16]....
        /*00bc*/ 	.word	0xffffffff


	//   ....[17]....
        /*00c0*/ 	.word	0xffffffff


	//   ....[18]....
        /*00c4*/ 	.word	0xffffffff


	//   ....[19]....
        /*00c8*/ 	.word	0xffffffff


	//   ....[20]....
        /*00cc*/ 	.word	0xffffffff


	//   ....[21]....
        /*00d0*/ 	.word	0xffffffff


	//   ....[22]....
        /*00d4*/ 	.word	0xffffffff


	//   ....[23]....
        /*00d8*/ 	.word	0xffffffff


	//   ....[24]....
        /*00dc*/ 	.word	0xffffffff


	//   ....[25]....
        /*00e0*/ 	.word	0xffffffff


	//   ....[26]....
        /*00e4*/ 	.word	0xffffffff


	//   ....[27]....
        /*00e8*/ 	.word	0xffffffff


	//   ....[28]....
        /*00ec*/ 	.word	0xffffffff


	//   ....[29]....
        /*00f0*/ 	.word	0xffffffff


	//   ....[30]....
        /*00f4*/ 	.word	0xffffffff


	//   ....[31]....
        /*00f8*/ 	.word	0xffffffff


	//   ....[32]....
        /*00fc*/ 	.word	0xffffffff


	//   ....[33]....
        /*0100*/ 	.word	0xffffffff


	//   ....[34]....
        /*0104*/ 	.word	0xffffffff


	//   ....[35]....
        /*0108*/ 	.word	0xffffffff


	//   ....[36]....
        /*010c*/ 	.word	0xffffffff


	//   ....[37]....
        /*0110*/ 	.word	0xffffffff


	//   ....[38]....
        /*0114*/ 	.word	0xffffffff


	//   ....[39]....
        /*0118*/ 	.word	0xffffffff


	//   ....[40]....
        /*011c*/ 	.word	0xffffffff


	//   ....[41]....
        /*0120*/ 	.word	0xffffffff


	//   ....[42]....
        /*0124*/ 	.word	0xffffffff


	//   ....[43]....
        /*0128*/ 	.word	0xffffffff


	//   ....[44]....
        /*012c*/ 	.word	0xffffffff


	//   ....[45]....
        /*0130*/ 	.word	0xffffffff


	//   ....[46]....
        /*0134*/ 	.word	0xffffffff


	//   ....[47]....
        /*0138*/ 	.word	0xffffffff


	//   ....[48]....
        /*013c*/ 	.word	0xffffffff


	//   ....[49]....
        /*0140*/ 	.word	0xffffffff


	//   ....[50]....
        /*0144*/ 	.word	0xffffffff


	//   ....[51]....
        /*0148*/ 	.word	0xffffffff


	//   ....[52]....
        /*014c*/ 	.word	0xffffffff


	//   ....[53]....
        /*0150*/ 	.word	0xffffffff


	//   ....[54]....
        /*0154*/ 	.word	0xffffffff


	//   ....[55]....
        /*0158*/ 	.word	0xffffffff


	//   ....[56]....
        /*015c*/ 	.word	0xffffffff


	//   ....[57]....
        /*0160*/ 	.word	0xffffffff


	//   ....[58]....
        /*0164*/ 	.word	0xffffffff


	//   ....[59]....
        /*0168*/ 	.word	0xffffffff


	//----- nvinfo : EIATTR_COOP_GROUP_INSTR_OFFSETS
	.align		4
.L_172:
        /*016c*/ 	.byte	0x04, 0x28
        /*016e*/ 	.short	(.L_174 - .L_173)


	//   ....[0]....
.L_173:
        /*0170*/ 	.word	0x00000d70


	//   ....[1]....
        /*0174*/ 	.word	0x00000da0


	//   ....[2]....
        /*0178*/ 	.word	0x00000dc0


	//   ....[3]....
        /*017c*/ 	.word	0x00000dd0


	//   ....[4]....
        /*0180*/ 	.word	0x00000f60


	//   ....[5]....
        /*0184*/ 	.word	0x00000f90


	//   ....[6]....
        /*0188*/ 	.word	0x00000fc0


	//   ....[7]....
        /*018c*/ 	.word	0x00000fe0


	//   ....[8]....
        /*0190*/ 	.word	0x00001160


	//   ....[9]....
        /*0194*/ 	.word	0x00001190


	//   ....[10]....
        /*0198*/ 	.word	0x000011c0


	//   ....[11]....
        /*019c*/ 	.word	0x000011e0


	//   ....[12]....
        /*01a0*/ 	.word	0x00001360


	//   ....[13]....
        /*01a4*/ 	.word	0x00001390


	//   ....[14]....
        /*01a8*/ 	.word	0x000013c0


	//   ....[15]....
        /*01ac*/ 	.word	0x000013e0


	//   ....[16]....
        /*01b0*/ 	.word	0x00001560


	//   ....[17]....
        /*01b4*/ 	.word	0x00001590


	//   ....[18]....
        /*01b8*/ 	.word	0x000015c0


	//   ....[19]....
        /*01bc*/ 	.word	0x000015e0


	//   ....[20]....
        /*01c0*/ 	.word	0x00002340


	//   ....[21]....
        /*01c4*/ 	.word	0x00002350


	//   ....[22]....
        /*01c8*/ 	.word	0x00002360


	//   ....[23]....
        /*01cc*/ 	.word	0x00002380


	//   ....[24]....
        /*01d0*/ 	.word	0x00002500


	//   ....[25]....
        /*01d4*/ 	.word	0x00002540


	//   ....[26]....
        /*01d8*/ 	.word	0x00002570


	//   ....[27]....
        /*01dc*/ 	.word	0x00002590


	//   ....[28]....
        /*01e0*/ 	.word	0x00002710


	//   ....[29]....
        /*01e4*/ 	.word	0x00002750


	//   ....[30]....
        /*01e8*/ 	.word	0x00002780


	//   ....[31]....
        /*01ec*/ 	.word	0x000027a0


	//   ....[32]....
        /*01f0*/ 	.word	0x00002920


	//   ....[33]....
        /*01f4*/ 	.word	0x00002960


	//   ....[34]....
        /*01f8*/ 	.word	0x00002990


	//   ....[35]....
        /*01fc*/ 	.word	0x000029b0


	//   ....[36]....
        /*0200*/ 	.word	0x00002b30


	//   ....[37]....
        /*0204*/ 	.word	0x00002b70


	//   ....[38]....
        /*0208*/ 	.word	0x00002ba0


	//   ....[39]....
        /*020c*/ 	.word	0x00002bc0


	//   ....[40]....
        /*0210*/ 	.word	0x000053c0


	//   ....[41]....
        /*0214*/ 	.word	0x000053f0


	//   ....[42]....
        /*0218*/ 	.word	0x00005410


	//   ....[43]....
        /*021c*/ 	.word	0x00005420


	//   ....[44]....
        /*0220*/ 	.word	0x000055b0


	//   ....[45]....
        /*0224*/ 	.word	0x000055e0


	//   ....[46]....
        /*0228*/ 	.word	0x00005610


	//   ....[47]....
        /*022c*/ 	.word	0x00005630


	//   ....[48]....
        /*0230*/ 	.word	0x000057b0


	//   ....[49]....
        /*0234*/ 	.word	0x000057e0


	//   ....[50]....
        /*0238*/ 	.word	0x00005810


	//   ....[51]....
        /*023c*/ 	.word	0x00005830


	//   ....[52]....
        /*0240*/ 	.word	0x000059b0


	//   ....[53]....
        /*0244*/ 	.word	0x000059e0


	//   ....[54]....
        /*0248*/ 	.word	0x00005a10


	//   ....[55]....
        /*024c*/ 	.word	0x00005a30


	//   ....[56]....
        /*0250*/ 	.word	0x00005bb0


	//   ....[57]....
        /*0254*/ 	.word	0x00005be0


	//   ....[58]....
        /*0258*/ 	.word	0x00005c10


	//   ....[59]....
        /*025c*/ 	.word	0x00005c30


	//----- nvinfo : EIATTR_VRC_CTA_INIT_COUNT
	.align		4
.L_174:
        /*0260*/ 	.byte	0x02, 0x4a
	.zero		1
	.zero		1


	//----- nvinfo : EIATTR_EXIT_INSTR_OFFSETS
	.align		4
        /*0264*/ 	.byte	0x04, 0x1c
        /*0266*/ 	.short	(.L_176 - .L_175)


	//   ....[0]....
.L_175:
        /*0268*/ 	.word	0x000068d0


	//   ....[1]....
        /*026c*/ 	.word	0x00006920


	//----- nvinfo : EIATTR_MAX_THREADS
	.align		4
.L_176:
        /*0270*/ 	.byte	0x04, 0x05
        /*0272*/ 	.short	(.L_178 - .L_177)
.L_177:
        /*0274*/ 	.word	0x00000100
        /*0278*/ 	.word	0x00000001
        /*027c*/ 	.word	0x00000001


	//----- nvinfo : EIATTR_CRS_STACK_SIZE
	.align		4
.L_178:
        /*0280*/ 	.byte	0x04, 0x1e
        /*0282*/ 	.short	(.L_180 - .L_179)
.L_179:
        /*0284*/ 	.word	0x00000000


	//----- nvinfo : EIATTR_CBANK_PARAM_SIZE
	.align		4
.L_180:
        /*0288*/ 	.byte	0x03, 0x19
        /*028a*/ 	.short	0x0071


	//----- nvinfo : EIATTR_PARAM_CBANK
	.align		4
        /*028c*/ 	.byte	0x04, 0x0a
        /*028e*/ 	.short	(.L_182 - .L_181)
	.align		4
.L_181:
        /*0290*/ 	.word	index@(.nv.constant0._ZN6thrust24THRUST_300001_SM_1000_NS8cuda_cub4core6detail13_kernel_agentINS1_8__reduce11ReduceAgentINS0_12zip_iteratorIN4cuda3std3__45tupleIJNS0_10device_ptrIdEENS0_17counting_iteratorIlNS0_11use_defaultESF_SF_EEEEEEEPNSB_IJdlEEESJ_lNS1_9__extrema9arg_max_fIdl10comparatorEEEEJSI_SK_lN3cub18CUB_300001_SM_100013GridEvenShareIlEENSR_9GridQueueIyEESO_EEEvDpT0_)
        /*0294*/ 	.short	0x0380
        /*0296*/ 	.short	0x0071


	//----- nvinfo : EIATTR_SW_WAR
	.align		4
.L_182:
        /*0298*/ 	.byte	0x04, 0x36
        /*029a*/ 	.short	(.L_184 - .L_183)
.L_183:
        /*029c*/ 	.word	0x00000008
.L_184:


//--------------------- .nv.info._ZN6thrust24THRUST_300001_SM_1000_NS8cuda_cub4core6detail13_kernel_agentINS1_8__reduce11ReduceAgentINS0_12zip_iteratorIN4cuda3std3__45tupleIJNS0_10device_ptrIdEENS0_17counting_iteratorIlNS0_11use_defaultESF_SF_EEEEEEEPNSB_IJdlEEESJ_lNS1_9__extrema9arg_max_fIdl10comparatorEEEEJSI_SK_lSO_EEEvDpT0_ --------------------------
	.section	.nv.info._ZN6thrust24THRUST_300001_SM_1000_NS8cuda_cub4core6detail13_kernel_agentINS1_8__reduce11ReduceAgentINS0_12zip_iteratorIN4cuda3std3__45tupleIJNS0_10device_ptrIdEENS0_17counting_iteratorIlNS0_11use_defaultESF_SF_EEEEEEEPNSB_IJdlEEESJ_lNS1_9__extrema9arg_max_fIdl10comparatorEEEEJSI_SK_lSO_EEEvDpT0_,"",@"SHT_CUDA_INFO"
	.sectionflags	@""
	.align	4


	//----- nvinfo : EIATTR_CUDA_API_VERSION
	.align		4
        /*0000*/ 	.byte	0x04, 0x37
        /*0002*/ 	.short	(.L_186 - .L_185)
.L_185:
        /*0004*/ 	.word	0x00000082


	//----- nvinfo : EIATTR_KPARAM_INFO
	.align		4
.L_186:
        /*0008*/ 	.byte	0x04, 0x17
        /*000a*/ 	.short	(.L_188 - .L_187)
.L_187:
        /*000c*/ 	.word	0x00000000
        /*0010*/ 	.short	0x0003
        /*0012*/ 	.short	0x0020
        /*0014*/ 	.byte	0x00, 0xf0, 0x05, 0x00


	//----- nvinfo : EIATTR_KPARAM_INFO
	.align		4
.L_188:
        /*0018*/ 	.byte	0x04, 0x17
        /*001a*/ 	.short	(.L_190 - .L_189)
.L_189:
        /*001c*/ 	.word	0x00000000
        /*0020*/ 	.short	0x0002
        /*0022*/ 	.short	0x0018
        /*0024*/ 	.byte	0x00, 0xf0, 0x21, 0x00


	//----- nvinfo : EIATTR_KPARAM_INFO
	.align		4
.L_190:
        /*0028*/ 	.byte	0x04, 0x17
        /*002a*/ 	.short	(.L_192 - .L_191)
.L_191:
        /*002c*/ 	.word	0x00000000
        /*0030*/ 	.short	0x0001
        /*0032*/ 	.short	0x0010
        /*0034*/ 	.byte	0x00, 0xf5, 0x21, 0x00


	//----- nvinfo : EIATTR_KPARAM_INFO
	.align		4
.L_192:
        /*0038*/ 	.byte	0x04, 0x17
        /*003a*/ 	.short	(.L_194 - .L_193)
.L_193:
        /*003c*/ 	.word	0x00000000
        /*0040*/ 	.short	0x0000
        /*0042*/ 	.short	0x0000
        /*0044*/ 	.byte	0x00, 0xf0, 0x41, 0x00


	//----- nvinfo : EIATTR_SPARSE_MMA_MASK
	.align		4
.L_194:
        /*0048*/ 	.byte	0x03, 0x50
        /*004a*/ 	.short	0x0000


	//----- nvinfo : EIATTR_MAXREG_COUNT
	.align		4
        /*004c*/ 	.byte	0x03, 0x1b
        /*004e*/ 	.short	0x00ff


	//----- nvinfo : EIATTR_NUM_BARRIERS
	.align		4
        /*0050*/ 	.byte	0x02, 0x4c
        /*0052*/ 	.byte	0x01
	.zero		1


	//----- nvinfo : EIATTR_MERCURY_ISA_VERSION
	.align		4
        /*0054*/ 	.byte	0x03, 0x5f
        /*0056*/ 	.short	0x0101


	//----- nvinfo : EIATTR_COOP_GROUP_MASK_REGIDS
	.align		4
        /*0058*/ 	.byte	0x04, 0x29
        /*005a*/ 	.short	(.L_196 - .L_195)


	//   ....[0]....
.L_195:
        /*005c*/ 	.word	0xffffffff


	//   ....[1]....
        /*0060*/ 	.word	0xffffffff


	//   ....[2]....
        /*0064*/ 	.word	0xffffffff


	//   ....[3]....
        /*0068*/ 	.word	0xffffffff


	//   ....[4]....
        /*006c*/ 	.word	0xffffffff


	//   ....[5]....
        /*0070*/ 	.word	0xffffffff


	//   ....[6]....
        /*0074*/ 	.word	0xffffffff


	//   ....[7]....
        /*0078*/ 	.word	0xffffffff


	//   ....[8]....
        /*007c*/ 	.word	0xffffffff


	//   ....[9]....
        /*0080*/ 	.word	0xffffffff


	//   ....[10]....
        /*0084*/ 	.word	0xffffffff


	//   ....[11]....
        /*0088*/ 	.word	0xffffffff


	//   ....[12]....
        /*008c*/ 	.word	0xffffffff


	//   ....[13]....
        /*0090*/ 	.word	0xffffffff


	//   ....[14]....
        /*0094*/ 	.word	0xffffffff


	//   ....[15]....
        /*0098*/ 	.word	0xffffffff


	//   ....[16]....
        /*009c*/ 	.word	0xffffffff


	//   ....[17]....
        /*00a0*/ 	.word	0xffffffff


	//   ....[18]....
        /*00a4*/ 	.word	0xffffffff


	//   ....[19]....
        /*00a8*/ 	.word	0xffffffff


	//   ....[20]....
        /*00ac*/ 	.word	0xffffffff


	//   ....[21]....
        /*00b0*/ 	.word	0xffffffff


	//   ....[22]....
        /*00b4*/ 	.word	0xffffffff


	//   ....[23]....
        /*00b8*/ 	.word	0xffffffff


	//   ....[24]....
        /*00bc*/ 	.word	0xffffffff


	//   ....[25]....
        /*00c0*/ 	.word	0xffffffff


	//   ....[26]....
        /*00c4*/ 	.word	0xffffffff


	//   ....[27]....
        /*00c8*/ 	.word	0xffffffff


	//   ....[28]....
        /*00cc*/ 	.word	0xffffffff


	//   ....[29]....
        /*00d0*/ 	.word	0xffffffff


	//   ....[30]....
        /*00d4*/ 	.word	0xffffffff


	//   ....[31]....
        /*00d8*/ 	.word	0xffffffff


	//   ....[32]....
        /*00dc*/ 	.word	0xffffffff


	//   ....[33]....
        /*00e0*/ 	.word	0xffffffff


	//   ....[34]....
        /*00e4*/ 	.word	0xffffffff


	//   ....[35]....
        /*00e8*/ 	.word	0xffffffff


	//   ....[36]....
        /*00ec*/ 	.word	0xffffffff


	//   ....[37]....
        /*00f0*/ 	.word	0xffffffff


	//   ....[38]....
        /*00f4*/ 	.word	0xffffffff


	//   ....[39]....
        /*00f8*/ 	.word	0xffffffff


	//   ....[40]....
        /*00fc*/ 	.word	0xffffffff


	//   ....[41]....
        /*0100*/ 	.word	0xffffffff


	//   ....[42]....
        /*0104*/ 	.word	0xffffffff


	//   ....[43]....
        /*0108*/ 	.word	0xffffffff


	//   ....[44]....
        /*010c*/ 	.word	0xffffffff


	//   ....[45]....
        /*0110*/ 	.word	0xffffffff


	//   ....[46]....
        /*0114*/ 	.word	0xffffffff


	//   ....[47]....
        /*0118*/ 	.word	0xffffffff


	//   ....[48]....
        /*011c*/ 	.word	0xffffffff


	//   ....[49]....
        /*0120*/ 	.word	0xffffffff


	//   ....[50]....
        /*0124*/ 	.word	0xffffffff


	//   ....[51]....
        /*0128*/ 	.word	0xffffffff


	//   ....[52]....
        /*012c*/ 	.word	0xffffffff


	//   ....[53]....
        /*0130*/ 	.word	0xffffffff


	//   ....[54]....
        /*0134*/ 	.word	0xffffffff


	//   ....[55]....
        /*0138*/ 	.word	0xffffffff


	//   ....[56]....
        /*013c*/ 	.word	0xffffffff


	//   ....[57]....
        /*0140*/ 	.word	0xffffffff


	//   ....[58]....
        /*0144*/ 	.word	0xffffffff


	//   ....[59]....
        /*0148*/ 	.word	0xffffffff


	//----- nvinfo : EIATTR_COOP_GROUP_INSTR_OFFSETS
	.align		4
.L_196:
        /*014c*/ 	.byte	0x04, 0x28
        /*014e*/ 	.short	(.L_198 - .L_197)


	//   ....[0]....
.L_197:
        /*0150*/ 	.word	0x00000cb0


	//   ....[1]....
        /*0154*/ 	.word	0x00000ce0


	//   ....[2]....
        /*0158*/ 	.word	0x00000d00


	//   ....[3]....
        /*015c*/ 	.word	0x00000d10


	//   ....[4]....
        /*0160*/ 	.word	0x00000ea0


	//   ....[5]....
        /*0164*/ 	.word	0x00000ed0


	//   ....[6]....
        /*0168*/ 	.word	0x00000f00


	//   ....[7]....
        /*016c*/ 	.word	0x00000f20


	//   ....[8]....
        /*0170*/ 	.word	0x000010a0


	//   ....[9]....
        /*0174*/ 	.word	0x000010d0


	//   ....[10]....
        /*0178*/ 	.word	0x00001100


	//   ....[11]....
        /*017c*/ 	.word	0x00001120


	//   ....[12]....
        /*0180*/ 	.word	0x000012a0


	//   ....[13]....
        /*0184*/ 	.word	0x000012d0


	//   ....[14]....
        /*0188*/ 	.word	0x00001300


	//   ....[15]....
        /*018c*/ 	.word	0x00001320


	//   ....[16]....
        /*0190*/ 	.word	0x000014a0


	//   ....[17]....
        /*0194*/ 	.word	0x000014e0


	//   ....[18]....
        /*0198*/ 	.word	0x00001510


	//   ....[19]....
        /*019c*/ 	.word	0x00001520


	//   ....[20]....
        /*01a0*/ 	.word	0x00002280


	//   ....[21]....
        /*01a4*/ 	.word	0x00002290


	//   ....[22]....
        /*01a8*/ 	.word	0x000022a0


	//   ....[23]....
        /*01ac*/ 	.word	0x000022c0


	//   ....[24]....
        /*01b0*/ 	.word	0x00002440


	//   ....[25]....
        /*01b4*/ 	.word	0x00002480


	//   ....[26]....
        /*01b8*/ 	.word	0x000024b0


	//   ....[27]....
        /*01bc*/ 	.word	0x000024d0


	//   ....[28]....
        /*01c0*/ 	.word	0x00002650


	//   ....[29]....
        /*01c4*/ 	.word	0x00002690


	//   ....[30]....
        /*01c8*/ 	.word	0x000026c0


	//   ....[31]....
        /*01cc*/ 	.word	0x000026e0


	//   ....[32]....
        /*01d0*/ 	.word	0x00002860


	//   ....[33]....
        /*01d4*/ 	.word	0x000028a0


	//   ....[34]....
        /*01d8*/ 	.word	0x000028d0


	//   ....[35]....
        /*01dc*/ 	.word	0x000028f0


	//   ....[36]....
        /*01e0*/ 	.word	0x00002a70


	//   ....[37]....
        /*01e4*/ 	.word	0x00002ab0


	//   ....[38]....
        /*01e8*/ 	.word	0x00002ae0


	//   ....[39]....
        /*01ec*/ 	.word	0x00002b00


	//   ....[40]....
        /*01f0*/ 	.word	0x00004f40


	//   ....[41]....
        /*01f4*/ 	.word	0x00004f70


	//   ....[42]....
        /*01f8*/ 	.word	0x00004f90


	//   ....[43]....
        /*01fc*/ 	.word	0x00004fa0


	//   ....[44]....
        /*0200*/ 	.word	0x00005130


	//   ....[45]....
        /*0204*/ 	.word	0x00005160


	//   ....[46]....
        /*0208*/ 	.word	0x00005190


	//   ....[47]....
        /*020c*/ 	.word	0x000051b0


	//   ....[48]....
        /*0210*/ 	.word	0x00005330


	//   ....[49]....
        /*0214*/ 	.word	0x00005360


	//   ....[50]....
        /*0218*/ 	.word	0x00005390


	//   ....[51]....
        /*021c*/ 	.word	0x000053b0


	//   ....[52]....
        /*0220*/ 	.word	0x00005530


	//   ....[53]....
        /*0224*/ 	.word	0x00005560


	//   ....[54]....
        /*0228*/ 	.word	0x00005590


	//   ....[55]....
        /*022c*/ 	.word	0x000055b0


	//   ....[56]....
        /*0230*/ 	.word	0x00005730


	//   ....[57]....
        /*0234*/ 	.word	0x00005760


	//   ....[58]....
        /*0238*/ 	.word	0x00005790


	//   ....[59]....
        /*023c*/ 	.word	0x000057b0


	//----- nvinfo : EIATTR_VRC_CTA_INIT_COUNT
	.align		4
.L_198:
        /*0240*/ 	.byte	0x02, 0x4a
	.zero		1
	.zero		1


	//----- nvinfo : EIATTR_EXIT_INSTR_OFFSETS
	.align		4
        /*0244*/ 	.byte	0x04, 0x1c
        /*0246*/ 	.short	(.L_200 - .L_199)


	//   ....[0]....
.L_199:
        /*0248*/ 	.word	0x00000040


	//   ....[1]....
        /*024c*/ 	.word	0x00006450


	//   ....[2]....
        /*0250*/ 	.word	0x00006490


	//----- nvinfo : EIATTR_MAX_THREADS
	.align		4
.L_200:
        /*0254*/ 	.byte	0x04, 0x05
        /*0256*/ 	.short	(.L_202 - .L_201)
.L_201:
        /*0258*/ 	.word	0x00000100
        /*025c*/ 	.word	0x00000001
        /*0260*/ 	.word	0x00000001


	//----- nvinfo : EIATTR_CRS_STACK_SIZE
	.align		4
.L_202:
        /*0264*/ 	.byte	0x04, 0x1e
        /*0266*/ 	.short	(.L_204 - .L_203)
.L_203:
        /*0268*/ 	.word	0x00000000


	//----- nvinfo : EIATTR_CBANK_PARAM_SIZE
	.align		4
.L_204:
        /*026c*/ 	.byte	0x03, 0x19
        /*026e*/ 	.short	0x0021


	//----- nvinfo : EIATTR_PARAM_CBANK
	.align		4
        /*0270*/ 	.byte	0x04, 0x0a
        /*0272*/ 	.short	(.L_206 - .L_205)
	.align		4
.L_205:
        /*0274*/ 	.word	index@(.nv.constant0._ZN6thrust24THRUST_300001_SM_1000_NS8cuda_cub4core6detail13_kernel_agentINS1_8__reduce11ReduceAgentINS0_12zip_iteratorIN4cuda3std3__45tupleIJNS0_10device_ptrIdEENS0_17counting_iteratorIlNS0_11use_defaultESF_SF_EEEEEEEPNSB_IJdlEEESJ_lNS1_9__extrema9arg_max_fIdl10comparatorEEEEJSI_SK_lSO_EEEvDpT0_)
        /*0278*/ 	.short	0x0380
        /*027a*/ 	.short	0x0021


	//----- nvinfo : EIATTR_SW_WAR
	.align		4
.L_206:
        /*027c*/ 	.byte	0x04, 0x36
        /*027e*/ 	.short	(.L_208 - .L_207)
.L_207:
        /*0280*/ 	.word	0x00000008
.L_208:


//--------------------- .nv.info._ZN6thrust24THRUST_300001_SM_1000_NS8cuda_cub4core6detail13_kernel_agentINS1_8__reduce11ReduceAgentIPN4cuda3std3__45tupleIJdlEEESC_SB_iNS1_9__extrema9arg_max_fIdl10comparatorEEEEJSC_SC_iSG_EEEvDpT0_ --------------------------
	.section	.nv.info._ZN6thrust24THRUST_300001_SM_1000_NS8cuda_cub4core6detail13_kernel_agentINS1_8__reduce11ReduceAgentIPN4cuda3std3__45tupleIJdlEEESC_SB_iNS1_9__extrema9arg_max_fIdl10comparatorEEEEJSC_SC_iSG_EEEvDpT0_,"",@"SHT_CUDA_INFO"
	.sectionflags	@""
	.align	4


	//----- nvinfo : EIATTR_CUDA_API_VERSION
	.align		4
        /*0000*/ 	.byte	0x04, 0x37
        /*0002*/ 	.short	(.L_210 - .L_209)
.L_209:
        /*0004*/ 	.word	0x00000082


	//----- nvinfo : EIATTR_KPARAM_INFO
	.align		4
.L_210:
        /*0008*/ 	.byte	0x04, 0x17
        /*000a*/ 	.short	(.L_212 - .L_211)
.L_211:
        /*000c*/ 	.word	0x00000000
        /*0010*/ 	.short	0x0003
        /*0012*/ 	.short	0x0014
        /*0014*/ 	.byte	0x00, 0xf0, 0x05, 0x00


	//----- nvinfo : EIATTR_KPARAM_INFO
	.align		4
.L_212:
        /*0018*/ 	.byte	0x04, 0x17
        /*001a*/ 	.short	(.L_214 - .L_213)
.L_213:
        /*001c*/ 	.word	0x00000000
        /*0020*/ 	.short	0x0002
        /*0022*/ 	.short	0x0010
        /*0024*/ 	.byte	0x00, 0xf0, 0x11, 0x00


	//----- nvinfo : EIATTR_KPARAM_INFO
	.align		4
.L_214:
        /*0028*/ 	.byte	0x04, 0x17
        /*002a*/ 	.short	(.L_216 - .L_215)
.L_215:
        /*002c*/ 	.word	0x00000000
        /*0030*/ 	.short	0x0001
        /*0032*/ 	.short	0x0008
        /*0034*/ 	.byte	0x00, 0xf5, 0x21, 0x00


	//----- nvinfo : EIATTR_KPARAM_INFO
	.align		4
.L_216:
        /*0038*/ 	.byte	0x04, 0x17
        /*003a*/ 	.short	(.L_218 - .L_217)
.L_217:
        /*003c*/ 	.word	0x00000000
        /*0040*/ 	.short	0x0000
        /*0042*/ 	.short	0x0000
        /*0044*/ 	.byte	0x00, 0xf5, 0x21, 0x00


	//----- nvinfo : EIATTR_SPARSE_MMA_MASK
	.align		4
.L_218:
        /*0048*/ 	.byte	0x03, 0x50
        /*004a*/ 	.short	0x0000


	//----- nvinfo : EIATTR_MAXREG_COUNT
	.align		4
        /*004c*/ 	.byte	0x03, 0x1b
        /*004e*/ 	.short	0x00ff


	//----- nvinfo : EIATTR_NUM_BARRIERS
	.align		4
        /*0050*/ 	.byte	0x02, 0x4c
        /*0052*/ 	.byte	0x01
	.zero		1


	//----- nvinfo : EIATTR_MERCURY_ISA_VERSION
	.align		4
        /*0054*/ 	.byte	0x03, 0x5f
        /*0056*/ 	.short	0x0101


	//----- nvinfo : EIATTR_COOP_GROUP_MASK_REGIDS
	.align		4
        /*0058*/ 	.byte	0x04, 0x29
        /*005a*/ 	.short	(.L_220 - .L_219)


	//   ....[0]....
.L_219:
        /*005c*/ 	.word	0xffffffff


	//   ....[1]....
        /*0060*/ 	.word	0xffffffff


	//   ....[2]....
        /*0064*/ 	.word	0xffffffff


	//   ....[3]....
        /*0068*/ 	.word	0xffffffff


	//   ....[4]....
        /*006c*/ 	.word	0xffffffff


	//   ....[5]....
        /*0070*/ 	.word	0xffffffff


	//   ....[6]....
        /*0074*/ 	.word	0xffffffff


	//   ....[7]....
        /*0078*/ 	.word	0xffffffff


	//   ....[8]....
        /*007c*/ 	.word	0xffffffff


	//   ....[9]....
        /*0080*/ 	.word	0xffffffff


	//   ....[10]....
        /*0084*/ 	.word	0xffffffff


	//   ....[11]....
        /*0088*/ 	.word	0xffffffff


	//   ....[12]....
        /*008c*/ 	.word	0xffffffff


	//   ....[13]....
        /*0090*/ 	.word	0xffffffff


	//   ....[14]....
        /*0094*/ 	.word	0xffffffff


	//   ....[15]....
        /*0098*/ 	.word	0xffffffff


	//   ....[16]....
        /*009c*/ 	.word	0xffffffff


	//   ....[17]....
        /*00a0*/ 	.word	0xffffffff


	//   ....[18]....
        /*00a4*/ 	.word	0xffffffff


	//   ....[19]....
        /*00a8*/ 	.word	0xffffffff


	//   ....[20]....
        /*00ac*/ 	.word	0xffffffff


	//   ....[21]....
        /*00b0*/ 	.word	0xffffffff


	//   ....[22]....
        /*00b4*/ 	.word	0xffffffff


	//   ....[23]....
        /*00b8*/ 	.word	0xffffffff


	//   ....[24]....
        /*00bc*/ 	.word	0xffffffff


	//   ....[25]....
        /*00c0*/ 	.word	0xffffffff


	//   ....[26]....
        /*00c4*/ 	.word	0xffffffff


	//   ....[27]....
        /*00c8*/ 	.word	0xffffffff


	//   ....[28]....
        /*00cc*/ 	.word	0xffffffff


	//   ....[29]....
        /*00d0*/ 	.word	0xffffffff


	//   ....[30]....
        /*00d4*/ 	.word	0xffffffff


	//   ....[31]....
        /*00d8*/ 	.word	0xffffffff


	//   ....[32]....
        /*00dc*/ 	.word	0xffffffff


	//   ....[33]....
        /*00e0*/ 	.word	0xffffffff


	//   ....[34]....
        /*00e4*/ 	.word	0xffffffff


	//   ....[35]....
        /*00e8*/ 	.word	0xffffffff


	//   ....[36]....
        /*00ec*/ 	.word	0xffffffff


	//   ....[37]....
        /*00f0*/ 	.word	0xffffffff


	//   ....[38]....
        /*00f4*/ 	.word	0xffffffff


	//   ....[39]....
        /*00f8*/ 	.word	0xffffffff


	//   ....[40]....
        /*00fc*/ 	.word	0xffffffff


	//   ....[41]....
        /*0100*/ 	.word	0xffffffff


	//   ....[42]....
        /*0104*/ 	.word	0xffffffff


	//   ....[43]....
        /*0108*/ 	.word	0xffffffff


	//   ....[44]....
        /*010c*/ 	.word	0xffffffff


	//   ....[45]....
        /*0110*/ 	.word	0xffffffff


	//   ....[46]....
        /*0114*/ 	.word	0xffffffff


	//   ....[47]....
        /*0118*/ 	.word	0xffffffff


	//   ....[48]....
        /*011c*/ 	.word	0xffffffff


	//   ....[49]....
        /*0120*/ 	.word	0xffffffff


	//   ....[50]....
        /*0124*/ 	.word	0xffffffff


	//   ....[51]....
        /*0128*/ 	.word	0xffffffff


	//   ....[52]....
        /*012c*/ 	.word	0xffffffff


	//   ....[53]....
        /*0130*/ 	.word	0xffffffff


	//   ....[54]....
        /*0134*/ 	.word	0xffffffff


	//   ....[55]....
        /*0138*/ 	.word	0xffffffff


	//   ....[56]....
        /*013c*/ 	.word	0xffffffff


	//   ....[57]....
        /*0140*/ 	.word	0xffffffff


	//   ....[58]....
        /*0144*/ 	.word	0xffffffff


	//   ....[59]....
        /*0148*/ 	.word	0xffffffff


	//----- nvinfo : EIATTR_COOP_GROUP_INSTR_OFFSETS
	.align		4
.L_220:
        /*014c*/ 	.byte	0x04, 0x28
        /*014e*/ 	.short	(.L_222 - .L_221)


	//   ....[0]....
.L_221:
        /*0150*/ 	.word	0x00000b70


	//   ....[1]....
        /*0154*/ 	.word	0x00000ba0


	//   ....[2]....
        /*0158*/ 	.word	0x00000bc0


	//   ....[3]....
        /*015c*/ 	.word	0x00000bd0


	//   ....[4]....
        /*0160*/ 	.word	0x00000d60


	//   ....[5]....
        /*0164*/ 	.word	0x00000d90


	//   ....[6]....
        /*0168*/ 	.word	0x00000dc0


	//   ....[7]....
        /*016c*/ 	.word	0x00000de0


	//   ....[8]....
        /*0170*/ 	.word	0x00000f60


	//   ....[9]....
        /*0174*/ 	.word	0x00000f90


	//   ....[10]....
        /*0178*/ 	.word	0x00000fc0


	//   ....[11]....
        /*017c*/ 	.word	0x00000fe0


	//   ....[12]....
        /*0180*/ 	.word	0x00001160


	//   ....[13]....
        /*0184*/ 	.word	0x00001190


	//   ....[14]....
        /*0188*/ 	.word	0x000011c0


	//   ....[15]....
        /*018c*/ 	.word	0x000011e0


	//   ....[16]....
        /*0190*/ 	.word	0x00001360


	//   ....[17]....
        /*0194*/ 	.word	0x000013a0


	//   ....[18]....
        /*0198*/ 	.word	0x000013d0


	//   ....[19]....
        /*019c*/ 	.word	0x000013e0


	//   ....[20]....
        /*01a0*/ 	.word	0x00002140


	//   ....[21]....
        /*01a4*/ 	.word	0x00002150


	//   ....[22]....
        /*01a8*/ 	.word	0x00002160


	//   ....[23]....
        /*01ac*/ 	.word	0x00002180


	//   ....[24]....
        /*01b0*/ 	.word	0x00002300


	//   ....[25]....
        /*01b4*/ 	.word	0x00002340


	//   ....[26]....
        /*01b8*/ 	.word	0x00002370


	//   ....[27]....
        /*01bc*/ 	.word	0x00002390


	//   ....[28]....
        /*01c0*/ 	.word	0x00002510


	//   ....[29]....
        /*01c4*/ 	.word	0x00002550


	//   ....[30]....
        /*01c8*/ 	.word	0x00002580


	//   ....[31]....
        /*01cc*/ 	.word	0x000025a0


	//   ....[32]....
        /*01d0*/ 	.word	0x00002720


	//   ....[33]....
        /*01d4*/ 	.word	0x00002760


	//   ....[34]....
        /*01d8*/ 	.word	0x00002790


	//   ....[35]....
        /*01dc*/ 	.word	0x000027b0


	//   ....[36]....
        /*01e0*/ 	.word	0x00002930


	//   ....[37]....
        /*01e4*/ 	.word	0x00002970


	//   ....[38]....
        /*01e8*/ 	.word	0x000029b0


	//   ....[39]....
        /*01ec*/ 	.word	0x000029c0


	//   ....[40]....
        /*01f0*/ 	.word	0x00004d80


	//   ....[41]....
        /*01f4*/ 	.word	0x00004db0


	//   ....[42]....
        /*01f8*/ 	.word	0x00004dd0


	//   ....[43]....
        /*01fc*/ 	.word	0x00004de0


	//   ....[44]....
        /*0200*/ 	.word	0x00004f70


	//   ....[45]....
        /*0204*/ 	.word	0x00004fa0


	//   ....[46]....
        /*0208*/ 	.word	0x00004fd0


	//   ....[47]....
        /*020c*/ 	.word	0x00004ff0


	//   ....[48]....
        /*0210*/ 	.word	0x00005170


	//   ....[49]....
        /*0214*/ 	.word	0x000051a0


	//   ....[50]....
        /*0218*/ 	.word	0x000051d0


	//   ....[51]....
        /*021c*/ 	.word	0x000051f0


	//   ....[52]....
        /*0220*/ 	.word	0x00005370


	//   ....[53]....
        /*0224*/ 	.word	0x000053a0


	//   ....[54]....
        /*0228*/ 	.word	0x000053d0


	//   ....[55]....
        /*022c*/ 	.word	0x000053f0


	//   ....[56]....
        /*0230*/ 	.word	0x00005570


	//   ....[57]....
        /*0234*/ 	.word	0x000055a0


	//   ....[58]....
        /*0238*/ 	.word	0x000055d0


	//   ....[59]....
        /*023c*/ 	.word	0x000055f0


	//----- nvinfo : EIATTR_VRC_CTA_INIT_COUNT
	.align		4
.L_222:
        /*0240*/ 	.byte	0x02, 0x4a
	.zero		1
	.zero		1


	//----- nvinfo : EIATTR_EXIT_INSTR_OFFSETS
	.align		4
        /*0244*/ 	.byte	0x04, 0x1c
        /*0246*/ 	.short	(.L_224 - .L_223)


	//   ....[0]....
.L_223:
        /*0248*/ 	.word	0x00000030


	//   ....[1]....
        /*024c*/ 	.word	0x00006290


	//   ....[2]....
        /*0250*/ 	.word	0x000062d0


	//----- nvinfo : EIATTR_MAX_THREADS
	.align		4
.L_224:
        /*0254*/ 	.byte	0x04, 0x05
        /*0256*/ 	.short	(.L_226 - .L_225)
.L_225:
        /*0258*/ 	.word	0x00000100
        /*025c*/ 	.word	0x00000001
        /*0260*/ 	.word	0x00000001


	//----- nvinfo : EIATTR_CRS_STACK_SIZE
	.align		4
.L_226:
        /*0264*/ 	.byte	0x04, 0x1e
        /*0266*/ 	.short	(.L_228 - .L_227)
.L_227:
        /*0268*/ 	.word	0x00000000


	//----- nvinfo : EIATTR_CBANK_PARAM_SIZE
	.align		4
.L_228:
        /*026c*/ 	.byte	0x03, 0x19
        /*026e*/ 	.short	0x0015


	//----- nvinfo : EIATTR_PARAM_CBANK
	.align		4
        /*0270*/ 	.byte	0x04, 0x0a
        /*0272*/ 	.short	(.L_230 - .L_229)
	.align		4
.L_229:
        /*0274*/ 	.word	index@(.nv.constant0._ZN6thrust24THRUST_300001_SM_1000_NS8cuda_cub4core6detail13_kernel_agentINS1_8__reduce11ReduceAgentIPN4cuda3std3__45tupleIJdlEEESC_SB_iNS1_9__extrema9arg_max_fIdl10comparatorEEEEJSC_SC_iSG_EEEvDpT0_)
        /*0278*/ 	.short	0x0380
        /*027a*/ 	.short	0x0015


	//----- nvinfo : EIATTR_SW_WAR
	.align		4
.L_230:
        /*027c*/ 	.byte	0x04, 0x36
        /*027e*/ 	.short	(.L_232 - .L_231)
.L_231:
        /*0280*/ 	.word	0x00000008
.L_232:


//--------------------- .nv.info._ZN6thrust24THRUST_300001_SM_1000_NS8cuda_cub4core6detail13_kernel_agentINS1_8__reduce10DrainAgentIiEEJN3cub18CUB_300001_SM_10009GridQueueIjEEiEEEvDpT0_ --------------------------
	.section	.nv.info._ZN6thrust24THRUST_300001_SM_1000_NS8cuda_cub4core6detail13_kernel_agentINS1_8__reduce10DrainAgentIiEEJN3cub18CUB_300001_SM_10009GridQueueIjEEiEEEvDpT0_,"",@"SHT_CUDA_INFO"
	.sectionflags	@""
	.align	4


	//----- nvinfo : EIATTR_CUDA_API_VERSION
	.align		4
        /*0000*/ 	.byte	0x04, 0x37
        /*0002*/ 	.short	(.L_234 - .L_233)
.L_233:
        /*0004*/ 	.word	0x00000082


	//----- nvinfo : EIATTR_KPARAM_INFO
	.align		4
.L_234:
        /*0008*/ 	.byte	0x04, 0x17
        /*000a*/ 	.short	(.L_236 - .L_235)
.L_235:
        /*000c*/ 	.word	0x00000000
        /*0010*/ 	.short	0x0001
        /*0012*/ 	.short	0x0008
        /*0014*/ 	.byte	0x00, 0xf0, 0x11, 0x00


	//----- nvinfo : EIATTR_KPARAM_INFO
	.align		4
.L_236:
        /*0018*/ 	.byte	0x04, 0x17
        /*001a*/ 	.short	(.L_238 - .L_237)
.L_237:
        /*001c*/ 	.word	0x00000000
        /*0020*/ 	.short	0x0000
        /*0022*/ 	.short	0x0000
        /*0024*/ 	.byte	0x00, 0xf0, 0x21, 0x00


	//----- nvinfo : EIATTR_SPARSE_MMA_MASK
	.align		4
.L_238:
        /*0028*/ 	.byte	0x03, 0x50
        /*002a*/ 	.short	0x0000


	//----- nvinfo : EIATTR_MAXREG_COUNT
	.align		4
        /*002c*/ 	.byte	0x03, 0x1b
        /*002e*/ 	.short	0x00ff


	//----- nvinfo : EIATTR_MERCURY_ISA_VERSION
	.align		4
        /*0030*/ 	.byte	0x03, 0x5f
        /*0032*/ 	.short	0x0101


	//----- nvinfo : EIATTR_VRC_CTA_INIT_COUNT
	.align		4
        /*0034*/ 	.byte	0x02, 0x4a
	.zero		1
	.zero		1


	//----- nvinfo : EIATTR_EXIT_INSTR_OFFSETS
	.align		4
        /*0038*/ 	.byte	0x04, 0x1c
        /*003a*/ 	.short	(.L_240 - .L_239)


	//   ....[0]....
.L_239:
        /*003c*/ 	.word	0x00000060


	//----- nvinfo : EIATTR_MAX_THREADS
	.align		4
.L_240:
        /*0040*/ 	.byte	0x04, 0x05
        /*0042*/ 	.short	(.L_242 - .L_241)
.L_241:
        /*0044*/ 	.word	0x00000001
        /*0048*/ 	.word	0x00000001
        /*004c*/ 	.word	0x00000001


	//----- nvinfo : EIATTR_CBANK_PARAM_SIZE
	.align		4
.L_242:
        /*0050*/ 	.byte	0x03, 0x19
        /*0052*/ 	.short	0x000c


	//----- nvinfo : EIATTR_PARAM_CBANK
	.align		4
        /*0054*/ 	.byte	0x04, 0x0a
        /*0056*/ 	.short	(.L_244 - .L_243)
	.align		4
.L_243:
        /*0058*/ 	.word	index@(.nv.constant0._ZN6thrust24THRUST_300001_SM_1000_NS8cuda_cub4core6detail13_kernel_agentINS1_8__reduce10DrainAgentIiEEJN3cub18CUB_300001_SM_10009GridQueueIjEEiEEEvDpT0_)
        /*005c*/ 	.short	0x0380
        /*005e*/ 	.short	0x000c


	//----- nvinfo : EIATTR_SW_WAR
	.align		4
.L_244:
        /*0060*/ 	.byte	0x04, 0x36
        /*0062*/ 	.short	(.L_246 - .L_245)
.L_245:
        /*0064*/ 	.word	0x00000008
.L_246:


//--------------------- .nv.info._ZN6thrust24THRUST_300001_SM_1000_NS8cuda_cub4core6detail13_kernel_agentINS1_8__reduce11ReduceAgentINS0_12zip_iteratorIN4cuda3std3__45tupleIJNS0_10device_ptrIdEENS0_17counting_iteratorIlNS0_11use_defaultESF_SF_EEEEEEEPNSB_IJdlEEESJ_iNS1_9__extrema9arg_max_fIdl10comparatorEEEEJSI_SK_iN3cub18CUB_300001_SM_100013GridEvenShareIiEENSR_9GridQueueIjEESO_EEEvDpT0_ --------------------------
	.section	.nv.info._ZN6thrust24THRUST_300001_SM_1000_NS8cuda_cub4core6detail13_kernel_agentINS1_8__reduce11ReduceAgentINS0_12zip_iteratorIN4cuda3std3__45tupleIJNS0_10device_ptrIdEENS0_17counting_iteratorIlNS0_11use_defaultESF_SF_EEEEEEEPNSB_IJdlEEESJ_iNS1_9__extrema9arg_max_fIdl10comparatorEEEEJSI_SK_iN3cub18CUB_300001_SM_100013GridEvenShareIiEENSR_9GridQueueIjEESO_EEEvDpT0_,"",@"SHT_CUDA_INFO"
	.sectionflags	@""
	.align	4


	//----- nvinfo : EIATTR_CUDA_API_VERSION
	.align		4
        /*0000*/ 	.byte	0x04, 0x37
        /*0002*/ 	.short	(.L_248 - .L_247)
.L_247:
        /*0004*/ 	.word	0x00000082


	//----- nvinfo : EIATTR_KPARAM_INFO
	.align		4
.L_248:
        /*0008*/ 	.byte	0x04, 0x17
        /*000a*/ 	.short	(.L_250 - .L_249)
.L_249:
        /*000c*/ 	.word	0x00000000
        /*0010*/ 	.short	0x0005
        /*0012*/ 	.short	0x0050
        /*0014*/ 	.byte	0x00, 0xf0, 0x05, 0x00


	//----- nvinfo : EIATTR_KPARAM_INFO
	.align		4
.L_250:
        /*0018*/ 	.byte	0x04, 0x17
        /*001a*/ 	.short	(.L_252 - .L_251)
.L_251:
        /*001c*/ 	.word	0x00000000
        /*0020*/ 	.short	0x0004
        /*0022*/ 	.short	0x0048
        /*0024*/ 	.byte	0x00, 0xf0, 0x21, 0x00


	//----- nvinfo : EIATTR_KPARAM_INFO
	.align		4
.L_252:
        /*0028*/ 	.byte	0x04, 0x17
        /*002a*/ 	.short	(.L_254 - .L_253)
.L_253:
        /*002c*/ 	.word	0x00000000
        /*0030*/ 	.short	0x0003
        /*0032*/ 	.short	0x001c
        /*0034*/ 	.byte	0x00, 0xf0, 0xa1, 0x00


	//----- nvinfo : EIATTR_KPARAM_INFO
	.align		4
.L_254:
        /*0038*/ 	.byte	0x04, 0x17
        /*003a*/ 	.short	(.L_256 - .L_255)
.L_255:
        /*003c*/ 	.word	0x00000000
        /*0040*/ 	.short	0x0002
        /*0042*/ 	.short	0x0018
        /*0044*/ 	.byte	0x00, 0xf0, 0x11, 0x00


	//----- nvinfo : EIATTR_KPARAM_INFO
	.align		4
.L_256:
        /*0048*/ 	.byte	0x04, 0x17
        /*004a*/ 	.short	(.L_258 - .L_257)
.L_257:
        /*004c*/ 	.word	0x00000000
        /*0050*/ 	.short	0x0001
        /*0052*/ 	.short	0x0010
        /*0054*/ 	.byte	0x00, 0xf5, 0x21, 0x00


	//----- nvinfo : EIATTR_KPARAM_INFO
	.align		4
.L_258:
        /*0058*/ 	.byte	0x04, 0x17
        /*005a*/ 	.short	(.L_260 - .L_259)
.L_259:
        /*005c*/ 	.word	0x00000000
        /*0060*/ 	.short	0x0000
        /*0062*/ 	.short	0x0000
        /*0064*/ 	.byte	0x00, 0xf0, 0x41, 0x00


	//----- nvinfo : EIATTR_SPARSE_MMA_MASK
	.align		4
.L_260:
        /*0068*/ 	.byte	0x03, 0x50
        /*006a*/ 	.short	0x0000


	//----- nvinfo : EIATTR_MAXREG_COUNT
	.align		4
        /*006c*/ 	.byte	0x03, 0x1b
        /*006e*/ 	.short	0x00ff


	//----- nvinfo : EIATTR_NUM_BARRIERS
	.align		4
        /*0070*/ 	.byte	0x02, 0x4c
        /*0072*/ 	.byte	0x01
	.zero		1


	//----- nvinfo : EIATTR_MERCURY_ISA_VERSION
	.align		4
        /*0074*/ 	.byte	0x03, 0x5f
        /*0076*/ 	.short	0x0101


	//----- nvinfo : EIATTR_COOP_GROUP_MASK_REGIDS
	.align		4
        /*0078*/ 	.byte	0x04, 0x29
        /*007a*/ 	.short	(.L_262 - .L_261)


	//   ....[0]....
.L_261:
        /*007c*/ 	.word	0xffffffff


	//   ....[1]....
        /*0080*/ 	.word	0xffffffff


	//   ....[2]....
        /*0084*/ 	.word	0xffffffff


	//   ....[3]....
        /*0088*/ 	.word	0xffffffff


	//   ....[4]....
        /*008c*/ 	.word	0xffffffff


	//   ....[5]....
        /*0090*/ 	.word	0xffffffff


	//   ....[6]....
        /*0094*/ 	.word	0xffffffff


	//   ....[7]....
        /*0098*/ 	.word	0xffffffff


	//   ....[8]....
        /*009c*/ 	.word	0xffffffff


	//   ....[9]....
        /*00a0*/ 	.word	0xffffffff


	//   ....[10]....
        /*00a4*/ 	.word	0xffffffff


	//   ....[11]....
        /*00a8*/ 	.word	0xffffffff


	//   ....[12]....
        /*00ac*/ 	.word	0xffffffff


	//   ....[13]....
        /*00b0*/ 	.word	0xffffffff


	//   ....[14]....
        /*00b4*/ 	.word	0xffffffff


	//   ....[15]....
        /*00b8*/ 	.word	0xffffffff


	//   ....[16]....
        /*00bc*/ 	.word	0xffffffff


	//   ....[17]....
        /*00c0*/ 	.word	0xffffffff


	//   ....[18]....
        /*00c4*/ 	.word	0xffffffff


	//   ....[19]....
        /*00c8*/ 	.word	0xffffffff


	//   ....[20]....
        /*00cc*/ 	.word	0xffffffff


	//   ....[21]....
        /*00d0*/ 	.word	0xffffffff


	//   ....[22]....
        /*00d4*/ 	.word	0xffffffff


	//   ....[23]....
        /*00d8*/ 	.word	0xffffffff


	//   ....[24]....
        /*00dc*/ 	.word	0xffffffff


	//   ....[25]....
        /*00e0*/ 	.word	0xffffffff


	//   ....[26]....
        /*00e4*/ 	.word	0xffffffff


	//   ....[27]....
        /*00e8*/ 	.word	0xffffffff


	//   ....[28]....
        /*00ec*/ 	.word	0xffffffff


	//   ....[29]....
        /*00f0*/ 	.word	0xffffffff


	//   ....[30]....
        /*00f4*/ 	.word	0xffffffff


	//   ....[31]....
        /*00f8*/ 	.word	0xffffffff


	//   ....[32]....
        /*00fc*/ 	.word	0xffffffff


	//   ....[33]....
        /*0100*/ 	.word	0xffffffff


	//   ....[34]....
        /*0104*/ 	.word	0xffffffff


	//   ....[35]....
        /*0108*/ 	.word	0xffffffff


	//   ....[36]....
        /*010c*/ 	.word	0xffffffff


	//   ....[37]....
        /*0110*/ 	.word	0xffffffff


	//   ....[38]....
        /*0114*/ 	.word	0xffffffff


	//   ....[39]....
        /*0118*/ 	.word	0xffffffff


	//   ....[40]....
        /*011c*/ 	.word	0xffffffff


	//   ....[41]....
        /*0120*/ 	.word	0xffffffff


	//   ....[42]....
        /*0124*/ 	.word	0xffffffff


	//   ....[43]....
        /*0128*/ 	.word	0xffffffff


	//   ....[44]....
        /*012c*/ 	.word	0xffffffff


	//   ....[45]....
        /*0130*/ 	.word	0xffffffff


	//   ....[46]....
        /*0134*/ 	.word	0xffffffff


	//   ....[47]....
        /*0138*/ 	.word	0xffffffff


	//   ....[48]....
        /*013c*/ 	.word	0xffffffff


	//   ....[49]....
        /*0140*/ 	.word	0xffffffff


	//   ....[50]....
        /*0144*/ 	.word	0xffffffff


	//   ....[51]....
        /*0148*/ 	.word	0xffffffff


	//   ....[52]....
        /*014c*/ 	.word	0xffffffff


	//   ....[53]....
        /*0150*/ 	.word	0xffffffff


	//   ....[54]....
        /*0154*/ 	.word	0xffffffff


	//   ....[55]....
        /*0158*/ 	.word	0xffffffff


	//   ....[56]....
        /*015c*/ 	.word	0xffffffff


	//   ....[57]....
        /*0160*/ 	.word	0xffffffff


	//   ....[58]....
        /*0164*/ 	.word	0xffffffff


	//   ....[59]....
        /*0168*/ 	.word	0xffffffff


	//----- nvinfo : EIATTR_COOP_GROUP_INSTR_OFFSETS
	.align		4
.L_262:
        /*016c*/ 	.byte	0x04, 0x28
        /*016e*/ 	.short	(.L_264 - .L_263)


	//   ....[0]....
.L_263:
        /*0170*/ 	.word	0x00000cd0


	//   ....[1]....
        /*0174*/ 	.word	0x00000d00


	//   ....[2]....
        /*0178*/ 	.word	0x00000d20


	//   ....[3]....
        /*017c*/ 	.word	0x00000d30


	//   ....[4]....
        /*0180*/ 	.word	0x00000ec0


	//   ....[5]....
        /*0184*/ 	.word	0x00000ef0


	//   ....[6]....
        /*0188*/ 	.word	0x00000f20


	//   ....[7]....
        /*018c*/ 	.word	0x00000f40


	//   ....[8]....
        /*0190*/ 	.word	0x000010c0


	//   ....[9]....
        /*0194*/ 	.word	0x00001100


	//   ....[10]....
        /*0198*/ 	.word	0x00001130


	//   ....[11]....
        /*019c*/ 	.word	0x00001140


	//   ....[12]....
        /*01a0*/ 	.word	0x000012c0


	//   ....[13]....
        /*01a4*/ 	.word	0x000012f0


	//   ....[14]....
        /*01a8*/ 	.word	0x00001320


	//   ....[15]....
        /*01ac*/ 	.word	0x00001340


	//   ....[16]....
        /*01b0*/ 	.word	0x000014c0


	//   ....[17]....
        /*01b4*/ 	.word	0x000014f0


	//   ....[18]....
        /*01b8*/ 	.word	0x00001520


	//   ....[19]....
        /*01bc*/ 	.word	0x00001540


	//   ....[20]....
        /*01c0*/ 	.word	0x000022b0


	//   ....[21]....
        /*01c4*/ 	.word	0x000022c0


	//   ....[22]....
        /*01c8*/ 	.word	0x000022d0


	//   ....[23]....
        /*01cc*/ 	.word	0x000022f0


	//   ....[24]....
        /*01d0*/ 	.word	0x00002470


	//   ....[25]....
        /*01d4*/ 	.word	0x000024b0


	//   ....[26]....
        /*01d8*/ 	.word	0x000024e0


	//   ....[27]....
        /*01dc*/ 	.word	0x00002500


	//   ....[28]....
        /*01e0*/ 	.word	0x00002680


	//   ....[29]....
        /*01e4*/ 	.word	0x000026c0


	//   ....[30]....
        /*01e8*/ 	.word	0x000026f0


	//   ....[31]....
        /*01ec*/ 	.word	0x00002710


	//   ....[32]....
        /*01f0*/ 	.word	0x00002890


	//   ....[33]....
        /*01f4*/ 	.word	0x000028d0


	//   ....[34]....
        /*01f8*/ 	.word	0x00002900


	//   ....[35]....
        /*01fc*/ 	.word	0x00002920


	//   ....[36]....
        /*0200*/ 	.word	0x00002aa0


	//   ....[37]....
        /*0204*/ 	.word	0x00002ae0


	//   ....[38]....
        /*0208*/ 	.word	0x00002b10


	//   ....[39]....
        /*020c*/ 	.word	0x00002b30


	//   ....[40]....
        /*0210*/ 	.word	0x000051f0


	//   ....[41]....
        /*0214*/ 	.word	0x00005220


	//   ....[42]....
        /*0218*/ 	.word	0x00005240


	//   ....[43]....
        /*021c*/ 	.word	0x00005250


	//   ....[44]....
        /*0220*/ 	.word	0x000053e0


	//   ....[45]....
        /*0224*/ 	.word	0x00005410


	//   ....[46]....
        /*0228*/ 	.word	0x00005440


	//   ....[47]....
        /*022c*/ 	.word	0x00005460


	//   ....[48]....
        /*0230*/ 	.word	0x000055e0


	//   ....[49]....
        /*0234*/ 	.word	0x00005610


	//   ....[50]....
        /*0238*/ 	.word	0x00005640


	//   ....[51]....
        /*023c*/ 	.word	0x00005660


	//   ....[52]....
        /*0240*/ 	.word	0x000057e0


	//   ....[53]....
        /*0244*/ 	.word	0x00005810


	//   ....[54]....
        /*0248*/ 	.word	0x00005840


	//   ....[55]....
        /*024c*/ 	.word	0x00005860


	//   ....[56]....
        /*0250*/ 	.word	0x000059e0


	//   ....[57]....
        /*0254*/ 	.word	0x00005a10


	//   ....[58]....
        /*0258*/ 	.word	0x00005a40


	//   ....[59]....
        /*025c*/ 	.word	0x00005a60


	//----- nvinfo : EIATTR_VRC_CTA_INIT_COUNT
	.align		4
.L_264:
        /*0260*/ 	.byte	0x02, 0x4a
	.zero		1
	.zero		1


	//----- nvinfo : EIATTR_EXIT_INSTR_OFFSETS
	.align		4
        /*0264*/ 	.byte	0x04, 0x1c
        /*0266*/ 	.short	(.L_266 - .L_265)


	//   ....[0]....
.L_265:
        /*0268*/ 	.word	0x00006710


	//   ....[1]....
        /*026c*/ 	.word	0x00006770


	//----- nvinfo : EIATTR_MAX_THREADS
	.align		4
.L_266:
        /*0270*/ 	.byte	0x04, 0x05
        /*0272*/ 	.short	(.L_268 - .L_267)
.L_267:
        /*0274*/ 	.word	0x00000100
        /*0278*/ 	.word	0x00000001
        /*027c*/ 	.word	0x00000001


	//----- nvinfo : EIATTR_CRS_STACK_SIZE
	.align		4
.L_268:
        /*0280*/ 	.byte	0x04, 0x1e
        /*0282*/ 	.short	(.L_270 - .L_269)
.L_269:
        /*0284*/ 	.word	0x00000000


	//----- nvinfo : EIATTR_CBANK_PARAM_SIZE
	.align		4
.L_270:
        /*0288*/ 	.byte	0x03, 0x19
        /*028a*/ 	.short	0x0051


	//----- nvinfo : EIATTR_PARAM_CBANK
	.align		4
        /*028c*/ 	.byte	0x04, 0x0a
        /*028e*/ 	.short	(.L_272 - .L_271)
	.align		4
.L_271:
        /*0290*/ 	.word	index@(.nv.constant0._ZN6thrust24THRUST_300001_SM_1000_NS8cuda_cub4core6detail13_kernel_agentINS1_8__reduce11ReduceAgentINS0_12zip_iteratorIN4cuda3std3__45tupleIJNS0_10device_ptrIdEENS0_17counting_iteratorIlNS0_11use_defaultESF_SF_EEEEEEEPNSB_IJdlEEESJ_iNS1_9__extrema9arg_max_fIdl10comparatorEEEEJSI_SK_iN3cub18CUB_300001_SM_100013GridEvenShareIiEENSR_9GridQueueIjEESO_EEEvDpT0_)
        /*0294*/ 	.short	0x0380
        /*0296*/ 	.short	0x0051


	//----- nvinfo : EIATTR_SW_WAR
	.align		4
.L_272:
        /*0298*/ 	.byte	0x04, 0x36
        /*029a*/ 	.short	(.L_274 - .L_273)
.L_273:
        /*029c*/ 	.word	0x00000008
.L_274:


//--------------------- .nv.info._ZN6thrust24THRUST_300001_SM_1000_NS8cuda_cub4core6detail13_kernel_agentINS1_8__reduce11ReduceAgentINS0_12zip_iteratorIN4cuda3std3__45tupleIJNS0_10device_ptrIdEENS0_17counting_iteratorIlNS0_11use_defaultESF_SF_EEEEEEEPNSB_IJdlEEESJ_iNS1_9__extrema9arg_max_fIdl10comparatorEEEEJSI_SK_iSO_EEEvDpT0_ --------------------------
	.section	.nv.info._ZN6thrust24THRUST_300001_SM_1000_NS8cuda_cub4core6detail13_kernel_agentINS1_8__reduce11ReduceAgentINS0_12zip_iteratorIN4cuda3std3__45tupleIJNS0_10device_ptrIdEENS0_17counting_iteratorIlNS0_11use_defaultESF_SF_EEEEEEEPNSB_IJdlEEESJ_iNS1_9__extrema9arg_max_fIdl10comparatorEEEEJSI_SK_iSO_EEEvDpT0_,"",@"SHT_CUDA_INFO"
	.sectionflags	@""
	.align	4


	//----- nvinfo : EIATTR_CUDA_API_VERSION
	.align		4
        /*0000*/ 	.byte	0x04, 0x37
        /*0002*/ 	.short	(.L_276 - .L_275)
.L_275:
        /*0004*/ 	.word	0x00000082


	//----- nvinfo : EIATTR_KPARAM_INFO
	.align		4
.L_276:
        /*0008*/ 	.byte	0x04, 0x17
        /*000a*/ 	.short	(.L_278 - .L_277)
.L_277:
        /*000c*/ 	.word	0x00000000
        /*0010*/ 	.short	0x0003
        /*0012*/ 	.short	0x001c
        /*0014*/ 	.byte	0x00, 0xf0, 0x05, 0x00


	//----- nvinfo : EIATTR_KPARAM_INFO
	.align		4
.L_278:
        /*0018*/ 	.byte	0x04, 0x17
        /*001a*/ 	.short	(.L_280 - .L_279)
.L_279:
        /*001c*/ 	.word	0x00000000
        /*0020*/ 	.short	0x0002
        /*0022*/ 	.short	0x0018
        /*0024*/ 	.byte	0x00, 0xf0, 0x11, 0x00


	//----- nvinfo : EIATTR_KPARAM_INFO
	.align		4
.L_280:
        /*0028*/ 	.byte	0x04, 0x17
        /*002a*/ 	.short	(.L_282 - .L_281)
.L_281:
        /*002c*/ 	.word	0x00000000
        /*0030*/ 	.short	0x0001
        /*0032*/ 	.short	0x0010
        /*0034*/ 	.byte	0x00, 0xf5, 0x21, 0x00


	//----- nvinfo : EIATTR_KPARAM_INFO
	.align		4
.L_282:
        /*0038*/ 	.byte	0x04, 0x17
        /*003a*/ 	.short	(.L_284 - .L_283)
.L_283:
        /*003c*/ 	.word	0x00000000
        /*0040*/ 	.short	0x0000
        /*0042*/ 	.short	0x0000
        /*0044*/ 	.byte	0x00, 0xf0, 0x41, 0x00


	//----- nvinfo : EIATTR_SPARSE_MMA_MASK
	.align		4
.L_284:
        /*0048*/ 	.byte	0x03, 0x50
        /*004a*/ 	.short	0x0000


	//----- nvinfo : EIATTR_MAXREG_COUNT
	.align		4
        /*004c*/ 	.byte	0x03, 0x1b
        /*004e*/ 	.short	0x00ff


	//----- nvinfo : EIATTR_NUM_BARRIERS
	.align		4
        /*0050*/ 	.byte	0x02, 0x4c
        /*0052*/ 	.byte	0x01
	.zero		1


	//----- nvinfo : EIATTR_MERCURY_ISA_VERSION
	.align		4
        /*0054*/ 	.byte	0x03, 0x5f
        /*0056*/ 	.short	0x0101


	//----- nvinfo : EIATTR_COOP_GROUP_MASK_REGIDS
	.align		4
        /*0058*/ 	.byte	0x04, 0x29
        /*005a*/ 	.short	(.L_286 - .L_285)


	//   ....[0]....
.L_285:
        /*005c*/ 	.word	0xffffffff


	//   ....[1]....
        /*0060*/ 	.word	0xffffffff


	//   ....[2]....
        /*0064*/ 	.word	0xffffffff


	//   ....[3]....
        /*0068*/ 	.word	0xffffffff


	//   ....[4]....
        /*006c*/ 	.word	0xffffffff


	//   ....[5]....
        /*0070*/ 	.word	0xffffffff


	//   ....[6]....
        /*0074*/ 	.word	0xffffffff


	//   ....[7]....
        /*0078*/ 	.word	0xffffffff


	//   ....[8]....
        /*007c*/ 	.word	0xffffffff


	//   ....[9]....
        /*0080*/ 	.word	0xffffffff


	//   ....[10]....
        /*0084*/ 	.word	0xffffffff


	//   ....[11]....
        /*0088*/ 	.word	0xffffffff


	//   ....[12]....
        /*008c*/ 	.word	0xffffffff


	//   ....[13]....
        /*0090*/ 	.word	0xffffffff


	//   ....[14]....
        /*0094*/ 	.word	0xffffffff


	//   ....[15]....
        /*0098*/ 	.word	0xffffffff


	//   ....[16]....
        /*009c*/ 	.word	0xffffffff


	//   ....[17]....
        /*00a0*/ 	.word	0xffffffff


	//   ....[18]....
        /*00a4*/ 	.word	0xffffffff


	//   ....[19]....
        /*00a8*/ 	.word	0xffffffff


	//   ....[20]....
        /*00ac*/ 	.word	0xffffffff


	//   ....[21]....
        /*00b0*/ 	.word	0xffffffff


	//   ....[22]....
        /*00b4*/ 	.word	0xffffffff


	//   ....[23]....
        /*00b8*/ 	.word	0xffffffff


	//   ....[24]....
        /*00bc*/ 	.word	0xffffffff


	//   ....[25]....
        /*00c0*/ 	.word	0xffffffff


	//   ....[26]....
        /*00c4*/ 	.word	0xffffffff


	//   ....[27]....
        /*00c8*/ 	.word	0xffffffff


	//   ....[28]....
        /*00cc*/ 	.word	0xffffffff


	//   ....[29]....
        /*00d0*/ 	.word	0xffffffff


	//   ....[30]....
        /*00d4*/ 	.word	0xffffffff


	//   ....[31]....
        /*00d8*/ 	.word	0xffffffff


	//   ....[32]....
        /*00dc*/ 	.word	0xffffffff


	//   ....[33]....
        /*00e0*/ 	.word	0xffffffff


	//   ....[34]....
        /*00e4*/ 	.word	0xffffffff


	//   ....[35]....
        /*00e8*/ 	.word	0xffffffff


	//   ....[36]....
        /*00ec*/ 	.word	0xffffffff


	//   ....[37]....
        /*00f0*/ 	.word	0xffffffff


	//   ....[38]....
        /*00f4*/ 	.word	0xffffffff


	//   ....[39]....
        /*00f8*/ 	.word	0xffffffff


	//   ....[40]....
        /*00fc*/ 	.word	0xffffffff


	//   ....[41]....
        /*0100*/ 	.word	0xffffffff


	//   ....[42]....
        /*0104*/ 	.word	0xffffffff


	//   ....[43]....
        /*0108*/ 	.word	0xffffffff


	//   ....[44]....
        /*010c*/ 	.word	0xffffffff


	//   ....[45]....
        /*0110*/ 	.word	0xffffffff


	//   ....[46]....
        /*0114*/ 	.word	0xffffffff


	//   ....[47]....
        /*0118*/ 	.word	0xffffffff


	//   ....[48]....
        /*011c*/ 	.word	0xffffffff


	//   ....[49]....
        /*0120*/ 	.word	0xffffffff


	//   ....[50]....
        /*0124*/ 	.word	0xffffffff


	//   ....[51]....
        /*0128*/ 	.word	0xffffffff


	//   ....[52]....
        /*012c*/ 	.word	0xffffffff


	//   ....[53]....
        /*0130*/ 	.word	0xffffffff


	//   ....[54]....
        /*0134*/ 	.word	0xffffffff


	//   ....[55]....
        /*0138*/ 	.word	0xffffffff


	//   ....[56]....
        /*013c*/ 	.word	0xffffffff


	//   ....[57]....
        /*0140*/ 	.word	0xffffffff


	//   ....[58]....
        /*0144*/ 	.word	0xffffffff


	//   ....[59]....
        /*0148*/ 	.word	0xffffffff


	//----- nvinfo : EIATTR_COOP_GROUP_INSTR_OFFSETS
	.align		4
.L_286:
        /*014c*/ 	.byte	0x04, 0x28
        /*014e*/ 	.short	(.L_288 - .L_287)


	//   ....[0]....
.L_287:
        /*0150*/ 	.word	0x00000c90


	//   ....[1]....
        /*0154*/ 	.word	0x00000cc0


	//   ....[2]....
        /*0158*/ 	.word	0x00000ce0


	//   ....[3]....
        /*015c*/ 	.word	0x00000cf0


	//   ....[4]....
        /*0160*/ 	.word	0x00000e80


	//   ....[5]....
        /*0164*/ 	.word	0x00000eb0


	//   ....[6]....
        /*0168*/ 	.word	0x00000ee0


	//   ....[7]....
        /*016c*/ 	.word	0x00000f00


	//   ....[8]....
        /*0170*/ 	.word	0x00001080


	//   ....[9]....
        /*0174*/ 	.word	0x000010b0


	//   ....[10]....
        /*0178*/ 	.word	0x000010e0


	//   ....[11]....
        /*017c*/ 	.word	0x00001100


	//   ....[12]....
        /*0180*/ 	.word	0x00001280


	//   ....[13]....
        /*0184*/ 	.word	0x000012b0


	//   ....[14]....
        /*0188*/ 	.word	0x000012e0


	//   ....[15]....
        /*018c*/ 	.word	0x00001300


	//   ....[16]....
        /*0190*/ 	.word	0x00001480


	//   ....[17]....
        /*0194*/ 	.word	0x000014b0


	//   ....[18]....
        /*0198*/ 	.word	0x000014e0


	//   ....[19]....
        /*019c*/ 	.word	0x00001500


	//   ....[20]....
        /*01a0*/ 	.word	0x00002260


	//   ....[21]....
        /*01a4*/ 	.word	0x00002270


	//   ....[22]....
        /*01a8*/ 	.word	0x00002280


	//   ....[23]....
        /*01ac*/ 	.word	0x000022a0


	//   ....[24]....
        /*01b0*/ 	.word	0x00002420


	//   ....[25]....
        /*01b4*/ 	.word	0x00002460


	//   ....[26]....
        /*01b8*/ 	.word	0x00002490


	//   ....[27]....
        /*01bc*/ 	.word	0x000024b0


	//   ....[28]....
        /*01c0*/ 	.word	0x00002630


	//   ....[29]....
        /*01c4*/ 	.word	0x00002670


	//   ....[30]....
        /*01c8*/ 	.word	0x000026a0


	//   ....[31]....
        /*01cc*/ 	.word	0x000026c0


	//   ....[32]....
        /*01d0*/ 	.word	0x00002840


	//   ....[33]....
        /*01d4*/ 	.word	0x00002880


	//   ....[34]....
        /*01d8*/ 	.word	0x000028b0


	//   ....[35]....
        /*01dc*/ 	.word	0x000028d0


	//   ....[36]....
        /*01e0*/ 	.word	0x00002a50


	//   ....[37]....
        /*01e4*/ 	.word	0x00002a90


	//   ....[38]....
        /*01e8*/ 	.word	0x00002ac0


	//   ....[39]....
        /*01ec*/ 	.word	0x00002ae0


	//   ....[40]....
        /*01f0*/ 	.word	0x00004f90


	//   ....[41]....
        /*01f4*/ 	.word	0x00004fc0


	//   ....[42]....
        /*01f8*/ 	.word	0x00004fe0


	//   ....[43]....
        /*01fc*/ 	.word	0x00004ff0


	//   ....[44]....
        /*0200*/ 	.word	0x00005180


	//   ....[45]....
        /*0204*/ 	.word	0x000051b0


	//   ....[46]....
        /*0208*/ 	.word	0x000051e0


	//   ....[47]....
        /*020c*/ 	.word	0x00005200


	//   ....[48]....
        /*0210*/ 	.word	0x00005380


	//   ....[49]....
        /*0214*/ 	.word	0x000053b0


	//   ....[50]....
        /*0218*/ 	.word	0x000053e0


	//   ....[51]....
        /*021c*/ 	.word	0x00005400


	//   ....[52]....
        /*0220*/ 	.word	0x00005580


	//   ....[53]....
        /*0224*/ 	.word	0x000055c0


	//   ....[54]....
        /*0228*/ 	.word	0x000055f0


	//   ....[55]....
        /*022c*/ 	.word	0x00005600


	//   ....[56]....
        /*0230*/ 	.word	0x00005780


	//   ....[57]....
        /*0234*/ 	.word	0x000057b0


	//   ....[58]....
        /*0238*/ 	.word	0x000057e0


	//   ....[59]....
        /*023c*/ 	.word	0x00005800


	//----- nvinfo : EIATTR_VRC_CTA_INIT_COUNT
	.align		4
.L_288:
        /*0240*/ 	.byte	0x02, 0x4a
	.zero		1
	.zero		1


	//----- nvinfo : EIATTR_EXIT_INSTR_OFFSETS
	.align		4
        /*0244*/ 	.byte	0x04, 0x1c
        /*0246*/ 	.short	(.L_290 - .L_289)


	//   ....[0]....
.L_289:
        /*0248*/ 	.word	0x00000030


	//   ....[1]....
        /*024c*/ 	.word	0x000064a0


	//   ....[2]....
        /*0250*/ 	.word	0x000064e0


	//----- nvinfo : EIATTR_MAX_THREADS
	.align		4
.L_290:
        /*0254*/ 	.byte	0x04, 0x05
        /*0256*/ 	.short	(.L_292 - .L_291)
.L_291:
        /*0258*/ 	.word	0x00000100
        /*025c*/ 	.word	0x00000001
        /*0260*/ 	.word	0x00000001


	//----- nvinfo : EIATTR_CRS_STACK_SIZE
	.align		4
.L_292:
        /*0264*/ 	.byte	0x04, 0x1e
        /*0266*/ 	.short	(.L_294 - .L_293)
.L_293:
        /*0268*/ 	.word	0x00000000


	//----- nvinfo : EIATTR_CBANK_PARAM_SIZE
	.align		4
.L_294:
        /*026c*/ 	.byte	0x03, 0x19
        /*026e*/ 	.short	0x001d


	//----- nvinfo : EIATTR_PARAM_CBANK
	.align		4
        /*0270*/ 	.byte	0x04, 0x0a
        /*0272*/ 	.short	(.L_296 - .L_295)
	.align		4
.L_295:
        /*0274*/ 	.word	index@(.nv.constant0._ZN6thrust24THRUST_300001_SM_1000_NS8cuda_cub4core6detail13_kernel_agentINS1_8__reduce11ReduceAgentINS0_12zip_iteratorIN4cuda3std3__45tupleIJNS0_10device_ptrIdEENS0_17counting_iteratorIlNS0_11use_defaultESF_SF_EEEEEEEPNSB_IJdlEEESJ_iNS1_9__extrema9arg_max_fIdl10comparatorEEEEJSI_SK_iSO_EEEvDpT0_)
        /*0278*/ 	.short	0x0380
        /*027a*/ 	.short	0x001d


	//----- nvinfo : EIATTR_SW_WAR
	.align		4
.L_296:
        /*027c*/ 	.byte	0x04, 0x36
        /*027e*/ 	.short	(.L_298 - .L_297)
.L_297:
        /*0280*/ 	.word	0x00000008
.L_298:


//--------------------- .nv.info._Z17kernel_gauss_stepPdii --------------------------
	.section	.nv.info._Z17kernel_gauss_stepPdii,"",@"SHT_CUDA_INFO"
	.sectionflags	@""
	.align	4


	//----- nvinfo : EIATTR_CUDA_API_VERSION
	.align		4
        /*0000*/ 	.byte	0x04, 0x37
        /*0002*/ 	.short	(.L_300 - .L_299)
.L_299:
        /*0004*/ 	.word	0x00000082


	//----- nvinfo : EIATTR_KPARAM_INFO
	.align		4
.L_300:
        /*0008*/ 	.byte	0x04, 0x17
        /*000a*/ 	.short	(.L_302 - .L_301)
.L_301:
        /*000c*/ 	.word	0x00000000
        /*0010*/ 	.short	0x0002
        /*0012*/ 	.short	0x000c
        /*0014*/ 	.byte	0x00, 0xf0, 0x11, 0x00


	//----- nvinfo : EIATTR_KPARAM_INFO
	.align		4
.L_302:
        /*0018*/ 	.byte	0x04, 0x17
        /*001a*/ 	.short	(.L_304 - .L_303)
.L_303:
        /*001c*/ 	.word	0x00000000
        /*0020*/ 	.short	0x0001
        /*0022*/ 	.short	0x0008
        /*0024*/ 	.byte	0x00, 0xf0, 0x11, 0x00


	//----- nvinfo : EIATTR_KPARAM_INFO
	.align		4
.L_304:
        /*0028*/ 	.byte	0x04, 0x17
        /*002a*/ 	.short	(.L_306 - .L_305)
.L_305:
        /*002c*/ 	.word	0x00000000
        /*0030*/ 	.short	0x0000
        /*0032*/ 	.short	0x0000
        /*0034*/ 	.byte	0x00, 0xf5, 0x21, 0x00


	//----- nvinfo : EIATTR_SPARSE_MMA_MASK
	.align		4
.L_306:
        /*0038*/ 	.byte	0x03, 0x50
        /*003a*/ 	.short	0x0000


	//----- nvinfo : EIATTR_MAXREG_COUNT
	.align		4
        /*003c*/ 	.byte	0x03, 0x1b
        /*003e*/ 	.short	0x00ff


	//----- nvinfo : EIATTR_MERCURY_ISA_VERSION
	.align		4
        /*0040*/ 	.byte	0x03, 0x5f
        /*0042*/ 	.short	0x0101


	//----- nvinfo : EIATTR_VRC_CTA_INIT_COUNT
	.align		4
        /*0044*/ 	.byte	0x02, 0x4a
	.zero		1
	.zero		1


	//----- nvinfo : EIATTR_EXIT_INSTR_OFFSETS
	.align		4
        /*0048*/ 	.byte	0x04, 0x1c
        /*004a*/ 	.short	(.L_308 - .L_307)


	//   ....[0]....
.L_307:
        /*004c*/ 	.word	0x000000d0


	//   ....[1]....
        /*0050*/ 	.word	0x00000170


	//   ....[2]....
        /*0054*/ 	.word	0x00001570


	//----- nvinfo : EIATTR_CRS_STACK_SIZE
	.align		4
.L_308:
        /*0058*/ 	.byte	0x04, 0x1e
        /*005a*/ 	.short	(.L_310 - .L_309)
.L_309:
        /*005c*/ 	.word	0x00000000


	//----- nvinfo : EIATTR_CBANK_PARAM_SIZE
	.align		4
.L_310:
        /*0060*/ 	.byte	0x03, 0x19
        /*0062*/ 	.short	0x0010


	//----- nvinfo : EIATTR_PARAM_CBANK
	.align		4
        /*0064*/ 	.byte	0x04, 0x0a
        /*0066*/ 	.short	(.L_312 - .L_311)
	.align		4
.L_311:
        /*0068*/ 	.word	index@(.nv.constant0._Z17kernel_gauss_stepPdii)
        /*006c*/ 	.short	0x0380
        /*006e*/ 	.short	0x0010


	//----- nvinfo : EIATTR_SW_WAR
	.align		4
.L_312:
        /*0070*/ 	.byte	0x04, 0x36
        /*0072*/ 	.short	(.L_314 - .L_313)
.L_313:
        /*0074*/ 	.word	0x00000008
.L_314:


//--------------------- .nv.info._Z11kernel_swapPdiii --------------------------
	.section	.nv.info._Z11kernel_swapPdiii,"",@"SHT_CUDA_INFO"
	.sectionflags	@""
	.align	4


	//----- nvinfo : EIATTR_CUDA_API_VERSION
	.align		4
        /*0000*/ 	.byte	0x04, 0x37
        /*0002*/ 	.short	(.L_316 - .L_315)
.L_315:
        /*0004*/ 	.word	0x00000082


	//----- nvinfo : EIATTR_KPARAM_INFO
	.align		4
.L_316:
        /*0008*/ 	.byte	0x04, 0x17
        /*000a*/ 	.short	(.L_318 - .L_317)
.L_317:
        /*000c*/ 	.word	0x00000000
        /*0010*/ 	.short	0x0003
        /*0012*/ 	.short	0x0010
        /*0014*/ 	.byte	0x00, 0xf0, 0x11, 0x00


	//----- nvinfo : EIATTR_KPARAM_INFO
	.align		4
.L_318:
        /*0018*/ 	.byte	0x04, 0x17
        /*001a*/ 	.short	(.L_320 - .L_319)
.L_319:
        /*001c*/ 	.word	0x00000000
        /*0020*/ 	.short	0x0002
        /*0022*/ 	.short	0x000c
        /*0024*/ 	.byte	0x00, 0xf0, 0x11, 0x00


	//----- nvinfo : EIATTR_KPARAM_INFO
	.align		4
.L_320:
        /*0028*/ 	.byte	0x04, 0x17
        /*002a*/ 	.short	(.L_322 - .L_321)
.L_321:
        /*002c*/ 	.word	0x00000000
        /*0030*/ 	.short	0x0001
        /*0032*/ 	.short	0x0008
        /*0034*/ 	.byte	0x00, 0xf0, 0x11, 0x00


	//----- nvinfo : EIATTR_KPARAM_INFO
	.align		4
.L_322:
        /*0038*/ 	.byte	0x04, 0x17
        /*003a*/ 	.short	(.L_324 - .L_323)
.L_323:
        /*003c*/ 	.word	0x00000000
        /*0040*/ 	.short	0x0000
        /*0042*/ 	.short	0x0000
        /*0044*/ 	.byte	0x00, 0xf5, 0x21, 0x00


	//----- nvinfo : EIATTR_SPARSE_MMA_MASK
	.align		4
.L_324:
        /*0048*/ 	.byte	0x03, 0x50
        /*004a*/ 	.short	0x0000


	//----- nvinfo : EIATTR_MAXREG_COUNT
	.align		4
        /*004c*/ 	.byte	0x03, 0x1b
        /*004e*/ 	.short	0x00ff


	//----- nvinfo : EIATTR_MERCURY_ISA_VERSION
	.align		4
        /*0050*/ 	.byte	0x03, 0x5f
        /*0052*/ 	.short	0x0101


	//----- nvinfo : EIATTR_VRC_CTA_INIT_COUNT
	.align		4
        /*0054*/ 	.byte	0x02, 0x4a
	.zero		1
	.zero		1


	//----- nvinfo : EIATTR_EXIT_INSTR_OFFSETS
	.align		4
        /*0058*/ 	.byte	0x04, 0x1c
        /*005a*/ 	.short	(.L_326 - .L_325)


	//   ....[0]....
.L_325:
        /*005c*/ 	.word	0x00000080


	//   ....[1]....
        /*0060*/ 	.word	0x00000430


	//   ....[2]....
        /*0064*/ 	.word	0x000006a0


	//----- nvinfo : EIATTR_CRS_STACK_SIZE
	.align		4
.L_326:
        /*0068*/ 	.byte	0x04, 0x1e
        /*006a*/ 	.short	(.L_328 - .L_327)
.L_327:
        /*006c*/ 	.word	0x00000000


	//----- nvinfo : EIATTR_CBANK_PARAM_SIZE
	.align		4
.L_328:
        /*0070*/ 	.byte	0x03, 0x19
        /*0072*/ 	.short	0x0014


	//----- nvinfo : EIATTR_PARAM_CBANK
	.align		4
        /*0074*/ 	.byte	0x04, 0x0a
        /*0076*/ 	.short	(.L_330 - .L_329)
	.align		4
.L_329:
        /*0078*/ 	.word	index@(.nv.constant0._Z11kernel_swapPdiii)
        /*007c*/ 	.short	0x0380
        /*007e*/ 	.short	0x0014


	//----- nvinfo : EIATTR_SW_WAR
	.align		4
.L_330:
        /*0080*/ 	.byte	0x04, 0x36
        /*0082*/ 	.short	(.L_332 - .L_331)
.L_331:
        /*0084*/ 	.word	0x00000008
.L_332:


//--------------------- .nv.callgraph             --------------------------
	.section	.nv.callgraph,"",@"SHT_CUDA_CALLGRAPH"
	.align	4
	.sectionentsize	8
	.align		4
        /*0000*/ 	.word	0x00000000
	.align		4
        /*0004*/ 	.word	0xffffffff
	.align		4
        /*0008*/ 	.word	0x00000000
	.align		4
        /*000c*/ 	.word	0xfffffffe
	.align		4
        /*0010*/ 	.word	0x00000000
	.align		4
        /*0014*/ 	.word	0xfffffffd
	.align		4
        /*0018*/ 	.word	0x00000000
	.align		4
        /*001c*/ 	.word	0xfffffffc


//--------------------- .nv.constant4             --------------------------
	.section	.nv.constant4,"a",@progbits
	.align	8
	.align		8
.nv.constant4:
        /*0000*/ 	.dword	_ZN34_INTERNAL_4f045739_4_k_cu_ea875b994cuda3std3__45__cpo5beginE
	.align		8
        /*0008*/ 	.dword	_ZN34_INTERNAL_4f045739_4_k_cu_ea875b994cuda3std3__45__cpo3endE
	.align		8
        /*0010*/ 	.dword	_ZN34_INTERNAL_4f045739_4_k_cu_ea875b994cuda3std3__45__cpo6cbeginE
	.align		8
        /*0018*/ 	.dword	_ZN34_INTERNAL_4f045739_4_k_cu_ea875b994cuda3std3__45__cpo4cendE
	.align		8
        /*0020*/ 	.dword	_ZN34_INTERNAL_4f045739_4_k_cu_ea875b994cuda3std3__45__cpo6rbeginE
	.align		8
        /*0028*/ 	.dword	_ZN34_INTERNAL_4f045739_4_k_cu_ea875b994cuda3std3__45__cpo4rendE
	.align		8
        /*0030*/ 	.dword	_ZN34_INTERNAL_4f045739_4_k_cu_ea875b994cuda3std3__45__cpo7crbeginE
	.align		8
        /*0038*/ 	.dword	_ZN34_INTERNAL_4f045739_4_k_cu_ea875b994cuda3std3__45__cpo5crendE
	.align		8
        /*0040*/ 	.dword	_ZN34_INTERNAL_4f045739_4_k_cu_ea875b994cuda3std3__436_GLOBAL__N__4f045739_4_k_cu_ea875b996ignoreE
	.align		8
        /*0048*/ 	.dword	_ZN34_INTERNAL_4f045739_4_k_cu_ea875b994cuda3std3__419piecewise_constructE
	.align		8
        /*0050*/ 	.dword	_ZN34_INTERNAL_4f045739_4_k_cu_ea875b994cuda3std3__48in_placeE
	.align		8
        /*0058*/ 	.dword	_ZN34_INTERNAL_4f045739_4_k_cu_ea875b994cuda3std3__420unreachable_sentinelE
	.align		8
        /*0060*/ 	.dword	_ZN34_INTERNAL_4f045739_4_k_cu_ea875b994cuda3std3__47nulloptE
	.align		8
        /*0068*/ 	.dword	_ZN34_INTERNAL_4f045739_4_k_cu_ea875b994cuda3std3__48unexpectE
	.align		8
        /*0070*/ 	.dword	_ZN34_INTERNAL_4f045739_4_k_cu_ea875b994cuda3std6ranges3__45__cpo4swapE
	.align		8
        /*0078*/ 	.dword	_ZN34_INTERNAL_4f045739_4_k_cu_ea875b994cuda3std6ranges3__45__cpo9iter_moveE
	.align		8
        /*0080*/ 	.dword	_ZN34_INTERNAL_4f045739_4_k_cu_ea875b994cuda3std6ranges3__45__cpo5beginE
	.align		8
        /*0088*/ 	.dword	_ZN34_INTERNAL_4f045739_4_k_cu_ea875b994cuda3std6ranges3__45__cpo3endE
	.align		8
        /*0090*/ 	.dword	_ZN34_INTERNAL_4f045739_4_k_cu_ea875b994cuda3std6ranges3__45__cpo6cbeginE
	.align		8
        /*0098*/ 	.dword	_ZN34_INTERNAL_4f045739_4_k_cu_ea875b994cuda3std6ranges3__45__cpo4cendE
	.align		8
        /*00a0*/ 	.dword	_ZN34_INTERNAL_4f045739_4_k_cu_ea875b994cuda3std6ranges3__45__cpo7advanceE
	.align		8
        /*00a8*/ 	.dword	_ZN34_INTERNAL_4f045739_4_k_cu_ea875b994cuda3std6ranges3__45__cpo9iter_swapE
	.align		8
        /*00b0*/ 	.dword	_ZN34_INTERNAL_4f045739_4_k_cu_ea875b994cuda3std6ranges3__45__cpo4nextE
	.align		8
        /*00b8*/ 	.dword	_ZN34_INTERNAL_4f045739_4_k_cu_ea875b994cuda3std6ranges3__45__cpo4prevE
	.align		8
        /*00c0*/ 	.dword	_ZN34_INTERNAL_4f045739_4_k_cu_ea875b994cuda3std6ranges3__45__cpo4dataE
	.align		8
        /*00c8*/ 	.dword	_ZN34_INTERNAL_4f045739_4_k_cu_ea875b994cuda3std6ranges3__45__cpo5cdataE
	.align		8
        /*00d0*/ 	.dword	_ZN34_INTERNAL_4f045739_4_k_cu_ea875b994cuda3std6ranges3__45__cpo4sizeE
	.align		8
        /*00d8*/ 	.dword	_ZN34_INTERNAL_4f045739_4_k_cu_ea875b994cuda3std6ranges3__45__cpo5ssizeE
	.align		8
        /*00e0*/ 	.dword	_ZN34_INTERNAL_4f045739_4_k_cu_ea875b994cuda3std6ranges3__45__cpo8distanceE
	.align		8
        /*00e8*/ 	.dword	_ZN34_INTERNAL_4f045739_4_k_cu_ea875b996thrust24THRUST_300001_SM_1000_NS8cuda_cub3parE
	.align		8
        /*00f0*/ 	.dword	_ZN34_INTERNAL_4f045739_4_k_cu_ea875b996thrust24THRUST_300001_SM_1000_NS8cuda_cub10par_nosyncE
	.align		8
        /*00f8*/ 	.dword	_ZN34_INTERNAL_4f045739_4_k_cu_ea875b996thrust24THRUST_300001_SM_1000_NS6system6detail10sequential3seqE
	.align		8
        /*0100*/ 	.dword	_ZN34_INTERNAL_4f045739_4_k_cu_ea875b996thrust24THRUST_300001_SM_1000_NS6system3cpp3parE
	.align		8
        /*0108*/ 	.dword	_ZN34_INTERNAL_4f045739_4_k_cu_ea875b996thrust24THRUST_300001_SM_1000_NS12placeholders2_1E
	.align		8
        /*0110*/ 	.dword	_ZN34_INTERNAL_4f045739_4_k_cu_ea875b996thrust24THRUST_300001_SM_1000_NS12placeholders2_2E
	.align		8
        /*0118*/ 	.dword	_ZN34_INTERNAL_4f045739_4_k_cu_ea875b996thrust24THRUST_300001_SM_1000_NS12placeholders2_3E
	.align		8
        /*0120*/ 	.dword	_ZN34_INTERNAL_4f045739_4_k_cu_ea875b996thrust24THRUST_300001_SM_1000_NS12placeholders2_4E
	.align		8
        /*0128*/ 	.dword	_ZN34_INTERNAL_4f045739_4_k_cu_ea875b996thrust24THRUST_300001_SM_1000_NS12placeholders2_5E
	.align		8
        /*0130*/ 	.dword	_ZN34_INTERNAL_4f045739_4_k_cu_ea875b996thrust24THRUST_300001_SM_1000_NS12placeholders2_6E
	.align		8
        /*0138*/ 	.dword	_ZN34_INTERNAL_4f045739_4_k_cu_ea875b996thrust24THRUST_300001_SM_1000_NS12placeholders2_7E
	.align		8
        /*0140*/ 	.dword	_ZN34_INTERNAL_4f045739_4_k_cu_ea875b996thrust24THRUST_300001_SM_1000_NS12placeholders2_8E
	.align		8
        /*0148*/ 	.dword	_ZN34_INTERNAL_4f045739_4_k_cu_ea875b996thrust24THRUST_300001_SM_1000_NS12placeholders2_9E
	.align		8
        /*0150*/ 	.dword	_ZN34_INTERNAL_4f045739_4_k_cu_ea875b996thrust24THRUST_300001_SM_1000_NS12placeholders3_10E
	.align		8
        /*0158*/ 	.dword	_ZN34_INTERNAL_4f045739_4_k_cu_ea875b996thrust24THRUST_300001_SM_1000_NS3seqE
	.align		8
        /*0160*/ 	.dword	_ZN34_INTERNAL_4f045739_4_k_cu_ea875b996thrust24THRUST_300001_SM_1000_NS6deviceE


//--------------------- .text._ZN3cub18CUB_300001_SM_10006detail11EmptyKernelIvEEvv --------------------------
	.section	.text._ZN3cub18CUB_300001_SM_10006detail11EmptyKernelIvEEvv,"ax",@progbits
	.align	128
        .global         _ZN3cub18CUB_300001_SM_10006detail11EmptyKernelIvEEvv
        .type           _ZN3cub18CUB_300001_SM_10006detail11EmptyKernelIvEEvv,@function
        .size           _ZN3cub18CUB_300001_SM_10006detail11EmptyKernelIvEEvv,(.L_x_730 - _ZN3cub18CUB_300001_SM_10006detail11EmptyKernelIvEEvv)
        .other          _ZN3cub18CUB_300001_SM_10006detail11EmptyKernelIvEEvv,@"STO_CUDA_ENTRY STV_DEFAULT"
_ZN3cub18CUB_300001_SM_10006detail11EmptyKernelIvEEvv:
.text._ZN3cub18CUB_300001_SM_10006detail11EmptyKernelIvEEvv:
[----:B------:R-:W-:Y:S01]  /*0000*/  LDC R1, c[0x0][0x37c] ;  /* 0x0000df00ff017b82 */ /* 0x000fe20000000800 */
[----:B------:R-:W-:Y:S05]  /*0010*/  EXIT ;  /* 0x000000000000794d */ /* 0x000fea0003800000 */
.L_x_0:
[----:B------:R-:W-:-:S00]  /*0020*/  BRA `(.L_x_0) ;  /* 0xfffffffc00fc7947 */ /* 0x000fc0000383ffff */
[----:B------:R-:W-:-:S00]  /*0030*/  NOP ;  /* 0x0000000000007918 */ /* 0x000fc00000000000 */
        /* <DEDUP_REMOVED lines=12> */
.L_x_730:


//--------------------- .text._ZN6thrust24THRUST_300001_SM_1000_NS8cuda_cub4core6detail13_kernel_agentINS1_8__reduce11ReduceAgentIPN4cuda3std3__45tupleIJdlEEESC_SB_lNS1_9__extrema9arg_max_fIdl10comparatorEEEEJSC_SC_iSG_EEEvDpT0_ --------------------------
	.section	.text._ZN6thrust24THRUST_300001_SM_1000_NS8cuda_cub4core6detail13_kernel_agentINS1_8__reduce11ReduceAgentIPN4cuda3std3__45tupleIJdlEEESC_SB_lNS1_9__extrema9arg_max_fIdl10comparatorEEEEJSC_SC_iSG_EEEvDpT0_,"ax",@progbits
	.align	128
        .global         _ZN6thrust24THRUST_300001_SM_1000_NS8cuda_cub4core6detail13_kernel_agentINS1_8__reduce11ReduceAgentIPN4cuda3std3__45tupleIJdlEEESC_SB_lNS1_9__extrema9arg_max_fIdl10comparatorEEEEJSC_SC_iSG_EEEvDpT0_
        .type           _ZN6thrust24THRUST_300001_SM_1000_NS8cuda_cub4core6detail13_kernel_agentINS1_8__reduce11ReduceAgentIPN4cuda3std3__45tupleIJdlEEESC_SB_lNS1_9__extrema9arg_max_fIdl10comparatorEEEEJSC_SC_iSG_EEEvDpT0_,@function
        .size           _ZN6thrust24THRUST_300001_SM_1000_NS8cuda_cub4core6detail13_kernel_agentINS1_8__reduce11ReduceAgentIPN4cuda3std3__45tupleIJdlEEESC_SB_lNS1_9__extrema9arg_max_fIdl10comparatorEEEEJSC_SC_iSG_EEEvDpT0_,(.L_x_731 - _ZN6thrust24THRUST_300001_SM_1000_NS8cuda_cub4core6detail13_kernel_agentINS1_8__reduce11ReduceAgentIPN4cuda3std3__45tupleIJdlEEESC_SB_lNS1_9__extrema9arg_max_fIdl10comparatorEEEEJSC_SC_iSG_EEEvDpT0_)
        .other          _ZN6thrust24THRUST_300001_SM_1000_NS8cuda_cub4core6detail13_kernel_agentINS1_8__reduce11ReduceAgentIPN4cuda3std3__45tupleIJdlEEESC_SB_lNS1_9__extrema9arg_max_fIdl10comparatorEEEEJSC_SC_iSG_EEEvDpT0_,@"STO_CUDA_ENTRY STV_DEFAULT"
_ZN6thrust24THRUST_300001_SM_1000_NS8cuda_cub4core6detail13_kernel_agentINS1_8__reduce11ReduceAgentIPN4cuda3std3__45tupleIJdlEEESC_SB_lNS1_9__extrema9arg_max_fIdl10comparatorEEEEJSC_SC_iSG_EEEvDpT0_:
.text._ZN6thrust24THRUST_300001_SM_1000_NS8cuda_cub4core6detail13_kernel_agentINS1_8__reduce11ReduceAgentIPN4cuda3std3__45tupleIJdlEEESC_SB_lNS1_9__extrema9arg_max_fIdl10comparatorEEEEJSC_SC_iSG_EEEvDpT0_:
[----:B------:R-:W-:Y:S01]  /*0000*/  LDC R1, c[0x0][0x37c] ;  /* 0x0000df00ff017b82 */ /* 0x000fe20000000800 */
[----:B------:R-:W0:Y:S02]  /*0010*/  LDCU UR8, c[0x0][0x390] ;  /* 0x00007200ff0877ac */ /* 0x000e240008000800 */
[----:B0-----:R-:W-:-:S13]  /*0020*/  ISETP.NE.AND P0, PT, RZ, UR8, PT ;  /* 0x00000008ff007c0c */ /* 0x001fda000bf05270 */
[----:B------:R-:W-:Y:S05]  /*0030*/  @!P0 EXIT ;  /* 0x000000000000894d */ /* 0x000fea0003800000 */
[----:B------:R-:W-:Y:S01]  /*0040*/  UISETP.GT.AND UP0, UPT, UR8, 0x4ff, UPT ;  /* 0x000004ff0800788c */ /* 0x000fe2000bf04270 */
[----:B------:R-:W-:Y:S01]  /*0050*/  BSSY.RECONVERGENT B0, `(.L_x_1) ;  /* 0x00006c1000007945 */ /* 0x000fe20003800200 */
[----:B------:R-:W0:Y:S07]  /*0060*/  LDCU.64 UR10, c[0x0][0x358] ;  /* 0x00006b00ff0a77ac */ /* 0x000e2e0008000a00 */
[----:B------:R-:W-:Y:S05]  /*0070*/  BRA.U UP0, `(.L_x_2) ;  /* 0x0000003900807547 */ /* 0x000fea000b800000 */
[----:B------:R-:W1:Y:S01]  /*0080*/  S2R R0, SR_TID.X ;  /* 0x0000000000007919 */ /* 0x000e620000002100 */
[----:B------:R-:W2:Y:S01]  /*0090*/  LDCU UR4, c[0x0][0x390] ;  /* 0x00007200ff0477ac */ /* 0x000ea20008000800 */
[----:B------:R-:W-:Y:S01]  /*00a0*/  BSSY.RECONVERGENT B1, `(.L_x_3) ;  /* 0x000000b000017945 */ /* 0x000fe20003800200 */
[----:B------:R-:W-:Y:S02]  /*00b0*/  CS2R R14, SRZ ;  /* 0x00000000000e7805 */ /* 0x000fe4000001ff00 */
[----:B------:R-:W-:Y:S02]  /*00c0*/  CS2R R12, SRZ ;  /* 0x00000000000c7805 */ /* 0x000fe4000001ff00 */
[----:B-1----:R-:W-:Y:S01]  /*00d0*/  ISETP.GE.AND P0, PT, R0, UR8, PT ;  /* 0x0000000800007c0c */ /* 0x002fe2000bf06270 */
[----:B------:R-:W-:-:S12]  /*00e0*/  IMAD.MOV.U32 R19, RZ, RZ, R0 ;  /* 0x000000ffff137224 */ /* 0x000fd800078e0000 */
[----:B--2---:R-:W-:Y:S05]  /*00f0*/  @P0 BRA `(.L_x_4) ;  /* 0x0000000000140947 */ /* 0x004fea0003800000 */
[----:B------:R-:W1:Y:S02]  /*0100*/  LDC.64 R2, c[0x0][0x380] ;  /* 0x0000e000ff027b82 */ /* 0x000e640000000a00 */
[----:B-1----:R-:W-:-:S05]  /*0110*/  IMAD.WIDE.U32 R2, R0, 0x10, R2 ;  /* 0x0000001000027825 */ /* 0x002fca00078e0002 */
[----:B0-----:R1:W5:Y:S04]  /*0120*/  LDG.E.64.CONSTANT R14, desc[UR10][R2.64] ;  /* 0x0000000a020e7981 */ /* 0x001368000c1e9b00 */
[----:B------:R1:W5:Y:S01]  /*0130*/  LDG.E.64.CONSTANT R12, desc[UR10][R2.64+0x8] ;  /* 0x0000080a020c7981 */ /* 0x000362000c1e9b00 */
[----:B------:R-:W-:-:S07]  /*0140*/  VIADD R19, R0, 0x100 ;  /* 0x0000010000137836 */ /* 0x000fce0000000000 */
.L_x_4:
[----:B0-----:R-:W-:Y:S05]  /*0150*/  BSYNC.RECONVERGENT B1 ;  /* 0x0000000000017941 */ /* 0x001fea0003800200 */
.L_x_3:
[----:B------:R-:W-:Y:S01]  /*0160*/  ISETP.GE.AND P0, PT, R19, UR8, PT ;  /* 0x0000000813007c0c */ /* 0x000fe2000bf06270 */
[----:B------:R-:W-:-:S12]  /*0170*/  BSSY.RECONVERGENT B1, `(.L_x_5) ;  /* 0x0000099000017945 */ /* 0x000fd80003800200 */
[----:B------:R-:W-:Y:S05]  /*0180*/  @P0 BRA `(.L_x_6) ;  /* 0x00000008005c0947 */ /* 0x000fea0003800000 */
[----:B------:R-:W-:Y:S01]  /*0190*/  LOP3.LUT R4, RZ, R19, RZ, 0x33, !PT ;  /* 0x00000013ff047212 */ /* 0x000fe200078e33ff */
[----:B------:R-:W-:Y:S04]  /*01a0*/  BSSY.RECONVERGENT B2, `(.L_x_7) ;  /* 0x000002e000027945 */ /* 0x000fe80003800200 */
[----:B------:R-:W-:-:S05]  /*01b0*/  VIADD R4, R4, UR8 ;  /* 0x0000000804047c36 */ /* 0x000fca0008000000 */
[----:B-1----:R-:W-:-:S04]  /*01c0*/  LOP3.LUT R2, R4, 0x300, RZ, 0xc0, !PT ;  /* 0x0000030004027812 */ /* 0x002fc800078ec0ff */
[----:B------:R-:W-:-:S13]  /*01d0*/  ISETP.NE.AND P0, PT, R2, 0x300, PT ;  /* 0x000003000200780c */ /* 0x000fda0003f05270 */
[----:B------:R-:W-:Y:S05]  /*01e0*/  @!P0 BRA `(.L_x_8) ;  /* 0x0000000000a48947 */ /* 0x000fea0003800000 */
[----:B------:R-:W0:Y:S01]  /*01f0*/  LDC.64 R2, c[0x0][0x380] ;  /* 0x0000e000ff027b82 */ /* 0x000e220000000a00 */
[----:B------:R-:W-:-:S04]  /*0200*/  LEA.HI R5, R4, 0x1, RZ, 0x18 ;  /* 0x0000000104057811 */ /* 0x000fc800078fc0ff */
[----:B------:R-:W-:-:S05]  /*0210*/  LOP3.LUT R5, R5, 0x3, RZ, 0xc0, !PT ;  /* 0x0000000305057812 */ /* 0x000fca00078ec0ff */
[----:B------:R-:W-:Y:S02]  /*0220*/  IMAD.MOV R5, RZ, RZ, -R5 ;  /* 0x000000ffff057224 */ /* 0x000fe400078e0a05 */
[----:B0-----:R-:W-:-:S04]  /*0230*/  IMAD.WIDE.U32 R2, R19, 0x10, R2 ;  /* 0x0000001013027825 */ /* 0x001fc800078e0002 */
[----:B------:R-:W-:-:S07]  /*0240*/  IMAD.MOV.U32 R16, RZ, RZ, R2 ;  /* 0x000000ffff107224 */ /* 0x000fce00078e0002 */
.L_x_11:
[----:B------:R-:W-:-:S05]  /*0250*/  IMAD.MOV.U32 R2, RZ, RZ, R16 ;  /* 0x000000ffff027224 */ /* 0x000fca00078e0010 */
[----:B------:R-:W2:Y:S04]  /*0260*/  LDG.E.64.CONSTANT R8, desc[UR10][R2.64] ;  /* 0x0000000a02087981 */ /* 0x000ea8000c1e9b00 */
[----:B------:R-:W3:Y:S01]  /*0270*/  LDG.E.64.CONSTANT R10, desc[UR10][R2.64+0x8] ;  /* 0x0000080a020a7981 */ /* 0x000ee2000c1e9b00 */
[----:B------:R-:W-:Y:S01]  /*0280*/  VIADD R5, R5, 0x1 ;  /* 0x0000000105057836 */ /* 0x000fe20000000000 */
[----:B------:R-:W-:Y:S01]  /*0290*/  BSSY.RECONVERGENT B3, `(.L_x_9) ;  /* 0x000001b000037945 */ /* 0x000fe20003800200 */
[----:B-----5:R-:W-:Y:S01]  /*02a0*/  IMAD.MOV.U32 R21, RZ, RZ, R13 ;  /* 0x000000ffff157224 */ /* 0x020fe200078e000d */
[----:B------:R-:W-:Y:S01]  /*02b0*/  IADD3 R16, P3, PT, R2, 0x1000, RZ ;  /* 0x0000100002107810 */ /* 0x000fe20007f7e0ff */
[----:B------:R-:W-:Y:S01]  /*02c0*/  IMAD.MOV.U32 R17, RZ, RZ, R12 ;  /* 0x000000ffff117224 */ /* 0x000fe200078e000c */
[----:B------:R-:W-:Y:S01]  /*02d0*/  ISETP.NE.AND P2, PT, R5, RZ, PT ;  /* 0x000000ff0500720c */ /* 0x000fe20003f45270 */
[----:B------:R-:W-:-:S02]  /*02e0*/  IMAD.MOV.U32 R6, RZ, RZ, R14 ;  /* 0x000000ffff067224 */ /* 0x000fc400078e000e */
[----:B------:R-:W-:Y:S01]  /*02f0*/  IMAD.MOV.U32 R7, RZ, RZ, R15 ;  /* 0x000000ffff077224 */ /* 0x000fe200078e000f */
[----:B--2---:R-:W-:Y:S01]  /*0300*/  DSETP.GEU.AND P0, PT, |R14|, |R8|, PT ;  /* 0x400000080e00722a */ /* 0x004fe20003f0e200 */
[----:B------:R-:W-:Y:S02]  /*0310*/  IMAD.MOV.U32 R14, RZ, RZ, R8 ;  /* 0x000000ffff0e7224 */ /* 0x000fe400078e0008 */
[----:B---3--:R-:W-:Y:S02]  /*0320*/  IMAD.MOV.U32 R12, RZ, RZ, R10 ;  /* 0x000000ffff0c7224 */ /* 0x008fe400078e000a */
[----:B------:R-:W-:Y:S02]  /*0330*/  IMAD.MOV.U32 R13, RZ, RZ, R11 ;  /* 0x000000ffff0d7224 */ /* 0x000fe400078e000b */
[----:B------:R-:W-:-:S07]  /*0340*/  IMAD.MOV.U32 R15, RZ, RZ, R9 ;  /* 0x000000ffff0f7224 */ /* 0x000fce00078e0009 */
[----:B------:R-:W-:Y:S05]  /*0350*/  @!P0 BRA `(.L_x_10) ;  /* 0x0000000000388947 */ /* 0x000fea0003800000 */
[----:B------:R-:W-:Y:S01]  /*0360*/  DSETP.GEU.AND P0, PT, |R8|, |R6|, PT ;  /* 0x400000060800722a */ /* 0x000fe20003f0e200 */
[----:B------:R-:W-:Y:S02]  /*0370*/  IMAD.MOV.U32 R14, RZ, RZ, R6 ;  /* 0x000000ffff0e7224 */ /* 0x000fe400078e0006 */
[----:B------:R-:W-:Y:S02]  /*0380*/  IMAD.MOV.U32 R15, RZ, RZ, R7 ;  /* 0x000000ffff0f7224 */ /* 0x000fe400078e0007 */
[----:B------:R-:W-:Y:S02]  /*0390*/  IMAD.MOV.U32 R12, RZ, RZ, R17 ;  /* 0x000000ffff0c7224 */ /* 0x000fe400078e0011 */
[----:B------:R-:W-:-:S07]  /*03a0*/  IMAD.MOV.U32 R13, RZ, RZ, R21 ;  /* 0x000000ffff0d7224 */ /* 0x000fce00078e0015 */
[----:B------:R-:W-:Y:S05]  /*03b0*/  @!P0 BRA `(.L_x_10) ;  /* 0x0000000000208947 */ /* 0x000fea0003800000 */
[CC--:B------:R-:W-:Y:S02]  /*03c0*/  ISETP.GE.U32.AND P1, PT, R17.reuse, R10.reuse, PT ;  /* 0x0000000a1100720c */ /* 0x0c0fe40003f26070 */
[----:B------:R-:W-:Y:S02]  /*03d0*/  ISETP.LT.U32.AND P0, PT, R17, R10, PT ;  /* 0x0000000a1100720c */ /* 0x000fe40003f01070 */
[CC--:B------:R-:W-:Y:S02]  /*03e0*/  ISETP.GE.AND.EX P1, PT, R21.reuse, R11.reuse, PT, P1 ;  /* 0x0000000b1500720c */ /* 0x0c0fe40003f26310 */
[----:B------:R-:W-:Y:S02]  /*03f0*/  ISETP.LT.AND.EX P0, PT, R21, R11, PT, P0 ;  /* 0x0000000b1500720c */ /* 0x000fe40003f01300 */
[----:B------:R-:W-:Y:S02]  /*0400*/  FSEL R14, R6, R8, !P1 ;  /* 0x00000008060e7208 */ /* 0x000fe40004800000 */
[----:B------:R-:W-:-:S02]  /*0410*/  FSEL R15, R7, R9, !P1 ;  /* 0x00000009070f7208 */ /* 0x000fc40004800000 */
[----:B------:R-:W-:Y:S02]  /*0420*/  SEL R12, R17, R10, P0 ;  /* 0x0000000a110c7207 */ /* 0x000fe40000000000 */
[----:B------:R-:W-:-:S07]  /*0430*/  SEL R13, R21, R11, P0 ;  /* 0x0000000b150d7207 */ /* 0x000fce0000000000 */
.L_x_10:
[----:B------:R-:W-:Y:S05]  /*0440*/  BSYNC.RECONVERGENT B3 ;  /* 0x0000000000037941 */ /* 0x000fea0003800200 */
.L_x_9:
[----:B------:R-:W-:Y:S02]  /*0450*/  IMAD.X R3, RZ, RZ, R3, P3 ;  /* 0x000000ffff037224 */ /* 0x000fe400018e0603 */
[----:B------:R-:W-:Y:S01]  /*0460*/  VIADD R19, R19, 0x100 ;  /* 0x0000010013137836 */ /* 0x000fe20000000000 */
[----:B------:R-:W-:Y:S06]  /*0470*/  @P2 BRA `(.L_x_11) ;  /* 0xfffffffc00742947 */ /* 0x000fec000383ffff */
.L_x_8:
[----:B------:R-:W-:Y:S05]  /*0480*/  BSYNC.RECONVERGENT B2 ;  /* 0x0000000000027941 */ /* 0x000fea0003800200 */
.L_x_7:
[----:B------:R-:W0:Y:S01]  /*0490*/  LDC.64 R8, c[0x0][0x380] ;  /* 0x0000e000ff087b82 */ /* 0x000e220000000a00 */
[----:B------:R-:W-:-:S13]  /*04a0*/  ISETP.GE.U32.AND P0, PT, R4, 0x300, PT ;  /* 0x000003000400780c */ /* 0x000fda0003f06070 */
[----:B------:R-:W-:Y:S05]  /*04b0*/  @!P0 BRA `(.L_x_6) ;  /* 0x0000000400908947 */ /* 0x000fea0003800000 */
.L_x_20:
[----:B0-----:R-:W-:-:S05]  /*04c0*/  IMAD.WIDE R20, R19, 0x10, R8 ;  /* 0x0000001013147825 */ /* 0x001fca00078e0208 */
[----:B------:R-:W2:Y:S04]  /*04d0*/  LDG.E.64.CONSTANT R10, desc[UR10][R20.64] ;  /* 0x0000000a140a7981 */ /* 0x000ea8000c1e9b00 */
[----:B------:R-:W3:Y:S04]  /*04e0*/  LDG.E.64.CONSTANT R16, desc[UR10][R20.64+0x8] ;  /* 0x0000080a14107981 */ /* 0x000ee8000c1e9b00 */
[----:B-----5:R0:W5:Y:S04]  /*04f0*/  LDG.E.64.CONSTANT R6, desc[UR10][R20.64+0x1000] ;  /* 0x0010000a14067981 */ /* 0x020168000c1e9b00 */
[----:B------:R0:W5:Y:S01]  /*0500*/  LDG.E.64.CONSTANT R4, desc[UR10][R20.64+0x1008] ;  /* 0x0010080a14047981 */ /* 0x000162000c1e9b00 */
[----:B------:R-:W-:Y:S01]  /*0510*/  BSSY.RECONVERGENT B2, `(.L_x_12) ;  /* 0x0000015000027945 */ /* 0x000fe20003800200 */
[----:B--2---:R-:W-:Y:S01]  /*0520*/  DSETP.GEU.AND P0, PT, |R14|, |R10|, PT ;  /* 0x4000000a0e00722a */ /* 0x004fe20003f0e200 */
[----:B------:R-:W-:-:S02]  /*0530*/  IMAD.MOV.U32 R2, RZ, RZ, R10 ;  /* 0x000000ffff027224 */ /* 0x000fc400078e000a */
[----:B------:R-:W-:Y:S02]  /*0540*/  IMAD.MOV.U32 R3, RZ, RZ, R11 ;  /* 0x000000ffff037224 */ /* 0x000fe400078e000b */
[----:B---3--:R-:W-:Y:S02]  /*0550*/  IMAD.MOV.U32 R23, RZ, RZ, R16 ;  /* 0x000000ffff177224 */ /* 0x008fe400078e0010 */
[----:B------:R-:W-:-:S07]  /*0560*/  IMAD.MOV.U32 R25, RZ, RZ, R17 ;  /* 0x000000ffff197224 */ /* 0x000fce00078e0011 */
[----:B0-----:R-:W-:Y:S05]  /*0570*/  @!P0 BRA `(.L_x_13) ;  /* 0x0000000000388947 */ /* 0x001fea0003800000 */
[----:B------:R-:W-:Y:S01]  /*0580*/  DSETP.GEU.AND P0, PT, |R10|, |R14|, PT ;  /* 0x4000000e0a00722a */ /* 0x000fe20003f0e200 */
[----:B------:R-:W-:Y:S02]  /*0590*/  IMAD.MOV.U32 R23, RZ, RZ, R12 ;  /* 0x000000ffff177224 */ /* 0x000fe400078e000c */
[----:B------:R-:W-:Y:S02]  /*05a0*/  IMAD.MOV.U32 R25, RZ, RZ, R13 ;  /* 0x000000ffff197224 */ /* 0x000fe400078e000d */
[----:B------:R-:W-:Y:S02]  /*05b0*/  IMAD.MOV.U32 R2, RZ, RZ, R14 ;  /* 0x000000ffff027224 */ /* 0x000fe400078e000e */
[----:B------:R-:W-:-:S07]  /*05c0*/  IMAD.MOV.U32 R3, RZ, RZ, R15 ;  /* 0x000000ffff037224 */ /* 0x000fce00078e000f */
[----:B------:R-:W-:Y:S05]  /*05d0*/  @!P0 BRA `(.L_x_13) ;  /* 0x0000000000208947 */ /* 0x000fea0003800000 */
[CC--:B------:R-:W-:Y:S02]  /*05e0*/  ISETP.LT.U32.AND P1, PT, R12.reuse, R16.reuse, PT ;  /* 0x000000100c00720c */ /* 0x0c0fe40003f21070 */
[CC--:B------:R-:W-:Y:S02]  /*05f0*/  ISETP.GE.U32.AND P0, PT, R12.reuse, R16.reuse, PT ;  /* 0x000000100c00720c */ /* 0x0c0fe40003f06070 */
[CC--:B------:R-:W-:Y:S02]  /*0600*/  ISETP.LT.AND.EX P1, PT, R13.reuse, R17.reuse, PT, P1 ;  /* 0x000000110d00720c */ /* 0x0c0fe40003f21310 */
[CC--:B------:R-:W-:Y:S02]  /*0610*/  ISETP.GE.AND.EX P0, PT, R13.reuse, R17.reuse, PT, P0 ;  /* 0x000000110d00720c */ /* 0x0c0fe40003f06300 */
[----:B------:R-:W-:Y:S02]  /*0620*/  SEL R23, R12, R16, P1 ;  /* 0x000000100c177207 */ /* 0x000fe40000800000 */
[----:B------:R-:W-:-:S02]  /*0630*/  SEL R25, R13, R17, P1 ;  /* 0x000000110d197207 */ /* 0x000fc40000800000 */
[----:B------:R-:W-:Y:S02]  /*0640*/  FSEL R2, R14, R10, !P0 ;  /* 0x0000000a0e027208 */ /* 0x000fe40004000000 */
[----:B------:R-:W-:-:S07]  /*0650*/  FSEL R3, R15, R11, !P0 ;  /* 0x0000000b0f037208 */ /* 0x000fce0004000000 */
.L_x_13:
[----:B------:R-:W-:Y:S05]  /*0660*/  BSYNC.RECONVERGENT B2 ;  /* 0x0000000000027941 */ /* 0x000fea0003800200 */
.L_x_12:
[----:B------:R0:W5:Y:S04]  /*0670*/  LDG.E.64.CONSTANT R14, desc[UR10][R20.64+0x2000] ;  /* 0x0020000a140e7981 */ /* 0x000168000c1e9b00 */
[----:B------:R0:W5:Y:S04]  /*0680*/  LDG.E.64.CONSTANT R12, desc[UR10][R20.64+0x2008] ;  /* 0x0020080a140c7981 */ /* 0x000168000c1e9b00 */
[----:B------:R0:W5:Y:S04]  /*0690*/  LDG.E.64.CONSTANT R10, desc[UR10][R20.64+0x3000] ;  /* 0x0030000a140a7981 */ /* 0x000168000c1e9b00 */
[----:B------:R0:W5:Y:S02]  /*06a0*/  LDG.E.64.CONSTANT R16, desc[UR10][R20.64+0x3008] ;  /* 0x0030080a14107981 */ /* 0x000164000c1e9b00 */
[----:B-----5:R-:W-:Y:S01]  /*06b0*/  DSETP.GEU.AND P0, PT, |R2|, |R6|, PT ;  /* 0x400000060200722a */ /* 0x020fe20003f0e200 */
[----:B------:R-:W-:Y:S01]  /*06c0*/  BSSY.RECONVERGENT B2, `(.L_x_14) ;  /* 0x0000014000027945 */ /* 0x000fe20003800200 */
[----:B------:R-:W-:-:S02]  /*06d0*/  IMAD.MOV.U32 R26, RZ, RZ, R6 ;  /* 0x000000ffff1a7224 */ /* 0x000fc400078e0006 */
[----:B------:R-:W-:Y:S02]  /*06e0*/  IMAD.MOV.U32 R27, RZ, RZ, R7 ;  /* 0x000000ffff1b7224 */ /* 0x000fe400078e0007 */
[----:B------:R-:W-:Y:S02]  /*06f0*/  IMAD.MOV.U32 R29, RZ, RZ, R4 ;  /* 0x000000ffff1d7224 */ /* 0x000fe400078e0004 */
[----:B------:R-:W-:-:S06]  /*0700*/  IMAD.MOV.U32 R18, RZ, RZ, R5 ;  /* 0x000000ffff127224 */ /* 0x000fcc00078e0005 */
[----:B0-----:R-:W-:Y:S05]  /*0710*/  @!P0 BRA `(.L_x_15) ;  /* 0x0000000000388947 */ /* 0x001fea0003800000 */
        /* <DEDUP_REMOVED lines=14> */
.L_x_15:
[----:B------:R-:W-:Y:S05]  /*0800*/  BSYNC.RECONVERGENT B2 ;  /* 0x0000000000027941 */ /* 0x000fea0003800200 */
.L_x_14:
[----:B------:R-:W-:Y:S01]  /*0810*/  DSETP.GEU.AND P0, PT, |R26|, |R14|, PT ;  /* 0x4000000e1a00722a */ /* 0x000fe20003f0e200 */
[----:B------:R-:W-:Y:S01]  /*0820*/  BSSY.RECONVERGENT B2, `(.L_x_16) ;  /* 0x0000014000027945 */ /* 0x000fe20003800200 */
[----:B------:R-:W-:Y:S02]  /*0830*/  IMAD.MOV.U32 R2, RZ, RZ, R14 ;  /* 0x000000ffff027224 */ /* 0x000fe400078e000e */
[----:B------:R-:W-:Y:S02]  /*0840*/  IMAD.MOV.U32 R3, RZ, RZ, R15 ;  /* 0x000000ffff037224 */ /* 0x000fe400078e000f */
[----:B------:R-:W-:Y:S02]  /*0850*/  IMAD.MOV.U32 R5, RZ, RZ, R12 ;  /* 0x000000ffff057224 */ /* 0x000fe400078e000c */
[----:B------:R-:W-:-:S06]  /*0860*/  IMAD.MOV.U32 R7, RZ, RZ, R13 ;  /* 0x000000ffff077224 */ /* 0x000fcc00078e000d */
        /* <DEDUP_REMOVED lines=15> */
.L_x_17:
[----:B------:R-:W-:Y:S05]  /*0960*/  BSYNC.RECONVERGENT B2 ;  /* 0x0000000000027941 */ /* 0x000fea0003800200 */
.L_x_16:
        /* <DEDUP_REMOVED lines=21> */
.L_x_19:
[----:B------:R-:W-:Y:S05]  /*0ac0*/  BSYNC.RECONVERGENT B2 ;  /* 0x0000000000027941 */ /* 0x000fea0003800200 */
.L_x_18:
[----:B------:R-:W-:-:S05]  /*0ad0*/  VIADD R19, R19, 0x400 ;  /* 0x0000040013137836 */ /* 0x000fca0000000000 */
[----:B------:R-:W-:-:S13]  /*0ae0*/  ISETP.GE.AND P0, PT, R19, UR4, PT ;  /* 0x0000000413007c0c */ /* 0x000fda000bf06270 */
[----:B------:R-:W-:Y:S05]  /*0af0*/  @!P0 BRA `(.L_x_20) ;  /* 0xfffffff800708947 */ /* 0x000fea000383ffff */
.L_x_6:
[----:B------:R-:W-:Y:S05]  /*0b00*/  BSYNC.RECONVERGENT B1 ;  /* 0x0000000000017941 */ /* 0x000fea0003800200 */
.L_x_5:
[----:B------:R-:W2:Y:S02]  /*0b10*/  LDCU UR6, c[0x0][0x390] ;  /* 0x00007200ff0677ac */ /* 0x000ea40008000800 */
[----:B--2---:R-:W-:-:S09]  /*0b20*/  UISETP.GE.AND UP0, UPT, UR6, 0x100, UPT ;  /* 0x000001000600788c */ /* 0x004fd2000bf06270 */
[----:B------:R-:W-:Y:S05]  /*0b30*/  BRA.U !UP0, `(.L_x_21) ;  /* 0x0000001508507547 */ /* 0x000fea000b800000 */
[----:B0-----:R-:W0:Y:S01]  /*0b40*/  S2R R9, SR_LANEID ;  /* 0x0000000000097919 */ /* 0x001e220000000000 */
[----:B------:R-:W-:Y:S01]  /*0b50*/  BSSY.RECONVERGENT B1, `(.L_x_22) ;  /* 0x000001f000017945 */ /* 0x000fe20003800200 */
[----:B-----5:R-:W-:Y:S01]  /*0b60*/  IMAD.MOV.U32 R11, RZ, RZ, R12 ;  /* 0x000000ffff0b7224 */ /* 0x020fe200078e000c */
[----:B------:R2:W3:Y:S01]  /*0b70*/  SHFL.DOWN PT, R4, R14, 0x1, 0x1f ;  /* 0x08201f000e047f89 */ /* 0x0004e200000e0000 */
[----:B------:R-:W-:Y:S02]  /*0b80*/  IMAD.MOV.U32 R16, RZ, RZ, R13 ;  /* 0x000000ffff107224 */ /* 0x000fe400078e000d */
[----:B-1----:R-:W-:Y:S01]  /*0b90*/  IMAD.MOV.U32 R2, RZ, RZ, R14 ;  /* 0x000000ffff027224 */ /* 0x002fe200078e000e */
[----:B------:R2:W1:Y:S01]  /*0ba0*/  SHFL.DOWN PT, R5, R15, 0x1, 0x1f ;  /* 0x08201f000f057f89 */ /* 0x00046200000e0000 */
[----:B------:R-:W-:-:S03]  /*0bb0*/  IMAD.MOV.U32 R3, RZ, RZ, R15 ;  /* 0x000000ffff037224 */ /* 0x000fc600078e000f */
[----:B------:R2:W4:Y:S04]  /*0bc0*/  SHFL.DOWN PT, R7, R12, 0x1, 0x1f ;  /* 0x08201f000c077f89 */ /* 0x00052800000e0000 */
[----:B------:R2:W1:Y:S01]  /*0bd0*/  SHFL.DOWN PT, R17, R13, 0x1, 0x1f ;  /* 0x08201f000d117f89 */ /* 0x00046200000e0000 */
[----:B0-----:R-:W-:-:S13]  /*0be0*/  ISETP.GT.AND P0, PT, R9, 0x1e, PT ;  /* 0x0000001e0900780c */ /* 0x001fda0003f04270 */
[----:B-1234-:R-:W-:Y:S05]  /*0bf0*/  @P0 BRA `(.L_x_23) ;  /* 0x0000000000500947 */ /* 0x01efea0003800000 */
[----:B------:R-:W-:Y:S01]  /*0c00*/  DSETP.GEU.AND P0, PT, |R14|, |R4|, PT ;  /* 0x400000040e00722a */ /* 0x000fe20003f0e200 */
[----:B------:R-:W-:Y:S02]  /*0c10*/  IMAD.MOV.U32 R11, RZ, RZ, R7 ;  /* 0x000000ffff0b7224 */ /* 0x000fe400078e0007 */
[----:B------:R-:W-:Y:S02]  /*0c20*/  IMAD.MOV.U32 R16, RZ, RZ, R17 ;  /* 0x000000ffff107224 */ /* 0x000fe400078e0011 */
        /* <DEDUP_REMOVED lines=9> */
[CC--:B------:R-:W-:Y:S02]  /*0cc0*/  ISETP.LT.U32.AND P1, PT, R12.reuse, R7.reuse, PT ;  /* 0x000000070c00720c */ /* 0x0c0fe40003f21070 */
[C---:B------:R-:W-:Y:S02]  /*0cd0*/  ISETP.GE.U32.AND P0, PT, R12.reuse, R7, PT ;  /* 0x000000070c00720c */ /* 0x040fe40003f06070 */
[CC--:B------:R-:W-:Y:S02]  /*0ce0*/  ISETP.LT.AND.EX P1, PT, R13.reuse, R17.reuse, PT, P1 ;  /* 0x000000110d00720c */ /* 0x0c0fe40003f21310 */
[C---:B------:R-:W-:Y:S02]  /*0cf0*/  ISETP.GE.AND.EX P0, PT, R13.reuse, R17, PT, P0 ;  /* 0x000000110d00720c */ /* 0x040fe40003f06300 */
[----:B------:R-:W-:Y:S02]  /*0d00*/  SEL R11, R12, R7, P1 ;  /* 0x000000070c0b7207 */ /* 0x000fe40000800000 */
[----:B------:R-:W-:-:S02]  /*0d10*/  SEL R16, R13, R17, P1 ;  /* 0x000000110d107207 */ /* 0x000fc40000800000 */
[----:B------:R-:W-:Y:S02]  /*0d20*/  FSEL R2, R14, R4, !P0 ;  /* 0x000000040e027208 */ /* 0x000fe40004000000 */
[----:B------:R-:W-:-:S07]  /*0d30*/  FSEL R3, R15, R5, !P0 ;  /* 0x000000050f037208 */ /* 0x000fce0004000000 */
.L_x_23:
[----:B------:R-:W-:Y:S05]  /*0d40*/  BSYNC.RECONVERGENT B1 ;  /* 0x0000000000017941 */ /* 0x000fea0003800200 */
.L_x_22:
[----:B------:R-:W-:Y:S01]  /*0d50*/  ISETP.GT.AND P0, PT, R9, 0x1d, PT ;  /* 0x0000001d0900780c */ /* 0x000fe20003f04270 */
[----:B------:R0:W1:Y:S01]  /*0d60*/  SHFL.DOWN PT, R6, R2, 0x2, 0x1f ;  /* 0x08401f0002067f89 */ /* 0x00006200000e0000 */
[----:B------:R-:W-:Y:S01]  /*0d70*/  BSSY.RECONVERGENT B1, `(.L_x_24) ;  /* 0x000001d000017945 */ /* 0x000fe20003800200 */
[----:B------:R-:W-:Y:S02]  /*0d80*/  IMAD.MOV.U32 R8, RZ, RZ, R11 ;  /* 0x000000ffff087224 */ /* 0x000fe400078e000b */
[----:B------:R0:W2:Y:S01]  /*0d90*/  SHFL.DOWN PT, R7, R3, 0x2, 0x1f ;  /* 0x08401f0003077f89 */ /* 0x0000a200000e0000 */
[----:B------:R-:W-:Y:S02]  /*0da0*/  IMAD.MOV.U32 R10, RZ, RZ, R16 ;  /* 0x000000ffff0a7224 */ /* 0x000fe400078e0010 */
[----:B------:R-:W-:Y:S01]  /*0db0*/  IMAD.MOV.U32 R4, RZ, RZ, R2 ;  /* 0x000000ffff047224 */ /* 0x000fe200078e0002 */
[----:B------:R0:W3:Y:S01]  /*0dc0*/  SHFL.DOWN PT, R12, R11, 0x2, 0x1f ;  /* 0x08401f000b0c7f89 */ /* 0x0000e200000e0000 */
[----:B------:R-:W-:-:S03]  /*0dd0*/  IMAD.MOV.U32 R5, RZ, RZ, R3 ;  /* 0x000000ffff057224 */ /* 0x000fc600078e0003 */
[----:B------:R0:W4:Y:S01]  /*0de0*/  SHFL.DOWN PT, R13, R16, 0x2, 0x1f ;  /* 0x08401f00100d7f89 */ /* 0x00012200000e0000 */
[----:B------:R-:W-:Y:S05]  /*0df0*/  @P0 BRA `(.L_x_25) ;  /* 0x0000000000500947 */ /* 0x000fea0003800000 */
[----:B-12---:R-:W-:Y:S01]  /*0e00*/  DSETP.GEU.AND P0, PT, |R2|, |R6|, PT ;  /* 0x400000060200722a */ /* 0x006fe20003f0e200 */
[----:B---3--:R-:W-:Y:S02]  /*0e10*/  IMAD.MOV.U32 R8, RZ, RZ, R12 ;  /* 0x000000ffff087224 */ /* 0x008fe400078e000c */
[----:B----4-:R-:W-:Y:S02]  /*0e20*/  IMAD.MOV.U32 R10, RZ, RZ, R13 ;  /* 0x000000ffff0a7224 */ /* 0x010fe400078e000d */
        /* <DEDUP_REMOVED lines=17> */
.L_x_25:
[----:B------:R-:W-:Y:S05]  /*0f40*/  BSYNC.RECONVERGENT B1 ;  /* 0x0000000000017941 */ /* 0x000fea0003800200 */
.L_x_24:
[----:B------:R-:W-:Y:S01]  /*0f50*/  ISETP.GT.AND P0, PT, R9, 0x1b, PT ;  /* 0x0000001b0900780c */ /* 0x000fe20003f04270 */
[----:B-1----:R1:W1:Y:S01]  /*0f60*/  SHFL.DOWN PT, R6, R4, 0x4, 0x1f ;  /* 0x08801f0004067f89 */ /* 0x00226200000e0000 */
[----:B------:R-:W-:Y:S01]  /*0f70*/  BSSY.RECONVERGENT B1, `(.L_x_26) ;  /* 0x000001d000017945 */ /* 0x000fe20003800200 */
[----:B0-----:R-:W-:Y:S02]  /*0f80*/  IMAD.MOV.U32 R11, RZ, RZ, R8 ;  /* 0x000000ffff0b7224 */ /* 0x001fe400078e0008 */
[----:B--2---:R0:W2:Y:S01]  /*0f90*/  SHFL.DOWN PT, R7, R5, 0x4, 0x1f ;  /* 0x08801f0005077f89 */ /* 0x0040a200000e0000 */
[----:B---3--:R-:W-:Y:S02]  /*0fa0*/  IMAD.MOV.U32 R12, RZ, RZ, R10 ;  /* 0x000000ffff0c7224 */ /* 0x008fe400078e000a */
[----:B------:R-:W-:Y:S01]  /*0fb0*/  IMAD.MOV.U32 R2, RZ, RZ, R4 ;  /* 0x000000ffff027224 */ /* 0x000fe200078e0004 */
[----:B----4-:R0:W3:Y:S01]  /*0fc0*/  SHFL.DOWN PT, R13, R8, 0x4, 0x1f ;  /* 0x08801f00080d7f89 */ /* 0x0100e200000e0000 */
        /* <DEDUP_REMOVED lines=23> */
.L_x_27:
[----:B------:R-:W-:Y:S05]  /*1140*/  BSYNC.RECONVERGENT B1 ;  /* 0x0000000000017941 */ /* 0x000fea0003800200 */
.L_x_26:
[----:B------:R-:W-:Y:S01]  /*1150*/  ISETP.GT.AND P0, PT, R9, 0x17, PT ;  /* 0x000000170900780c */ /* 0x000fe20003f04270 */
[----:B-1----:R1:W1:Y:S01]  /*1160*/  SHFL.DOWN PT, R6, R2, 0x8, 0x1f ;  /* 0x09001f0002067f89 */ /* 0x00226200000e0000 */
[----:B------:R-:W-:Y:S01]  /*1170*/  BSSY.RECONVERGENT B1, `(.L_x_28) ;  /* 0x000001d000017945 */ /* 0x000fe20003800200 */
[----:B0-----:R-:W-:Y:S02]  /*1180*/  IMAD.MOV.U32 R8, RZ, RZ, R11 ;  /* 0x000000ffff087224 */ /* 0x001fe400078e000b */
[----:B--2---:R0:W2:Y:S01]  /*1190*/  SHFL.DOWN PT, R7, R3, 0x8, 0x1f ;  /* 0x09001f0003077f89 */ /* 0x0040a200000e0000 */
[----:B------:R-:W-:Y:S02]  /*11a0*/  IMAD.MOV.U32 R10, RZ, RZ, R12 ;  /* 0x000000ffff0a7224 */ /* 0x000fe400078e000c */
[----:B------:R-:W-:Y:S01]  /*11b0*/  IMAD.MOV.U32 R4, RZ, RZ, R2 ;  /* 0x000000ffff047224 */ /* 0x000fe200078e0002 */
[----:B------:R0:W0:Y:S01]  /*11c0*/  SHFL.DOWN PT, R14, R11, 0x8, 0x1f ;  /* 0x09001f000b0e7f89 */ /* 0x00002200000e0000 */
[----:B------:R-:W-:-:S03]  /*11d0*/  IMAD.MOV.U32 R5, RZ, RZ, R3 ;  /* 0x000000ffff057224 */ /* 0x000fc600078e0003 */
[----:B---3--:R3:W0:Y:S01]  /*11e0*/  SHFL.DOWN PT, R13, R12, 0x8, 0x1f ;  /* 0x09001f000c0d7f89 */ /* 0x00862200000e0000 */
[----:B------:R-:W-:Y:S05]  /*11f0*/  @P0 BRA `(.L_x_29) ;  /* 0x0000000000500947 */ /* 0x000fea0003800000 */
[----:B-12---:R-:W-:Y:S01]  /*1200*/  DSETP.GEU.AND P0, PT, |R2|, |R6|, PT ;  /* 0x400000060200722a */ /* 0x006fe20003f0e200 */
[----:B0-----:R-:W-:Y:S02]  /*1210*/  IMAD.MOV.U32 R8, RZ, RZ, R14 ;  /* 0x000000ffff087224 */ /* 0x001fe400078e000e */
        /* <DEDUP_REMOVED lines=18> */
.L_x_29:
[----:B------:R-:W-:Y:S05]  /*1340*/  BSYNC.RECONVERGENT B1 ;  /* 0x0000000000017941 */ /* 0x000fea0003800200 */
.L_x_28:
[----:B------:R-:W-:Y:S01]  /*1350*/  ISETP.GT.AND P0, PT, R9, 0xf, PT ;  /* 0x0000000f0900780c */ /* 0x000fe20003f04270 */
[----:B-1----:R1:W1:Y:S01]  /*1360*/  SHFL.DOWN PT, R6, R4, 0x10, 0x1f ;  /* 0x0a001f0004067f89 */ /* 0x00226200000e0000 */
[----:B------:R-:W-:Y:S01]  /*1370*/  BSSY.RECONVERGENT B1, `(.L_x_30) ;  /* 0x000001d000017945 */ /* 0x000fe20003800200 */
[----:B0-----:R-:W-:Y:S02]  /*1380*/  IMAD.MOV.U32 R14, RZ, RZ, R8 ;  /* 0x000000ffff0e7224 */ /* 0x001fe400078e0008 */
[----:B--2---:R0:W2:Y:S01]  /*1390*/  SHFL.DOWN PT, R7, R5, 0x10, 0x1f ;  /* 0x0a001f0005077f89 */ /* 0x0040a200000e0000 */
[----:B----4-:R-:W-:Y:S02]  /*13a0*/  IMAD.MOV.U32 R15, RZ, RZ, R10 ;  /* 0x000000ffff0f7224 */ /* 0x010fe400078e000a */
[----:B------:R-:W-:Y:S01]  /*13b0*/  IMAD.MOV.U32 R2, RZ, RZ, R4 ;  /* 0x000000ffff027224 */ /* 0x000fe200078e0004 */
[----:B------:R0:W4:Y:S01]  /*13c0*/  SHFL.DOWN PT, R11, R8, 0x10, 0x1f ;  /* 0x0a001f00080b7f89 */ /* 0x00012200000e0000 */
[----:B------:R-:W-:-:S03]  /*13d0*/  IMAD.MOV.U32 R3, RZ, RZ, R5 ;  /* 0x000000ffff037224 */ /* 0x000fc600078e0005 */
[----:B------:R0:W0:Y:S01]  /*13e0*/  SHFL.DOWN PT, R13, R10, 0x10, 0x1f ;  /* 0x0a001f000a0d7f89 */ /* 0x00002200000e0000 */
[----:B------:R-:W-:Y:S05]  /*13f0*/  @P0 BRA `(.L_x_31) ;  /* 0x0000000000500947 */ /* 0x000fea0003800000 */
[----:B-12---:R-:W-:Y:S01]  /*1400*/  DSETP.GEU.AND P0, PT, |R4|, |R6|, PT ;  /* 0x400000060400722a */ /* 0x006fe20003f0e200 */
[----:B----4-:R-:W-:Y:S02]  /*1410*/  IMAD.MOV.U32 R14, RZ, RZ, R11 ;  /* 0x000000ffff0e7224 */ /* 0x010fe400078e000b */
[----:B0-----:R-:W-:Y:S02]  /*1420*/  IMAD.MOV.U32 R15, RZ, RZ, R13 ;  /* 0x000000ffff0f7224 */ /* 0x001fe400078e000d */
        /* <DEDUP_REMOVED lines=17> */
.L_x_31:
[----:B------:R-:W-:Y:S05]  /*1540*/  BSYNC.RECONVERGENT B1 ;  /* 0x0000000000017941 */ /* 0x000fea0003800200 */
.L_x_30:
[----:B------:R-:W-:Y:S01]  /*1550*/  ISETP.NE.AND P0, PT, R9, RZ, PT ;  /* 0x000000ff0900720c */ /* 0x000fe20003f05270 */
[----:B------:R-:W-:-:S12]  /*1560*/  BSSY.RECONVERGENT B1, `(.L_x_32) ;  /* 0x000000a000017945 */ /* 0x000fd80003800200 */
[----:B------:R-:W-:Y:S05]  /*1570*/  @P0 BRA `(.L_x_33) ;  /* 0x0000000000200947 */ /* 0x000fea0003800000 */
[----:B-1----:R-:W1:Y:S01]  /*1580*/  S2R R6, SR_CgaCtaId ;  /* 0x0000000000067919 */ /* 0x002e620000008800 */
[----:B0-----:R-:W-:Y:S02]  /*1590*/  MOV R5, 0x400 ;  /* 0x0000040000057802 */ /* 0x001fe40000000f00 */
[----:B------:R-:W-:-:S04]  /*15a0*/  SHF.R.U32.HI R4, RZ, 0x1, R0 ;  /* 0x00000001ff047819 */ /* 0x000fc80000011600 */
[----:B------:R-:W-:Y:S02]  /*15b0*/  LOP3.LUT R4, R4, 0x1f0, RZ, 0xc0, !PT ;  /* 0x000001f004047812 */ /* 0x000fe400078ec0ff */
[----:B-1----:R-:W-:-:S05]  /*15c0*/  LEA R5, R6, R5, 0x18 ;  /* 0x0000000506057211 */ /* 0x002fca00078ec0ff */
[----:B------:R-:W-:-:S05]  /*15d0*/  IMAD.IADD R5, R4, 0x1, R5 ;  /* 0x0000000104057824 */ /* 0x000fca00078e0205 */
[----:B------:R0:W-:Y:S04]  /*15e0*/  STS.64 [R5+0x10], R14 ;  /* 0x0000100e05007388 */ /* 0x0001e80000000a00 */
[----:B------:R0:W-:Y:S02]  /*15f0*/  STS.64 [R5+0x8], R2 ;  /* 0x0000080205007388 */ /* 0x0001e40000000a00 */
.L_x_33:
[----:B------:R-:W-:Y:S05]  /*1600*/  BSYNC.RECONVERGENT B1 ;  /* 0x0000000000017941 */ /* 0x000fea0003800200 */
.L_x_32:
[----:B------:R-:W-:Y:S01]  /*1610*/  BAR.SYNC.DEFER_BLOCKING 0x0 ;  /* 0x0000000000007b1d */ /* 0x000fe20000010000 */
[----:B------:R-:W-:-:S13]  /*1620*/  ISETP.NE.AND P1, PT, R0, RZ, PT ;  /* 0x000000ff0000720c */ /* 0x000fda0003f25270 */
[----:B------:R-:W-:Y:S05]  /*1630*/  @P1 BRA `(.L_x_34) ;  /* 0x0000005400881947 */ /* 0x000fea0003800000 */
[----:B0-----:R-:W0:Y:S01]  /*1640*/  S2R R5, SR_CgaCtaId ;  /* 0x0000000000057919 */ /* 0x001e220000008800 */
[----:B------:R-:W-:Y:S01]  /*1650*/  MOV R0, 0x400 ;  /* 0x0000040000007802 */ /* 0x000fe20000000f00 */
[----:B------:R-:W-:Y:S03]  /*1660*/  BSSY.RECONVERGENT B1, `(.L_x_35) ;  /* 0x000001a000017945 */ /* 0x000fe60003800200 */
[----:B0-----:R-:W-:-:S05]  /*1670*/  LEA R0, R5, R0, 0x18 ;  /* 0x0000000005007211 */ /* 0x001fca00078ec0ff */
[----:B------:R-:W0:Y:S04]  /*1680*/  LDS.64 R16, [R0+0x18] ;  /* 0x0000180000107984 */ /* 0x000e280000000a00 */
[----:B-12---:R-:W1:Y:S04]  /*1690*/  LDS.128 R4, [R0+0x20] ;  /* 0x0000200000047984 */ /* 0x006e680000000c00 */
[----:B---3--:R2:W3:Y:S04]  /*16a0*/  LDS.64 R12, [R0+0x80] ;  /* 0x00008000000c7984 */ /* 0x0084e80000000a00 */
[----:B----4-:R2:W4:Y:S01]  /*16b0*/  LDS.128 R8, [R0+0x30] ;  /* 0x0000300000087984 */ /* 0x0105220000000c00 */
[----:B0-----:R-:W-:Y:S01]  /*16c0*/  DSETP.GEU.AND P0, PT, |R2|, |R16|, PT ;  /* 0x400000100200722a */ /* 0x001fe20003f0e200 */
[----:B------:R-:W-:-:S02]  /*16d0*/  IMAD.MOV.U32 R24, RZ, RZ, R16 ;  /* 0x000000ffff187224 */ /* 0x000fc400078e0010 */
[----:B------:R-:W-:Y:S02]  /*16e0*/  IMAD.MOV.U32 R25, RZ, RZ, R17 ;  /* 0x000000ffff197224 */ /* 0x000fe400078e0011 */
[----:B-1----:R-:W-:Y:S02]  /*16f0*/  IMAD.MOV.U32 R26, RZ, RZ, R4 ;  /* 0x000000ffff1a7224 */ /* 0x002fe400078e0004 */
[----:B------:R-:W-:-:S07]  /*1700*/  IMAD.MOV.U32 R27, RZ, RZ, R5 ;  /* 0x000000ffff1b7224 */ /* 0x000fce00078e0005 */
[----:B--234-:R-:W-:Y:S05]  /*1710*/  @!P0 BRA `(.L_x_36) ;  /* 0x0000000000388947 */ /* 0x01cfea0003800000 */
        /* <DEDUP_REMOVED lines=14> */
.L_x_36:
[----:B------:R-:W-:Y:S05]  /*1800*/  BSYNC.RECONVERGENT B1 ;  /* 0x0000000000017941 */ /* 0x000fea0003800200 */
.L_x_35:
[----:B------:R0:W1:Y:S01]  /*1810*/  LDS.128 R16, [R0+0x40] ;  /* 0x0000400000107984 */ /* 0x0000620000000c00 */
[----:B------:R-:W-:Y:S01]  /*1820*/  DSETP.GEU.AND P0, PT, |R24|, |R6|, PT ;  /* 0x400000061800722a */ /* 0x000fe20003f0e200 */
[----:B------:R-:W-:Y:S01]  /*1830*/  BSSY.RECONVERGENT B1, `(.L_x_37) ;  /* 0x0000015000017945 */ /* 0x000fe20003800200 */
[----:B------:R-:W-:Y:S01]  /*1840*/  IMAD.MOV.U32 R4, RZ, RZ, R6 ;  /* 0x000000ffff047224 */ /* 0x000fe200078e0006 */
[----:B------:R0:W2:Y:S01]  /*1850*/  LDS.128 R20, [R0+0x50] ;  /* 0x0000500000147984 */ /* 0x0000a20000000c00 */
        /* <DEDUP_REMOVED lines=18> */
.L_x_38:
[----:B------:R-:W-:Y:S05]  /*1980*/  BSYNC.RECONVERGENT B1 ;  /* 0x0000000000017941 */ /* 0x000fea0003800200 */
.L_x_37:
[----:B------:R-:W-:Y:S01]  /*1990*/  DSETP.GEU.AND P0, PT, |R4|, |R10|, PT ;  /* 0x4000000a0400722a */ /* 0x000fe20003f0e200 */
[----:B------:R-:W-:Y:S01]  /*19a0*/  BSSY.RECONVERGENT B1, `(.L_x_39) ;  /* 0x0000014000017945 */ /* 0x000fe20003800200 */
[----:B------:R-:W-:Y:S02]  /*19b0*/  IMAD.MOV.U32 R2, RZ, RZ, R10 ;  /* 0x000000ffff027224 */ /* 0x000fe400078e000a */
[----:B------:R-:W-:Y:S02]  /*19c0*/  IMAD.MOV.U32 R3, RZ, RZ, R11 ;  /* 0x000000ffff037224 */ /* 0x000fe400078e000b */
[----:B-1----:R-:W-:Y:S02]  /*19d0*/  IMAD.MOV.U32 R27, RZ, RZ, R16 ;  /* 0x000000ffff1b7224 */ /* 0x002fe400078e0010 */
        /* <DEDUP_REMOVED lines=16> */
.L_x_40:
[----:B------:R-:W-:Y:S05]  /*1ae0*/  BSYNC.RECONVERGENT B1 ;  /* 0x0000000000017941 */ /* 0x000fea0003800200 */
.L_x_39:
[----:B------:R0:W1:Y:S01]  /*1af0*/  LDS.128 R8, [R0+0x60] ;  /* 0x0000600000087984 */ /* 0x0000620000000c00 */
[----:B------:R-:W-:Y:S01]  /*1b00*/  DSETP.GEU.AND P0, PT, |R2|, |R18|, PT ;  /* 0x400000120200722a */ /* 0x000fe20003f0e200 */
[----:B------:R-:W-:Y:S01]  /*1b10*/  BSSY.RECONVERGENT B1, `(.L_x_41) ;  /* 0x0000015000017945 */ /* 0x000fe20003800200 */
[----:B------:R-:W-:Y:S01]  /*1b20*/  IMAD.MOV.U32 R14, RZ, RZ, R18 ;  /* 0x000000ffff0e7224 */ /* 0x000fe200078e0012 */
[----:B------:R0:W3:Y:S01]  /*1b30*/  LDS.128 R4, [R0+0x70] ;  /* 0x0000700000047984 */ /* 0x0000e20000000c00 */
[----:B------:R-:W-:Y:S02]  /*1b40*/  IMAD.MOV.U32 R15, RZ, RZ, R19 ;  /* 0x000000ffff0f7224 */ /* 0x000fe400078e0013 */
[----:B--2---:R-:W-:Y:S02]  /*1b50*/  IMAD.MOV.U32 R17, RZ, RZ, R20 ;  /* 0x000000ffff117224 */ /* 0x004fe400078e0014 */
        /* <DEDUP_REMOVED lines=16> */
.L_x_42:
[----:B------:R-:W-:Y:S05]  /*1c60*/  BSYNC.RECONVERGENT B1 ;  /* 0x0000000000017941 */ /* 0x000fea0003800200 */
.L_x_41:
        /* <DEDUP_REMOVED lines=21> */
.L_x_44:
[----:B------:R-:W-:Y:S05]  /*1dc0*/  BSYNC.RECONVERGENT B1 ;  /* 0x0000000000017941 */ /* 0x000fea0003800200 */
.L_x_43:
[----:B------:R-:W-:Y:S01]  /*1dd0*/  DSETP.GEU.AND P0, PT, |R2|, |R10|, PT ;  /* 0x4000000a0200722a */ /* 0x000fe20003f0e200 */
[----:B------:R-:W-:Y:S01]  /*1de0*/  BSSY.RECONVERGENT B1, `(.L_x_45) ;  /* 0x0000014000017945 */ /* 0x000fe20003800200 */
[----:B------:R-:W-:Y:S02]  /*1df0*/  IMAD.MOV.U32 R8, RZ, RZ, R10 ;  /* 0x000000ffff087224 */ /* 0x000fe400078e000a */
[----:B------:R-:W-:Y:S02]  /*1e00*/  IMAD.MOV.U32 R9, RZ, RZ, R11 ;  /* 0x000000ffff097224 */ /* 0x000fe400078e000b */
[----:B---3--:R-:W-:Y:S02]  /*1e10*/  IMAD.MOV.U32 R17, RZ, RZ, R4 ;  /* 0x000000ffff117224 */ /* 0x008fe400078e0004 */
        /* <DEDUP_REMOVED lines=16> */
.L_x_46:
[----:B------:R-:W-:Y:S05]  /*1f20*/  BSYNC.RECONVERGENT B1 ;  /* 0x0000000000017941 */ /* 0x000fea0003800200 */
.L_x_45:
        /* <DEDUP_REMOVED lines=19> */
[----:B------:R-:W-:Y:S01]  /*2060*/  SEL R15, R0, R13, P2 ;  /* 0x0000000d000f7207 */ /* 0x000fe20001000000 */
[----:B------:R-:W-:Y:S06]  /*2070*/  BRA `(.L_x_34) ;  /* 0x0000004800f87947 */ /* 0x000fec0003800000 */
.L_x_21:
[----:B------:R-:W2:Y:S01]  /*2080*/  S2R R4, SR_LANEID ;  /* 0x0000000000047919 */ /* 0x000ea20000000000 */
[----:B-1----:R-:W-:Y:S01]  /*2090*/  LOP3.LUT R2, R0, 0x3e0, RZ, 0xc0, !PT ;  /* 0x000003e000027812 */ /* 0x002fe200078ec0ff */
[----:B------:R-:W-:Y:S01]  /*20a0*/  BSSY.RECONVERGENT B1, `(.L_x_47) ;  /* 0x0000024000017945 */ /* 0x000fe20003800200 */
[----:B-----5:R-:W-:Y:S02]  /*20b0*/  IMAD.MOV.U32 R16, RZ, RZ, R12 ;  /* 0x000000ffff107224 */ /* 0x020fe400078e000c */
[----:B------:R-:W-:Y:S02]  /*20c0*/  IMAD.MOV.U32 R18, RZ, RZ, R13 ;  /* 0x000000ffff127224 */ /* 0x000fe400078e000d */
[----:B------:R-:W-:Y:S01]  /*20d0*/  VIADD R3, R2, 0x20 ;  /* 0x0000002002037836 */ /* 0x000fe20000000000 */
[----:B------:R-:W-:-:S04]  /*20e0*/  LOP3.LUT R2, RZ, R2, RZ, 0x33, !PT ;  /* 0x00000002ff027212 */ /* 0x000fc800078e33ff */
[----:B------:R-:W-:Y:S01]  /*20f0*/  ISETP.GT.AND P0, PT, R3, UR6, PT ;  /* 0x0000000603007c0c */ /* 0x000fe2000bf04270 */
[----:B------:R-:W-:Y:S02]  /*2100*/  VIADD R2, R2, UR6 ;  /* 0x0000000602027c36 */ /* 0x000fe40008000000 */
[----:B------:R-:W-:-:S03]  /*2110*/  IMAD.MOV.U32 R3, RZ, RZ, R15 ;  /* 0x000000ffff037224 */ /* 0x000fc600078e000f */
[----:B------:R-:W-:Y:S01]  /*2120*/  SEL R5, R2, 0x1f, P0 ;  /* 0x0000001f02057807 */ /* 0x000fe20000000000 */
[----:B------:R-:W-:-:S04]  /*2130*/  IMAD.MOV.U32 R2, RZ, RZ, R14 ;  /* 0x000000ffff027224 */ /* 0x000fc800078e000e */
[----:B------:R1:W3:Y:S04]  /*2140*/  SHFL.DOWN PT, R6, R14, 0x1, R5 ;  /* 0x082000000e067989 */ /* 0x0002e800000e0005 */
[----:B------:R1:W4:Y:S04]  /*2150*/  SHFL.DOWN PT, R7, R15, 0x1, R5 ;  /* 0x082000000f077989 */ /* 0x00032800000e0005 */
[----:B0-----:R1:W0:Y:S01]  /*2160*/  SHFL.DOWN PT, R9, R12, 0x1, R5 ;  /* 0x082000000c097989 */ /* 0x00122200000e0005 */
[----:B--2---:R-:W-:-:S03]  /*2170*/  ISETP.GE.AND P0, PT, R4, R5, PT ;  /* 0x000000050400720c */ /* 0x004fc60003f06270 */
[----:B------:R1:W2:Y:S10]  /*2180*/  SHFL.DOWN PT, R11, R13, 0x1, R5 ;  /* 0x082000000d0b7989 */ /* 0x0002b400000e0005 */
[----:B-1----:R-:W-:Y:S05]  /*2190*/  @P0 BRA `(.L_x_48) ;  /* 0x0000000000500947 */ /* 0x002fea0003800000 */
[----:B---34-:R-:W-:Y:S01]  /*21a0*/  DSETP.GEU.AND P0, PT, |R14|, |R6|, PT ;  /* 0x400000060e00722a */ /* 0x018fe20003f0e200 */
[----:B0-----:R-:W-:Y:S02]  /*21b0*/  IMAD.MOV.U32 R16, RZ, RZ, R9 ;  /* 0x000000ffff107224 */ /* 0x001fe400078e0009 */
[----:B--2---:R-:W-:Y:S02]  /*21c0*/  IMAD.MOV.U32 R18, RZ, RZ, R11 ;  /* 0x000000ffff127224 */ /* 0x004fe400078e000b */
        /* <DEDUP_REMOVED lines=17> */
.L_x_48:
[----:B------:R-:W-:Y:S05]  /*22e0*/  BSYNC.RECONVERGENT B1 ;  /* 0x0000000000017941 */ /* 0x000fea0003800200 */
.L_x_47:
[----:B---3--:R-:W-:Y:S01]  /*22f0*/  VIADD R6, R4, 0x2 ;  /* 0x0000000204067836 */ /* 0x008fe20000000000 */
[----:B------:R1:W3:Y:S01]  /*2300*/  SHFL.DOWN PT, R8, R2, 0x2, R5 ;  /* 0x0840000002087989 */ /* 0x0002e200000e0005 */
[----:B------:R-:W-:Y:S01]  /*2310*/  BSSY.RECONVERGENT B1, `(.L_x_49) ;  /* 0x000001e000017945 */ /* 0x000fe20003800200 */
[----:B------:R-:W-:Y:S02]  /*2320*/  IMAD.MOV.U32 R10, RZ, RZ, R16 ;  /* 0x000000ffff0a7224 */ /* 0x000fe400078e0010 */
[----:B------:R-:W-:Y:S01]  /*2330*/  ISETP.GT.AND P0, PT, R6, R5, PT ;  /* 0x000000050600720c */ /* 0x000fe20003f04270 */
[----:B0-----:R1:W0:Y:S01]  /*2340*/  SHFL.DOWN PT, R9, R3, 0x2, R5 ;  /* 0x0840000003097989 */ /* 0x00122200000e0005 */
[----:B------:R-:W-:Y:S02]  /*2350*/  IMAD.MOV.U32 R12, RZ, RZ, R18 ;  /* 0x000000ffff0c7224 */ /* 0x000fe400078e0012 */
[----:B------:R-:W-:Y:S01]  /*2360*/  IMAD.MOV.U32 R6, RZ, RZ, R2 ;  /* 0x000000ffff067224 */ /* 0x000fe200078e0002 */
[----:B--2---:R1:W2:Y:S01]  /*2370*/  SHFL.DOWN PT, R11, R16, 0x2, R5 ;  /* 0x08400000100b7989 */ /* 0x0042a200000e0005 */
[----:B----4-:R-:W-:-:S03]  /*2380*/  IMAD.MOV.U32 R7, RZ, RZ, R3 ;  /* 0x000000ffff077224 */ /* 0x010fc600078e0003 */
[----:B------:R1:W4:Y:S04]  /*2390*/  SHFL.DOWN PT, R13, R18, 0x2, R5 ;  /* 0x08400000120d7989 */ /* 0x00032800000e0005 */
[----:B------:R-:W-:Y:S05]  /*23a0*/  @P0 BRA `(.L_x_50) ;  /* 0x0000000000500947 */ /* 0x000fea0003800000 */
[----:B0--3--:R-:W-:Y:S01]  /*23b0*/  DSETP.GEU.AND P0, PT, |R2|, |R8|, PT ;  /* 0x400000080200722a */ /* 0x009fe20003f0e200 */
[----:B--2---:R-:W-:Y:S02]  /*23c0*/  IMAD.MOV.U32 R10, RZ, RZ, R11 ;  /* 0x000000ffff0a7224 */ /* 0x004fe400078e000b */
        /* <DEDUP_REMOVED lines=18> */
.L_x_50:
[----:B------:R-:W-:Y:S05]  /*24f0*/  BSYNC.RECONVERGENT B1 ;  /* 0x0000000000017941 */ /* 0x000fea0003800200 */
.L_x_49:
[----:B-1----:R-:W-:Y:S01]  /*2500*/  VIADD R2, R4, 0x4 ;  /* 0x0000000404027836 */ /* 0x002fe20000000000 */
[----:B---3--:R1:W3:Y:S01]  /*2510*/  SHFL.DOWN PT, R8, R6, 0x4, R5 ;  /* 0x0880000006087989 */ /* 0x0082e200000e0005 */
[----:B------:R-:W-:Y:S01]  /*2520*/  BSSY.RECONVERGENT B1, `(.L_x_51) ;  /* 0x000001e000017945 */ /* 0x000fe20003800200 */
[----:B------:R-:W-:Y:S02]  /*2530*/  IMAD.MOV.U32 R14, RZ, RZ, R10 ;  /* 0x000000ffff0e7224 */ /* 0x000fe400078e000a */
[----:B------:R-:W-:Y:S01]  /*2540*/  ISETP.GT.AND P0, PT, R2, R5, PT ;  /* 0x000000050200720c */ /* 0x000fe20003f04270 */
[----:B0-----:R1:W0:Y:S01]  /*2550*/  SHFL.DOWN PT, R9, R7, 0x4, R5 ;  /* 0x0880000007097989 */ /* 0x00122200000e0005 */
[----:B------:R-:W-:Y:S02]  /*2560*/  IMAD.MOV.U32 R16, RZ, RZ, R12 ;  /* 0x000000ffff107224 */ /* 0x000fe400078e000c */
[----:B------:R-:W-:Y:S01]  /*2570*/  IMAD.MOV.U32 R2, RZ, RZ, R6 ;  /* 0x000000ffff027224 */ /* 0x000fe200078e0006 */
[----:B--2---:R1:W2:Y:S01]  /*2580*/  SHFL.DOWN PT, R11, R10, 0x4, R5 ;  /* 0x088000000a0b7989 */ /* 0x0042a200000e0005 */
[----:B------:R-:W-:-:S03]  /*2590*/  IMAD.MOV.U32 R3, RZ, RZ, R7 ;  /* 0x000000ffff037224 */ /* 0x000fc600078e0007 */
[----:B----4-:R1:W4:Y:S04]  /*25a0*/  SHFL.DOWN PT, R13, R12, 0x4, R5 ;  /* 0x088000000c0d7989 */ /* 0x01032800000e0005 */
        /* <DEDUP_REMOVED lines=21> */
.L_x_52:
[----:B------:R-:W-:Y:S05]  /*2700*/  BSYNC.RECONVERGENT B1 ;  /* 0x0000000000017941 */ /* 0x000fea0003800200 */
.L_x_51:
        /* <DEDUP_REMOVED lines=32> */
.L_x_54:
[----:B------:R-:W-:Y:S05]  /*2910*/  BSYNC.RECONVERGENT B1 ;  /* 0x0000000000017941 */ /* 0x000fea0003800200 */
.L_x_53:
        /* <DEDUP_REMOVED lines=32> */
.L_x_56:
[----:B------:R-:W-:Y:S05]  /*2b20*/  BSYNC.RECONVERGENT B1 ;  /* 0x0000000000017941 */ /* 0x000fea0003800200 */
.L_x_55:
[----:B------:R-:W-:Y:S01]  /*2b30*/  ISETP.NE.AND P0, PT, R4, RZ, PT ;  /* 0x000000ff0400720c */ /* 0x000fe20003f05270 */
[----:B------:R-:W-:-:S12]  /*2b40*/  BSSY.RECONVERGENT B1, `(.L_x_57) ;  /* 0x000000a000017945 */ /* 0x000fd80003800200 */
[----:B------:R-:W-:Y:S05]  /*2b50*/  @P0 BRA `(.L_x_58) ;  /* 0x0000000000200947 */ /* 0x000fea0003800000 */
[----:B-1----:R-:W1:Y:S01]  /*2b60*/  S2R R6, SR_CgaCtaId ;  /* 0x0000000000067919 */ /* 0x002e620000008800 */
[----:B------:R-:W-:Y:S02]  /*2b70*/  MOV R5, 0x400 ;  /* 0x0000040000057802 */ /* 0x000fe40000000f00 */
[----:B------:R-:W-:-:S04]  /*2b80*/  SHF.R.U32.HI R4, RZ, 0x1, R0 ;  /* 0x00000001ff047819 */ /* 0x000fc80000011600 */
[----:B------:R-:W-:Y:S02]  /*2b90*/  LOP3.LUT R4, R4, 0x1f0, RZ, 0xc0, !PT ;  /* 0x000001f004047812 */ /* 0x000fe400078ec0ff */
[----:B-1----:R-:W-:-:S05]  /*2ba0*/  LEA R5, R6, R5, 0x18 ;  /* 0x0000000506057211 */ /* 0x002fca00078ec0ff */
[----:B------:R-:W-:-:S05]  /*2bb0*/  IMAD.IADD R5, R4, 0x1, R5 ;  /* 0x0000000104057824 */ /* 0x000fca00078e0205 */
[----:B------:R1:W-:Y:S04]  /*2bc0*/  STS.64 [R5+0x10], R14 ;  /* 0x0000100e05007388 */ /* 0x0003e80000000a00 */
[----:B------:R1:W-:Y:S02]  /*2bd0*/  STS.64 [R5+0x8], R2 ;  /* 0x0000080205007388 */ /* 0x0003e40000000a00 */
.L_x_58:
[----:B------:R-:W-:Y:S05]  /*2be0*/  BSYNC.RECONVERGENT B1 ;  /* 0x0000000000017941 */ /* 0x000fea0003800200 */
.L_x_57:
[----:B------:R-:W-:Y:S01]  /*2bf0*/  BAR.SYNC.DEFER_BLOCKING 0x0 ;  /* 0x0000000000007b1d */ /* 0x000fe20000010000 */
[----:B------:R-:W-:-:S13]  /*2c00*/  ISETP.NE.AND P1, PT, R0, RZ, PT ;  /* 0x000000ff0000720c */ /* 0x000fda0003f25270 */
[----:B------:R-:W-:Y:S05]  /*2c10*/  @P1 BRA `(.L_x_34) ;  /* 0x0000004000101947 */ /* 0x000fea0003800000 */
[----:B------:R-:W-:Y:S01]  /*2c20*/  UISETP.GE.AND UP0, UPT, UR6, 0x21, UPT ;  /* 0x000000210600788c */ /* 0x000fe2000bf06270 */
[----:B--2---:R-:W-:Y:S02]  /*2c30*/  IMAD.MOV.U32 R11, RZ, RZ, R14 ;  /* 0x000000ffff0b7224 */ /* 0x004fe400078e000e */
[----:B---3--:R-:W-:Y:S02]  /*2c40*/  IMAD.MOV.U32 R8, RZ, RZ, R15 ;  /* 0x000000ffff087224 */ /* 0x008fe400078e000f */
[----:B------:R-:W-:Y:S02]  /*2c50*/  IMAD.MOV.U32 R4, RZ, RZ, R2 ;  /* 0x000000ffff047224 */ /* 0x000fe400078e0002 */
[----:B-1----:R-:W-:Y:S02]  /*2c60*/  IMAD.MOV.U32 R5, RZ, RZ, R3 ;  /* 0x000000ffff057224 */ /* 0x002fe400078e0003 */
[----:B------:R-:W-:Y:S05]  /*2c70*/  BRA.U !UP0, `(.L_x_59) ;  /* 0x00000001086c7547 */ /* 0x000fea000b800000 */
[----:B------:R-:W1:Y:S01]  /*2c80*/  S2UR UR5, SR_CgaCtaId ;  /* 0x00000000000579c3 */ /* 0x000e620000008800 */
[----:B------:R-:W-:Y:S01]  /*2c90*/  UMOV UR4, 0x400 ;  /* 0x0000040000047882 */ /* 0x000fe20000000000 */
[----:B------:R-:W-:Y:S01]  /*2ca0*/  BSSY.RECONVERGENT B1, `(.L_x_59) ;  /* 0x0000018000017945 */ /* 0x000fe20003800200 */
[----:B-1----:R-:W-:-:S09]  /*2cb0*/  ULEA UR4, UR5, UR4, 0x18 ;  /* 0x0000000405047291 */ /* 0x002fd2000f8ec0ff */
[----:B------:R-:W1:Y:S04]  /*2cc0*/  LDS.64 R6, [UR4+0x18] ;  /* 0x00001804ff067984 */ /* 0x000e680008000a00 */
[----:B----4-:R-:W2:Y:S01]  /*2cd0*/  LDS.64 R12, [UR4+0x20] ;  /* 0x00002004ff0c7984 */ /* 0x010ea20008000a00 */
[----:B-1----:R-:W-:Y:S01]  /*2ce0*/  DSETP.GEU.AND P0, PT, |R2|, |R6|, PT ;  /* 0x400000060200722a */ /* 0x002fe20003f0e200 */
[----:B------:R-:W-:Y:S02]  /*2cf0*/  IMAD.MOV.U32 R4, RZ, RZ, R6 ;  /* 0x000000ffff047224 */ /* 0x000fe400078e0006 */
[----:B------:R-:W-:Y:S02]  /*2d00*/  IMAD.MOV.U32 R5, RZ, RZ, R7 ;  /* 0x000000ffff057224 */ /* 0x000fe400078e0007 */
[----:B--2---:R-:W-:-:S02]  /*2d10*/  IMAD.MOV.U32 R11, RZ, RZ, R12 ;  /* 0x000000ffff0b7224 */ /* 0x004fc400078e000c */
        /* <DEDUP_REMOVED lines=16> */
.L_x_60:
[----:B------:R-:W-:Y:S05]  /*2e20*/  BSYNC.RECONVERGENT B1 ;  /* 0x0000000000017941 */ /* 0x000fea0003800200 */
.L_x_59:
[----:B------:R-:W-:Y:S01]  /*2e30*/  UISETP.GE.AND UP0, UPT, UR6, 0x41, UPT ;  /* 0x000000410600788c */ /* 0x000fe2000bf06270 */
[----:B0-----:R-:W-:Y:S02]  /*2e40*/  IMAD.MOV.U32 R9, RZ, RZ, R11 ;  /* 0x000000ffff097224 */ /* 0x001fe400078e000b */
[----:B------:R-:W-:Y:S02]  /*2e50*/  IMAD.MOV.U32 R0, RZ, RZ, R8 ;  /* 0x000000ffff007224 */ /* 0x000fe400078e0008 */
[----:B------:R-:W-:Y:S02]  /*2e60*/  IMAD.MOV.U32 R2, RZ, RZ, R4 ;  /* 0x000000ffff027224 */ /* 0x000fe400078e0004 */
[----:B------:R-:W-:Y:S02]  /*2e70*/  IMAD.MOV.U32 R3, RZ, RZ, R5 ;  /* 0x000000ffff037224 */ /* 0x000fe400078e0005 */
[----:B------:R-:W-:Y:S05]  /*2e80*/  BRA.U !UP0, `(.L_x_61) ;  /* 0x00000001086c7547 */ /* 0x000fea000b800000 */
[----:B------:R-:W0:Y:S01]  /*2e90*/  S2UR UR5, SR_CgaCtaId ;  /* 0x00000000000579c3 */ /* 0x000e220000008800 */
[----:B------:R-:W-:Y:S01]  /*2ea0*/  UMOV UR4, 0x400 ;  /* 0x0000040000047882 */ /* 0x000fe20000000000 */
[----:B------:R-:W-:Y:S01]  /*2eb0*/  BSSY.RECONVERGENT B1, `(.L_x_61) ;  /* 0x0000018000017945 */ /* 0x000fe20003800200 */
[----:B0-----:R-:W-:-:S09]  /*2ec0*/  ULEA UR4, UR5, UR4, 0x18 ;  /* 0x0000000405047291 */ /* 0x001fd2000f8ec0ff */
[----:B------:R-:W0:Y:S04]  /*2ed0*/  LDS.64 R6, [UR4+0x28] ;  /* 0x00002804ff067984 */ /* 0x000e280008000a00 */
[----:B----4-:R-:W1:Y:S01]  /*2ee0*/  LDS.64 R12, [UR4+0x30] ;  /* 0x00003004ff0c7984 */ /* 0x010e620008000a00 */
[----:B0-----:R-:W-:Y:S01]  /*2ef0*/  DSETP.GEU.AND P0, PT, |R4|, |R6|, PT ;  /* 0x400000060400722a */ /* 0x001fe20003f0e200 */
[----:B------:R-:W-:Y:S02]  /*2f00*/  IMAD.MOV.U32 R2, RZ, RZ, R6 ;  /* 0x000000ffff027224 */ /* 0x000fe400078e0006 */
[----:B------:R-:W-:Y:S02]  /*2f10*/  IMAD.MOV.U32 R3, RZ, RZ, R7 ;  /* 0x000000ffff037224 */ /* 0x000fe400078e0007 */
[----:B-1----:R-:W-:-:S02]  /*2f20*/  IMAD.MOV.U32 R9, RZ, RZ, R12 ;  /* 0x000000ffff097224 */ /* 0x002fc400078e000c */
        /* <DEDUP_REMOVED lines=16> */
.L_x_62:
[----:B------:R-:W-:Y:S05]  /*3030*/  BSYNC.RECONVERGENT B1 ;  /* 0x0000000000017941 */ /* 0x000fea0003800200 */
.L_x_61:
[----:B------:R-:W-:Y:S01]  /*3040*/  UISETP.GE.AND UP0, UPT, UR6, 0x61, UPT ;  /* 0x000000610600788c */ /* 0x000fe2000bf06270 */
[----:B------:R-:W-:Y:S02]  /*3050*/  IMAD.MOV.U32 R11, RZ, RZ, R9 ;  /* 0x000000ffff0b7224 */ /* 0x000fe400078e0009 */
        /* <DEDUP_REMOVED lines=30> */
.L_x_64:
[----:B------:R-:W-:Y:S05]  /*3240*/  BSYNC.RECONVERGENT B1 ;  /* 0x0000000000017941 */ /* 0x000fea0003800200 */
.L_x_63:
        /* <DEDUP_REMOVED lines=32> */
.L_x_66:
[----:B------:R-:W-:Y:S05]  /*3450*/  BSYNC.RECONVERGENT B1 ;  /* 0x0000000000017941 */ /* 0x000fea0003800200 */
.L_x_65:
        /* <DEDUP_REMOVED lines=32> */
.L_x_68:
[----:B------:R-:W-:Y:S05]  /*3660*/  BSYNC.RECONVERGENT B1 ;  /* 0x0000000000017941 */ /* 0x000fea0003800200 */
.L_x_67:
        /* <DEDUP_REMOVED lines=32> */
.L_x_70:
[----:B------:R-:W-:Y:S05]  /*3870*/  BSYNC.RECONVERGENT B1 ;  /* 0x0000000000017941 */ /* 0x000fea0003800200 */
.L_x_69:
[----:B------:R-:W-:Y:S01]  /*3880*/  UISETP.GE.AND UP0, UPT, UR6, 0xe1, UPT ;  /* 0x000000e10600788c */ /* 0x000fe2000bf06270 */
[----:B------:R-:W-:Y:S02]  /*3890*/  IMAD.MOV.U32 R14, RZ, RZ, R9 ;  /* 0x000000ffff0e7224 */ /* 0x000fe400078e0009 */
[----:B------:R-:W-:Y:S02]  /*38a0*/  IMAD.MOV.U32 R15, RZ, RZ, R0 ;  /* 0x000000ffff0f7224 */ /* 0x000fe400078e0000 */
[----:B------:R-:W-:Y:S02]  /*38b0*/  IMAD.MOV.U32 R2, RZ, RZ, R6 ;  /* 0x000000ffff027224 */ /* 0x000fe400078e0006 */
[----:B------:R-:W-:Y:S02]  /*38c0*/  IMAD.MOV.U32 R3, RZ, RZ, R7 ;  /* 0x000000ffff037224 */ /* 0x000fe400078e0007 */
[----:B------:R-:W-:Y:S05]  /*38d0*/  BRA.U !UP0, `(.L_x_34) ;  /* 0x0000003108e07547 */ /* 0x000fea000b800000 */
[----:B------:R-:W0:Y:S01]  /*38e0*/  S2UR UR5, SR_CgaCtaId ;  /* 0x00000000000579c3 */ /* 0x000e220000008800 */
[----:B------:R-:W-:Y:S02]  /*38f0*/  UMOV UR4, 0x400 ;  /* 0x0000040000047882 */ /* 0x000fe40000000000 */
[----:B0-----:R-:W-:-:S09]  /*3900*/  ULEA UR4, UR5, UR4, 0x18 ;  /* 0x0000000405047291 */ /* 0x001fd2000f8ec0ff */
[----:B------:R-:W0:Y:S04]  /*3910*/  LDS.64 R4, [UR4+0x78] ;  /* 0x00007804ff047984 */ /* 0x000e280008000a00 */
[----:B------:R-:W1:Y:S01]  /*3920*/  LDS.64 R10, [UR4+0x80] ;  /* 0x00008004ff0a7984 */ /* 0x000e620008000a00 */
        /* <DEDUP_REMOVED lines=21> */
.L_x_2:
[----:B------:R-:W1:Y:S01]  /*3a80*/  S2R R0, SR_TID.X ;  /* 0x0000000000007919 */ /* 0x000e620000002100 */
[----:B------:R-:W1:Y:S02]  /*3a90*/  LDC.64 R2, c[0x0][0x380] ;  /* 0x0000e000ff027b82 */ /* 0x000e640000000a00 */
[----:B-1----:R-:W-:-:S05]  /*3aa0*/  IMAD.WIDE.U32 R18, R0, 0x10, R2 ;  /* 0x0000001000127825 */ /* 0x002fca00078e0002 */
[----:B0-----:R-:W2:Y:S04]  /*3ab0*/  LDG.E.64.CONSTANT R20, desc[UR10][R18.64] ;  /* 0x0000000a12147981 */ /* 0x001ea8000c1e9b00 */
[----:B------:R-:W2:Y:S04]  /*3ac0*/  LDG.E.64.CONSTANT R14, desc[UR10][R18.64+0x1000] ;  /* 0x0010000a120e7981 */ /* 0x000ea8000c1e9b00 */
[----:B------:R-:W3:Y:S04]  /*3ad0*/  LDG.E.64.CONSTANT R12, desc[UR10][R18.64+0x8] ;  /* 0x0000080a120c7981 */ /* 0x000ee8000c1e9b00 */
[----:B------:R-:W3:Y:S04]  /*3ae0*/  LDG.E.64.CONSTANT R10, desc[UR10][R18.64+0x1008] ;  /* 0x0010080a120a7981 */ /* 0x000ee8000c1e9b00 */
[----:B------:R-:W4:Y:S04]  /*3af0*/  LDG.E.64.CONSTANT R8, desc[UR10][R18.64+0x2000] ;  /* 0x0020000a12087981 */ /* 0x000f28000c1e9b00 */
[----:B------:R-:W5:Y:S04]  /*3b00*/  LDG.E.64.CONSTANT R6, desc[UR10][R18.64+0x2008] ;  /* 0x0020080a12067981 */ /* 0x000f68000c1e9b00 */
[----:B------:R-:W5:Y:S04]  /*3b10*/  LDG.E.64.CONSTANT R4, desc[UR10][R18.64+0x3000] ;  /* 0x0030000a12047981 */ /* 0x000f68000c1e9b00 */
[----:B------:R-:W5:Y:S04]  /*3b20*/  LDG.E.64.CONSTANT R2, desc[UR10][R18.64+0x3008] ;  /* 0x0030080a12027981 */ /* 0x000f68000c1e9b00 */
[----:B------:R-:W5:Y:S04]  /*3b30*/  LDG.E.64.CONSTANT R16, desc[UR10][R18.64+0x4000] ;  /* 0x0040000a12107981 */ /* 0x000f68000c1e9b00 */
[----:B------:R-:W5:Y:S01]  /*3b40*/  LDG.E.64.CONSTANT R22, desc[UR10][R18.64+0x4008] ;  /* 0x0040080a12167981 */ /* 0x000f62000c1e9b00 */
[----:B------:R-:W-:Y:S01]  /*3b50*/  UISETP.GE.U32.AND UP0, UPT, UR8, 0xa00, UPT ;  /* 0x00000a000800788c */ /* 0x000fe2000bf06070 */
[----:B--2---:R-:W-:-:S14]  /*3b60*/  DSETP.GEU.AND P2, PT, |R20|, |R14|, PT ;  /* 0x4000000e1400722a */ /* 0x004fdc0003f4e200 */
[----:B---3--:R-:W-:-:S04]  /*3b70*/  @P2 ISETP.GE.U32.AND P0, PT, R12, R10, PT ;  /* 0x0000000a0c00220c */ /* 0x008fc80003f06070 */
[----:B------:R-:W-:-:S13]  /*3b80*/  @P2 ISETP.GE.AND.EX P0, PT, R13, R11, PT, P0 ;  /* 0x0000000b0d00220c */ /* 0x000fda0003f06300 */
[----:B------:R-:W-:-:S06]  /*3b90*/  @P2 DSETP.LT.OR P0, PT, |R14|, |R20|, !P0 ;  /* 0x400000140e00222a */ /* 0x000fcc0004701600 */
[----:B------:R-:W-:Y:S02]  /*3ba0*/  @P2 FSEL R20, R20, R14, P0 ;  /* 0x0000000e14142208 */ /* 0x000fe40000000000 */
[----:B------:R-:W-:Y:S02]  /*3bb0*/  @P2 FSEL R21, R21, R15, P0 ;  /* 0x0000000f15152208 */ /* 0x000fe40000000000 */
[----:B------:R-:W-:Y:S01]  /*3bc0*/  @P2 SEL R10, R12, R10, P0 ;  /* 0x0000000a0c0a2207 */ /* 0x000fe20000000000 */
[----:B------:R-:W-:Y:S01]  /*3bd0*/  @P2 IMAD.MOV.U32 R14, RZ, RZ, R20 ;  /* 0x000000ffff0e2224 */ /* 0x000fe200078e0014 */
[----:B------:R-:W-:Y:S01]  /*3be0*/  @P2 SEL R11, R13, R11, P0 ;  /* 0x0000000b0d0b2207 */ /* 0x000fe20000000000 */
[----:B------:R-:W-:-:S06]  /*3bf0*/  @P2 IMAD.MOV.U32 R15, RZ, RZ, R21 ;  /* 0x000000ffff0f2224 */ /* 0x000fcc00078e0015 */
[----:B----4-:R-:W-:-:S14]  /*3c00*/  DSETP.GEU.AND P1, PT, |R14|, |R8|, PT ;  /* 0x400000080e00722a */ /* 0x010fdc0003f2e200 */
[----:B-----5:R-:W-:-:S04]  /*3c10*/  @P1 ISETP.GE.U32.AND P0, PT, R10, R6, PT ;  /* 0x000000060a00120c */ /* 0x020fc80003f06070 */
        /* <DEDUP_REMOVED lines=8> */
[----:B------:R-:W-:-:S14]  /*3ca0*/  DSETP.GEU.AND P2, PT, |R8|, |R4|, PT ;  /* 0x400000040800722a */ /* 0x000fdc0003f4e200 */
[----:B------:R-:W-:-:S04]  /*3cb0*/  @P2 ISETP.GE.U32.AND P0, PT, R6, R2, PT ;  /* 0x000000020600220c */ /* 0x000fc80003f06070 */
        /* <DEDUP_REMOVED lines=15> */
[----:B------:R-:W-:Y:S01]  /*3db0*/  IMAD.MOV.U32 R2, RZ, RZ, RZ ;  /* 0x000000ffff027224 */ /* 0x000fe200078e00ff */
[----:B------:R-:W-:Y:S01]  /*3dc0*/  @P1 SEL R23, R3, R23, P0 ;  /* 0x0000001703171207 */ /* 0x000fe20000000000 */
[----:B------:R-:W-:Y:S02]  /*3dd0*/  IMAD.MOV.U32 R3, RZ, RZ, 0x500 ;  /* 0x00000500ff037424 */ /* 0x000fe400078e00ff */
[----:B------:R-:W-:Y:S02]  /*3de0*/  @P1 IMAD.MOV.U32 R16, RZ, RZ, R4 ;  /* 0x000000ffff101224 */ /* 0x000fe400078e0004 */
[----:B------:R-:W-:Y:S01]  /*3df0*/  @P1 IMAD.MOV.U32 R17, RZ, RZ, R5 ;  /* 0x000000ffff111224 */ /* 0x000fe200078e0005 */
[----:B------:R-:W-:Y:S06]  /*3e00*/  BRA.U !UP0, `(.L_x_71) ;  /* 0x0000000d08987547 */ /* 0x000fec000b800000 */
[----:B------:R-:W-:Y:S01]  /*3e10*/  UIADD3 UR9, UP0, UPT, UR8, -0xa00, URZ ;  /* 0xfffff60008097890 */ /* 0x000fe2000ff1e0ff */
[----:B------:R-:W-:Y:S02]  /*3e20*/  IMAD.MOV.U32 R3, RZ, RZ, 0x500 ;  /* 0x00000500ff037424 */ /* 0x000fe400078e00ff */
[----:B------:R-:W-:Y:S01]  /*3e30*/  IMAD.MOV.U32 R2, RZ, RZ, RZ ;  /* 0x000000ffff027224 */ /* 0x000fe200078e00ff */
[----:B------:R-:W-:Y:S02]  /*3e40*/  ULEA.HI.X.SX32 UR8, UR8, 0xffffffff, 0x1, UP0 ;  /* 0xffffffff08087891 */ /* 0x000fe400080f0eff */
[----:B------:R-:W-:Y:S02]  /*3e50*/  UIMAD.WIDE.U32 UR12, UR9, -0x33333333, URZ ;  /* 0xcccccccd090c78a5 */ /* 0x000fe4000f8e00ff */
[----:B------:R-:W-:Y:S02]  /*3e60*/  UIMAD.WIDE.U32 UR4, UR8, -0x33333333, URZ ;  /* 0xcccccccd080478a5 */ /* 0x000fe4000f8e00ff */
[----:B------:R-:W-:-:S02]  /*3e70*/  UISETP.GE.U32.AND UP1, UPT, UR9, 0x500, UPT ;  /* 0x000005000900788c */ /* 0x000fc4000bf26070 */
[----:B------:R-:W-:Y:S02]  /*3e80*/  UIMAD.WIDE.U32 UR4, UP0, UR9, -0x33333334, UR4 ;  /* 0xcccccccc090478a5 */ /* 0x000fe4000f800004 */
[----:B------:R-:W-:Y:S02]  /*3e90*/  UISETP.GE.U32.AND.EX UP1, UPT, UR8, URZ, UPT, UP1 ;  /* 0x000000ff0800728c */ /* 0x000fe4000bf26110 */
[----:B------:R-:W-:Y:S02]  /*3ea0*/  UIADD3.X UR7, UPT, UPT, URZ, URZ, URZ, UP0, !UPT ;  /* 0x000000ffff077290 */ /* 0x000fe400087fe4ff */
[----:B------:R-:W-:Y:S01]  /*3eb0*/  UIADD3 URZ, UP0, UPT, UR13, UR4, URZ ;  /* 0x000000040dff7290 */ /* 0x000fe2000ff1e0ff */
[----:B------:R-:W-:-:S03]  /*3ec0*/  UMOV UR6, UR5 ;  /* 0x0000000500067c82 */ /* 0x000fc60008000000 */
[----:B------:R-:W-:-:S04]  /*3ed0*/  UIMAD.WIDE.U32.X UR4, UR8, -0x33333334, UR6, UP0 ;  /* 0xcccccccc080478a5 */ /* 0x000fc800080e0406 */
[----:B------:R-:W-:-:S04]  /*3ee0*/  USHF.R.U64 UR6, UR4, 0xa, UR5 ;  /* 0x0000000a04067899 */ /* 0x000fc80008001205 */
[----:B------:R-:W-:-:S04]  /*3ef0*/  ULOP3.LUT UR7, UR6, 0x1, URZ, 0xc0, !UPT ;  /* 0x0000000106077892 */ /* 0x000fc8000f8ec0ff */
[----:B------:R-:W-:-:S04]  /*3f00*/  UISETP.NE.U32.AND UP0, UPT, UR7, 0x1, UPT ;  /* 0x000000010700788c */ /* 0x000fc8000bf05070 */
[----:B------:R-:W-:Y:S01]  /*3f10*/  UISETP.NE.U32.AND.EX UP0, UPT, URZ, URZ, UPT, UP0 ;  /* 0x000000ffff00728c */ /* 0x000fe2000bf05100 */
[----:B------:R-:W-:Y:S10]  /*3f20*/  BRA.U !UP1, `(.L_x_72) ;  /* 0x00000009093c7547 */ /* 0x000ff4000b800000 */
[----:B------:R-:W0:Y:S01]  /*3f30*/  LDCU.64 UR8, c[0x0][0x380] ;  /* 0x00007000ff0877ac */ /* 0x000e220008000a00 */
[----:B------:R-:W-:Y:S02]  /*3f40*/  IMAD.MOV.U32 R3, RZ, RZ, 0x500 ;  /* 0x00000500ff037424 */ /* 0x000fe400078e00ff */
[----:B------:R-:W-:Y:S01]  /*3f50*/  IMAD.MOV.U32 R2, RZ, RZ, RZ ;  /* 0x000000ffff027224 */ /* 0x000fe200078e00ff */
[----:B------:R-:W-:-:S04]  /*3f60*/  UIADD3 UR4, UP1, UPT, UR6, 0x1, URZ ;  /* 0x0000000106047890 */ /* 0x000fc8000ff3e0ff */
[----:B------:R-:W-:Y:S02]  /*3f70*/  ULEA.HI.X UR5, UR5, URZ, URZ, 0x16, UP1 ;  /* 0x000000ff05057291 */ /* 0x000fe400088fb4ff */
[----:B------:R-:W-:Y:S02]  /*3f80*/  ULOP3.LUT UR4, UR4, 0xfffffffe, URZ, 0xc0, !UPT ;  /* 0xfffffffe04047892 */ /* 0x000fe4000f8ec0ff */
[----:B------:R-:W-:Y:S01]  /*3f90*/  ULOP3.LUT UR5, UR5, 0x7fffff, URZ, 0xc0, !UPT ;  /* 0x007fffff05057892 */ /* 0x000fe2000f8ec0ff */
[----:B0-----:R-:W-:-:S04]  /*3fa0*/  LEA R6, P0, R0, UR8, 0x4 ;  /* 0x0000000800067c11 */ /* 0x001fc8000f8020ff */
[----:B------:R-:W-:Y:S02]  /*3fb0*/  IADD3 R6, P1, PT, R6, 0xe008, RZ ;  /* 0x0000e00806067810 */ /* 0x000fe40007f3e0ff */
[----:B------:R-:W-:-:S05]  /*3fc0*/  LEA.HI.X R5, R0, UR9, RZ, 0x4, P0 ;  /* 0x0000000900057c11 */ /* 0x000fca00080f24ff */
[----:B------:R-:W-:-:S07]  /*3fd0*/  IMAD.X R5, RZ, RZ, R5, P1 ;  /* 0x000000ffff057224 */ /* 0x000fce00008e0605 */
.L_x_73:
[----:B------:R-:W-:-:S05]  /*3fe0*/  IMAD.MOV.U32 R4, RZ, RZ, R6 ;  /* 0x000000ffff047224 */ /* 0x000fca00078e0006 */
[----:B------:R-:W2:Y:S04]  /*3ff0*/  LDG.E.64.CONSTANT R12, desc[UR10][R4.64+-0x9008] ;  /* 0xff6ff80a040c7981 */ /* 0x000ea8000c1e9b00 */
[----:B------:R-:W3:Y:S04]  /*4000*/  LDG.E.64.CONSTANT R8, desc[UR10][R4.64+-0x9000] ;  /* 0xff70000a04087981 */ /* 0x000ee8000c1e9b00 */
[----:B------:R-:W4:Y:S04]  /*4010*/  LDG.E.64.CONSTANT R10, desc[UR10][R4.64+-0x8008] ;  /* 0xff7ff80a040a7981 */ /* 0x000f28000c1e9b00 */
[----:B------:R-:W5:Y:S04]  /*4020*/  LDG.E.64.CONSTANT R6, desc[UR10][R4.64+-0x8000] ;  /* 0xff80000a04067981 */ /* 0x000f68000c1e9b00 */
[----:B------:R-:W5:Y:S04]  /*4030*/  LDG.E.64.CONSTANT R26, desc[UR10][R4.64+-0x7008] ;  /* 0xff8ff80a041a7981 */ /* 0x000f68000c1e9b00 */
[----:B------:R-:W5:Y:S04]  /*4040*/  LDG.E.64.CONSTANT R24, desc[UR10][R4.64+-0x7000] ;  /* 0xff90000a04187981 */ /* 0x000f68000c1e9b00 */
[----:B------:R-:W5:Y:S04]  /*4050*/  LDG.E.64.CONSTANT R20, desc[UR10][R4.64+-0x6008] ;  /* 0xff9ff80a04147981 */ /* 0x000f68000c1e9b00 */
[----:B------:R-:W5:Y:S01]  /*4060*/  LDG.E.64.CONSTANT R18, desc[UR10][R4.64+-0x6000] ;  /* 0xffa0000a04127981 */ /* 0x000f62000c1e9b00 */
[----:B--2---:R-:W-:-:S14]  /*4070*/  DSETP.GEU.AND P2, PT, |R16|, |R12|, PT ;  /* 0x4000000c1000722a */ /* 0x004fdc0003f4e200 */
[----:B---3--:R-:W-:-:S04]  /*4080*/  @P2 ISETP.GE.U32.AND P0, PT, R22, R8, PT ;  /* 0x000000081600220c */ /* 0x008fc80003f06070 */
[----:B------:R-:W-:-:S13]  /*4090*/  @P2 ISETP.GE.AND.EX P0, PT, R23, R9, PT, P0 ;  /* 0x000000091700220c */ /* 0x000fda0003f06300 */
[----:B------:R-:W-:-:S06]  /*40a0*/  @P2 DSETP.LT.OR P0, PT, |R12|, |R16|, !P0 ;  /* 0x400000100c00222a */ /* 0x000fcc0004701600 */
[----:B------:R-:W-:Y:S02]  /*40b0*/  @P2 FSEL R17, R17, R13, P0 ;  /* 0x0000000d11112208 */ /* 0x000fe40000000000 */
[----:B------:R-:W-:-:S03]  /*40c0*/  @P2 FSEL R14, R16, R12, P0 ;  /* 0x0000000c100e2208 */ /* 0x000fc60000000000 */
[----:B------:R-:W-:Y:S02]  /*40d0*/  @P2 IMAD.MOV.U32 R13, RZ, RZ, R17 ;  /* 0x000000ffff0d2224 */ /* 0x000fe400078e0011 */
[----:B------:R-:W2:Y:S01]  /*40e0*/  LDG.E.64.CONSTANT R16, desc[UR10][R4.64+-0x5008] ;  /* 0xffaff80a04107981 */ /* 0x000ea2000c1e9b00 */
[----:B------:R-:W-:-:S03]  /*40f0*/  @P2 IMAD.MOV.U32 R12, RZ, RZ, R14 ;  /* 0x000000ffff0c2224 */ /* 0x000fc600078e000e */
[----:B------:R-:W3:Y:S03]  /*4100*/  LDG.E.64.CONSTANT R14, desc[UR10][R4.64+-0x5000] ;  /* 0xffb0000a040e7981 */ /* 0x000ee6000c1e9b00 */
[----:B----4-:R-:W-:Y:S01]  /*4110*/  DSETP.GEU.AND P1, PT, |R12|, |R10|, PT ;  /* 0x4000000a0c00722a */ /* 0x010fe20003f2e200 */
[----:B------:R-:W-:Y:S02]  /*4120*/  @P2 SEL R8, R22, R8, P0 ;  /* 0x0000000816082207 */ /* 0x000fe40000000000 */
[----:B------:R-:W-:Y:S02]  /*4130*/  @P2 SEL R9, R23, R9, P0 ;  /* 0x0000000917092207 */ /* 0x000fe40000000000 */
[----:B------:R-:W4:Y:S09]  /*4140*/  LDG.E.64.CONSTANT R22, desc[UR10][R4.64+-0x4008] ;  /* 0xffbff80a04167981 */ /* 0x000f32000c1e9b00 */
[----:B-----5:R-:W-:-:S04]  /*4150*/  @P1 ISETP.GE.U32.AND P0, PT, R8, R6, PT ;  /* 0x000000060800120c */ /* 0x020fc80003f06070 */
[----:B------:R-:W-:-:S13]  /*4160*/  @P1 ISETP.GE.AND.EX P0, PT, R9, R7, PT, P0 ;  /* 0x000000070900120c */ /* 0x000fda0003f06300 */
[----:B------:R-:W-:-:S06]  /*4170*/  @P1 DSETP.LT.OR P0, PT, |R10|, |R12|, !P0 ;  /* 0x4000000c0a00122a */ /* 0x000fcc0004701600 */
[----:B------:R-:W-:Y:S02]  /*4180*/  @P1 FSEL R12, R12, R10, P0 ;  /* 0x0000000a0c0c1208 */ /* 0x000fe40000000000 */
[----:B------:R-:W-:-:S03]  /*4190*/  @P1 FSEL R13, R13, R11, P0 ;  /* 0x0000000b0d0d1208 */ /* 0x000fc60000000000 */
[----:B------:R-:W-:Y:S02]  /*41a0*/  @P1 IMAD.MOV.U32 R10, RZ, RZ, R12 ;  /* 0x000000ffff0a1224 */ /* 0x000fe400078e000c */
[----:B------:R-:W-:Y:S02]  /*41b0*/  @P1 IMAD.MOV.U32 R11, RZ, RZ, R13 ;  /* 0x000000ffff0b1224 */ /* 0x000fe400078e000d */
[----:B------:R-:W5:Y:S04]  /*41c0*/  LDG.E.64.CONSTANT R12, desc[UR10][R4.64+-0x4000] ;  /* 0xffc0000a040c7981 */ /* 0x000f68000c1e9b00 */
[----:B------:R-:W-:Y:S01]  /*41d0*/  DSETP.GEU.AND P2, PT, |R10|, |R26|, PT ;  /* 0x4000001a0a00722a */ /* 0x000fe20003f4e200 */
[----:B------:R-:W-:Y:S02]  /*41e0*/  @P1 SEL R6, R8, R6, P0 ;  /* 0x0000000608061207 */ /* 0x000fe40000000000 */
[----:B------:R-:W-:-:S11]  /*41f0*/  @P1 SEL R7, R9, R7, P0 ;  /* 0x0000000709071207 */ /* 0x000fd60000000000 */
[----:B------:R-:W-:-:S04]  /*4200*/  @P2 ISETP.GE.U32.AND P0, PT, R6, R24, PT ;  /* 0x000000180600220c */ /* 0x000fc80003f06070 */
[----:B------:R-:W-:-:S13]  /*4210*/  @P2 ISETP.GE.AND.EX P0, PT, R7, R25, PT, P0 ;  /* 0x000000190700220c */ /* 0x000fda0003f06300 */
[----:B------:R-:W-:-:S06]  /*4220*/  @P2 DSETP.LT.OR P0, PT, |R26|, |R10|, !P0 ;  /* 0x4000000a1a00222a */ /* 0x000fcc0004701600 */
[----:B------:R-:W-:Y:S02]  /*4230*/  @P2 FSEL R8, R10, R26, P0 ;  /* 0x0000001a0a082208 */ /* 0x000fe40000000000 */
[----:B------:R-:W-:-:S03]  /*4240*/  @P2 FSEL R11, R11, R27, P0 ;  /* 0x0000001b0b0b2208 */ /* 0x000fc60000000000 */
[----:B------:R-:W-:Y:S02]  /*4250*/  @P2 IMAD.MOV.U32 R26, RZ, RZ, R8 ;  /* 0x000000ffff1a2224 */ /* 0x000fe400078e0008 */
[----:B------:R-:W-:Y:S01]  /*4260*/  @P2 IMAD.MOV.U32 R27, RZ, RZ, R11 ;  /* 0x000000ffff1b2224 */ /* 0x000fe200078e000b */
[----:B------:R-:W5:Y:S04]  /*4270*/  LDG.E.64.CONSTANT R8, desc[UR10][R4.64+-0x3000] ;  /* 0xffd0000a04087981 */ /* 0x000f68000c1e9b00 */
[----:B------:R-:W5:Y:S01]  /*4280*/  LDG.E.64.CONSTANT R10, desc[UR10][R4.64+-0x3008] ;  /* 0xffcff80a040a7981 */ /* 0x000f62000c1e9b00 */
        /* <DEDUP_REMOVED lines=10> */
[----:B------:R-:W5:Y:S01]  /*4330*/  LDG.E.64.CONSTANT R6, desc[UR10][R4.64+-0x2008] ;  /* 0xffdff80a04067981 */ /* 0x000f62000c1e9b00 */
[----:B------:R-:W-:Y:S02]  /*4340*/  @P1 SEL R18, R24, R18, P0 ;  /* 0x0000001218121207 */ /* 0x000fe40000000000 */
[----:B------:R-:W-:Y:S02]  /*4350*/  @P1 SEL R19, R25, R19, P0 ;  /* 0x0000001319131207 */ /* 0x000fe40000000000 */
        /* <DEDUP_REMOVED lines=8> */
[----:B------:R-:W-:Y:S02]  /*43e0*/  @P2 IMAD.MOV.U32 R17, RZ, RZ, R21 ;  /* 0x000000ffff112224 */ /* 0x000fe400078e0015 */
[----:B------:R-:W2:Y:S04]  /*43f0*/  LDG.E.64.CONSTANT R20, desc[UR10][R4.64+-0x1008] ;  /* 0xffeff80a04147981 */ /* 0x000ea8000c1e9b00 */
[----:B----4-:R-:W-:Y:S01]  /*4400*/  DSETP.GEU.AND P1, PT, |R16|, |R22|, PT ;  /* 0x400000161000722a */ /* 0x010fe20003f2e200 */
[----:B------:R-:W-:Y:S02]  /*4410*/  @P2 SEL R14, R18, R14, P0 ;  /* 0x0000000e120e2207 */ /* 0x000fe40000000000 */
[----:B------:R-:W-:-:S02]  /*4420*/  @P2 SEL R15, R19, R15, P0 ;  /* 0x0000000f130f2207 */ /* 0x000fc40000000000 */
[----:B------:R-:W3:Y:S09]  /*4430*/  LDG.E.64.CONSTANT R18, desc[UR10][R4.64+-0x1000] ;  /* 0xfff0000a04127981 */ /* 0x000ef2000c1e9b00 */
[----:B-----5:R-:W-:-:S04]  /*4440*/  @P1 ISETP.GE.U32.AND P0, PT, R14, R12, PT ;  /* 0x0000000c0e00120c */ /* 0x020fc80003f06070 */
[----:B------:R-:W-:Y:S01]  /*4450*/  @P1 ISETP.GE.AND.EX P0, PT, R15, R13, PT, P0 ;  /* 0x0000000d0f00120c */ /* 0x000fe20003f06300 */
[----:B------:R-:W-:Y:S02]  /*4460*/  IMAD.MOV.U32 R26, RZ, RZ, R22 ;  /* 0x000000ffff1a7224 */ /* 0x000fe400078e0016 */
[----:B------:R-:W-:-:S10]  /*4470*/  IMAD.MOV.U32 R27, RZ, RZ, R23 ;  /* 0x000000ffff1b7224 */ /* 0x000fd400078e0017 */
[----:B------:R-:W-:Y:S01]  /*4480*/  @P1 DSETP.LT.OR P0, PT, |R22|, |R16|, !P0 ;  /* 0x400000101600122a */ /* 0x000fe20004701600 */
[----:B------:R-:W4:Y:S05]  /*4490*/  LDG.E.64.CONSTANT R22, desc[UR10][R4.64] ;  /* 0x0000000a04167981 */ /* 0x000f2a000c1e9b00 */
        /* <DEDUP_REMOVED lines=14> */
[----:B------:R-:W-:-:S06]  /*4580*/  @P2 IMAD.MOV.U32 R11, RZ, RZ, R27 ;  /* 0x000000ffff0b2224 */ /* 0x000fcc00078e001b */
        /* <DEDUP_REMOVED lines=10> */
[----:B------:R-:W-:Y:S02]  /*4630*/  @P1 SEL R24, R8, R24, P0 ;  /* 0x0000001808181207 */ /* 0x000fe40000000000 */
[----:B------:R-:W-:Y:S01]  /*4640*/  @P1 SEL R25, R9, R25, P0 ;  /* 0x0000001909191207 */ /* 0x000fe20000000000 */
[----:B------:R-:W-:-:S04]  /*4650*/  UIADD3 UR4, UP1, UPT, UR4, -0x2, URZ ;  /* 0xfffffffe04047890 */ /* 0x000fc8000ff3e0ff */
[----:B------:R-:W-:Y:S02]  /*4660*/  UIADD3.X UR5, UPT, UPT, UR5, -0x1, URZ, UP1, !UPT ;  /* 0xffffffff05057890 */ /* 0x000fe40008ffe4ff */
[----:B------:R-:W-:-:S04]  /*4670*/  UISETP.NE.U32.AND UP1, UPT, UR4, URZ, UPT ;  /* 0x000000ff0400728c */ /* 0x000fc8000bf25070 */
[----:B------:R-:W-:Y:S01]  /*4680*/  UISETP.NE.AND.EX UP1, UPT, UR5, URZ, UPT, UP1 ;  /* 0x000000ff0500728c */ /* 0x000fe2000bf25310 */
[----:B--2---:R-:W-:-:S14]  /*4690*/  DSETP.GEU.AND P2, PT, |R6|, |R20|, PT ;  /* 0x400000140600722a */ /* 0x004fdc0003f4e200 */
[----:B---3--:R-:W-:-:S04]  /*46a0*/  @P2 ISETP.GE.U32.AND P0, PT, R24, R18, PT ;  /* 0x000000121800220c */ /* 0x008fc80003f06070 */
[----:B------:R-:W-:-:S13]  /*46b0*/  @P2 ISETP.GE.AND.EX P0, PT, R25, R19, PT, P0 ;  /* 0x000000131900220c */ /* 0x000fda0003f06300 */
[----:B------:R-:W-:-:S06]  /*46c0*/  @P2 DSETP.LT.OR P0, PT, |R20|, |R6|, !P0 ;  /* 0x400000061400222a */ /* 0x000fcc0004701600 */
[----:B------:R-:W-:Y:S02]  /*46d0*/  @P2 FSEL R6, R6, R20, P0 ;  /* 0x0000001406062208 */ /* 0x000fe40000000000 */
[----:B------:R-:W-:-:S03]  /*46e0*/  @P2 FSEL R7, R7, R21, P0 ;  /* 0x0000001507072208 */ /* 0x000fc60000000000 */
[----:B------:R-:W-:Y:S02]  /*46f0*/  @P2 IMAD.MOV.U32 R20, RZ, RZ, R6 ;  /* 0x000000ffff142224 */ /* 0x000fe400078e0006 */
[----:B------:R-:W-:-:S06]  /*4700*/  @P2 IMAD.MOV.U32 R21, RZ, RZ, R7 ;  /* 0x000000ffff152224 */ /* 0x000fcc00078e0007 */
[----:B-----5:R-:W-:Y:S01]  /*4710*/  DSETP.GEU.AND P1, PT, |R20|, |R16|, PT ;  /* 0x400000101400722a */ /* 0x020fe20003f2e200 */
[----:B------:R-:W-:Y:S02]  /*4720*/  @P2 SEL R18, R24, R18, P0 ;  /* 0x0000001218122207 */ /* 0x000fe40000000000 */
[----:B------:R-:W-:-:S11]  /*4730*/  @P2 SEL R19, R25, R19, P0 ;  /* 0x0000001319132207 */ /* 0x000fd60000000000 */
[----:B----4-:R-:W-:-:S04]  /*4740*/  @P1 ISETP.GE.U32.AND P0, PT, R18, R22, PT ;  /* 0x000000161200120c */ /* 0x010fc80003f06070 */
[----:B------:R-:W-:Y:S02]  /*4750*/  @P1 ISETP.GE.AND.EX P0, PT, R19, R23, PT, P0 ;  /* 0x000000171300120c */ /* 0x000fe40003f06300 */
[----:B------:R-:W-:-:S05]  /*4760*/  IADD3 R6, P2, PT, R4, 0xa000, RZ ;  /* 0x0000a00004067810 */ /* 0x000fca0007f5e0ff */
[----:B------:R-:W-:-:S06]  /*4770*/  IMAD.X R5, RZ, RZ, R5, P2 ;  /* 0x000000ffff057224 */ /* 0x000fcc00010e0605 */
[----:B------:R-:W-:Y:S01]  /*4780*/  @P1 DSETP.LT.OR P0, PT, |R16|, |R20|, !P0 ;  /* 0x400000141000122a */ /* 0x000fe20004701600 */
[----:B------:R-:W-:-:S05]  /*4790*/  IADD3 R3, P2, PT, R3, 0xa00, RZ ;  /* 0x00000a0003037810 */ /* 0x000fca0007f5e0ff */
[----:B------:R-:W-:Y:S02]  /*47a0*/  @P1 FSEL R4, R20, R16, P0 ;  /* 0x0000001014041208 */ /* 0x000fe40000000000 */
[----:B------:R-:W-:Y:S01]  /*47b0*/  @P1 FSEL R21, R21, R17, P0 ;  /* 0x0000001115151208 */ /* 0x000fe20000000000 */
[----:B------:R-:W-:Y:S01]  /*47c0*/  IMAD.X R2, RZ, RZ, R2, P2 ;  /* 0x000000ffff027224 */ /* 0x000fe200010e0602 */
[----:B------:R-:W-:Y:S01]  /*47d0*/  @P1 SEL R22, R18, R22, P0 ;  /* 0x0000001612161207 */ /* 0x000fe20000000000 */
[----:B------:R-:W-:Y:S01]  /*47e0*/  @P1 IMAD.MOV.U32 R16, RZ, RZ, R4 ;  /* 0x000000ffff101224 */ /* 0x000fe200078e0004 */
[----:B------:R-:W-:Y:S01]  /*47f0*/  @P1 SEL R23, R19, R23, P0 ;  /* 0x0000001713171207 */ /* 0x000fe20000000000 */
[----:B------:R-:W-:Y:S01]  /*4800*/  @P1 IMAD.MOV.U32 R17, RZ, RZ, R21 ;  /* 0x000000ffff111224 */ /* 0x000fe200078e0015 */
[----:B------:R-:W-:Y:S06]  /*4810*/  BRA.U UP1, `(.L_x_73) ;  /* 0xfffffff501f07547 */ /* 0x000fec000b83ffff */
.L_x_72:
[----:B------:R-:W-:Y:S05]  /*4820*/  BRA.U !UP0, `(.L_x_71) ;  /* 0x0000000508107547 */ /* 0x000fea000b800000 */
[----:B------:R-:W0:Y:S02]  /*4830*/  LDC.64 R4, c[0x0][0x380] ;  /* 0x0000e000ff047b82 */ /* 0x000e240000000a00 */
[----:B0-----:R-:W-:-:S03]  /*4840*/  IMAD.WIDE.U32 R4, R0, 0x10, R4 ;  /* 0x0000001000047825 */ /* 0x001fc600078e0004 */
[----:B------:R-:W-:-:S04]  /*4850*/  LEA R24, P0, R3, R4, 0x4 ;  /* 0x0000000403187211 */ /* 0x000fc800078020ff */
[----:B------:R-:W-:-:S05]  /*4860*/  LEA.HI.X R25, R3, R5, R2, 0x4, P0 ;  /* 0x0000000503197211 */ /* 0x000fca00000f2402 */
[----:B------:R-:W2:Y:S04]  /*4870*/  LDG.E.64.CONSTANT R20, desc[UR10][R24.64] ;  /* 0x0000000a18147981 */ /* 0x000ea8000c1e9b00 */
[----:B------:R-:W3:Y:S04]  /*4880*/  LDG.E.64.CONSTANT R18, desc[UR10][R24.64+0x8] ;  /* 0x0000080a18127981 */ /* 0x000ee8000c1e9b00 */
[----:B------:R-:W4:Y:S04]  /*4890*/  LDG.E.64.CONSTANT R14, desc[UR10][R24.64+0x1000] ;  /* 0x0010000a180e7981 */ /* 0x000f28000c1e9b00 */
[----:B------:R-:W5:Y:S04]  /*48a0*/  LDG.E.64.CONSTANT R12, desc[UR10][R24.64+0x1008] ;  /* 0x0010080a180c7981 */ /* 0x000f68000c1e9b00 */
        /* <DEDUP_REMOVED lines=16> */
[----:B------:R-:W-:-:S11]  /*49b0*/  @P2 SEL R19, R23, R19, P0 ;  /* 0x0000001317132207 */ /* 0x000fd60000000000 */
[----:B-----5:R-:W-:-:S04]  /*49c0*/  @P1 ISETP.GE.U32.AND P0, PT, R18, R12, PT ;  /* 0x0000000c1200120c */ /* 0x020fc80003f06070 */
        /* <DEDUP_REMOVED lines=27> */
[----:B------:R-:W-:Y:S02]  /*4b80*/  @P1 SEL R5, R9, R5, P0 ;  /* 0x0000000509051207 */ /* 0x000fe40000000000 */
[----:B------:R-:W-:-:S05]  /*4b90*/  IADD3 R3, P1, PT, R3, 0x500, RZ ;  /* 0x0000050003037810 */ /* 0x000fca0007f3e0ff */
[----:B------:R-:W-:Y:S01]  /*4ba0*/  IMAD.X R2, RZ, RZ, R2, P1 ;  /* 0x000000ffff027224 */ /* 0x000fe200008e0602 */
[----:B--2---:R-:W-:-:S14]  /*4bb0*/  DSETP.GEU.AND P2, PT, |R6|, |R16|, PT ;  /* 0x400000100600722a */ /* 0x004fdc0003f4e200 */
[----:B------:R-:W-:-:S04]  /*4bc0*/  @P2 ISETP.GE.U32.AND P0, PT, R4, R26, PT ;  /* 0x0000001a0400220c */ /* 0x000fc80003f06070 */
[----:B------:R-:W-:-:S13]  /*4bd0*/  @P2 ISETP.GE.AND.EX P0, PT, R5, R27, PT, P0 ;  /* 0x0000001b0500220c */ /* 0x000fda0003f06300 */
[----:B------:R-:W-:-:S06]  /*4be0*/  @P2 DSETP.LT.OR P0, PT, |R16|, |R6|, !P0 ;  /* 0x400000061000222a */ /* 0x000fcc0004701600 */
[----:B------:R-:W-:Y:S02]  /*4bf0*/  @P2 FSEL R6, R6, R16, P0 ;  /* 0x0000001006062208 */ /* 0x000fe40000000000 */
[----:B------:R-:W-:Y:S02]  /*4c00*/  @P2 FSEL R7, R7, R17, P0 ;  /* 0x0000001107072208 */ /* 0x000fe40000000000 */
[----:B------:R-:W-:Y:S02]  /*4c10*/  @P2 SEL R26, R4, R26, P0 ;  /* 0x0000001a041a2207 */ /* 0x000fe40000000000 */
[----:B------:R-:W-:Y:S01]  /*4c20*/  @P2 SEL R27, R5, R27, P0 ;  /* 0x0000001b051b2207 */ /* 0x000fe20000000000 */
[----:B------:R-:W-:Y:S02]  /*4c30*/  @P2 IMAD.MOV.U32 R16, RZ, RZ, R6 ;  /* 0x000000ffff102224 */ /* 0x000fe400078e0006 */
[----:B------:R-:W-:Y:S02]  /*4c40*/  @P2 IMAD.MOV.U32 R17, RZ, RZ, R7 ;  /* 0x000000ffff112224 */ /* 0x000fe400078e0007 */
[----:B------:R-:W-:-:S02]  /*4c50*/  IMAD.MOV.U32 R22, RZ, RZ, R26 ;  /* 0x000000ffff167224 */ /* 0x000fc400078e001a */
[----:B------:R-:W-:-:S07]  /*4c60*/  IMAD.MOV.U32 R23, RZ, RZ, R27 ;  /* 0x000000ffff177224 */ /* 0x000fce00078e001b */
.L_x_71:
[----:B------:R-:W0:Y:S02]  /*4c70*/  LDCU UR4, c[0x0][0x390] ;  /* 0x00007200ff0477ac */ /* 0x000e240008000800 */
[----:B0-----:R-:W-:Y:S02]  /*4c80*/  USHF.R.S32.HI UR5, URZ, 0x1f, UR4 ;  /* 0x0000001fff057899 */ /* 0x001fe40008011404 */
[----:B------:R-:W-:-:S04]  /*4c90*/  ISETP.GE.U32.AND P0, PT, R3, UR4, PT ;  /* 0x0000000403007c0c */ /* 0x000fc8000bf06070 */
[----:B------:R-:W-:-:S13]  /*4ca0*/  ISETP.GE.AND.EX P0, PT, R2, UR5, PT, P0 ;  /* 0x0000000502007c0c */ /* 0x000fda000bf06300 */
[----:B------:R-:W-:Y:S05]  /*4cb0*/  @P0 BRA `(.L_x_74) ;  /* 0x00000008009c0947 */ /* 0x000fea0003800000 */
[----:B------:R-:W-:Y:S01]  /*4cc0*/  IADD3 R21, PT, PT, -R3, UR4, RZ ;  /* 0x0000000403157c10 */ /* 0x000fe2000fffe1ff */
[----:B------:R-:W-:Y:S03]  /*4cd0*/  BSSY.RECONVERGENT B1, `(.L_x_74) ;  /* 0x00000a5000017945 */ /* 0x000fe60003800200 */
[----:B------:R-:W-:-:S13]  /*4ce0*/  ISETP.GE.AND P0, PT, R0, R21, PT ;  /* 0x000000150000720c */ /* 0x000fda0003f06270 */
[----:B------:R-:W-:Y:S05]  /*4cf0*/  @P0 BRA `(.L_x_75) ;  /* 0x0000000800880947 */ /* 0x000fea0003800000 */
[----:B------:R-:W-:Y:S01]  /*4d00*/  LOP3.LUT R12, RZ, R0, RZ, 0x33, !PT ;  /* 0x00000000ff0c7212 */ /* 0x000fe200078e33ff */
[----:B------:R-:W-:Y:S01]  /*4d10*/  BSSY.RECONVERGENT B2, `(.L_x_76) ;  /* 0x0000032000027945 */ /* 0x000fe20003800200 */
[----:B------:R-:W-:Y:S02]  /*4d20*/  IMAD.MOV.U32 R20, RZ, RZ, R0 ;  /* 0x000000ffff147224 */ /* 0x000fe400078e0000 */
[----:B------:R-:W-:-:S04]  /*4d30*/  IADD3 R12, PT, PT, -R3, UR4, R12 ;  /* 0x00000004030c7c10 */ /* 0x000fc8000fffe10c */
[----:B------:R-:W-:-:S04]  /*4d40*/  LOP3.LUT R4, R12, 0x300, RZ, 0xc0, !PT ;  /* 0x000003000c047812 */ /* 0x000fc800078ec0ff */
[----:B------:R-:W-:-:S13]  /*4d50*/  ISETP.NE.AND P0, PT, R4, 0x300, PT ;  /* 0x000003000400780c */ /* 0x000fda0003f05270 */
[----:B------:R-:W-:Y:S05]  /*4d60*/  @!P0 BRA `(.L_x_77) ;  /* 0x0000000000b08947 */ /* 0x000fea0003800000 */
[----:B------:R-:W0:Y:S01]  /*4d70*/  LDCU.64 UR6, c[0x0][0x380] ;  /* 0x00007000ff0677ac */ /* 0x000e220008000a00 */
[----:B------:R-:W-:Y:S01]  /*4d80*/  IADD3 R5, P0, PT, R0, R3, RZ ;  /* 0x0000000300057210 */ /* 0x000fe20007f1e0ff */
[----:B------:R-:W-:Y:S01]  /*4d90*/  IMAD.MOV.U32 R20, RZ, RZ, R0 ;  /* 0x000000ffff147224 */ /* 0x000fe200078e0000 */
[----:B------:R-:W-:-:S03]  /*4da0*/  LEA.HI R4, R12, 0x1, RZ, 0x18 ;  /* 0x000000010c047811 */ /* 0x000fc600078fc0ff */
[----:B------:R-:W-:Y:S01]  /*4db0*/  IMAD.X R6, RZ, RZ, R2, P0 ;  /* 0x000000ffff067224 */ /* 0x000fe200000e0602 */
[----:B------:R-:W-:-:S05]  /*4dc0*/  LOP3.LUT R4, R4, 0x3, RZ, 0xc0, !PT ;  /* 0x0000000304047812 */ /* 0x000fca00078ec0ff */
[----:B------:R-:W-:Y:S01]  /*4dd0*/  IMAD.MOV R13, RZ, RZ, -R4 ;  /* 0x000000ffff0d7224 */ /* 0x000fe200078e0a04 */
[----:B0-----:R-:W-:-:S04]  /*4de0*/  LEA R14, P1, R5, UR6, 0x4 ;  /* 0x00000006050e7c11 */ /* 0x001fc8000f8220ff */
[----:B------:R-:W-:-:S09]  /*4df0*/  LEA.HI.X R5, R5, UR7, R6, 0x4, P1 ;  /* 0x0000000705057c11 */ /* 0x000fd200088f2406 */
.L_x_80:
[----:B------:R-:W-:-:S05]  /*4e00*/  IMAD.MOV.U32 R4, RZ, RZ, R14 ;  /* 0x000000ffff047224 */ /* 0x000fca00078e000e */
[----:B------:R-:W2:Y:S04]  /*4e10*/  LDG.E.64.CONSTANT R8, desc[UR10][R4.64] ;  /* 0x0000000a04087981 */ /* 0x000ea8000c1e9b00 */
[----:B------:R-:W3:Y:S01]  /*4e20*/  LDG.E.64.CONSTANT R6, desc[UR10][R4.64+0x8] ;  /* 0x0000080a04067981 */ /* 0x000ee2000c1e9b00 */
[----:B------:R-:W-:Y:S01]  /*4e30*/  VIADD R13, R13, 0x1 ;  /* 0x000000010d0d7836 */ /* 0x000fe20000000000 */
[----:B------:R-:W-:Y:S01]  /*4e40*/  BSSY.RECONVERGENT B3, `(.L_x_78) ;  /* 0x000001b000037945 */ /* 0x000fe20003800200 */
[----:B------:R-:W-:Y:S01]  /*4e50*/  IMAD.MOV.U32 R15, RZ, RZ, R22 ;  /* 0x000000ffff0f7224 */ /* 0x000fe200078e0016 */
        /* <DEDUP_REMOVED lines=25> */
.L_x_79:
[----:B------:R-:W-:Y:S05]  /*4ff0*/  BSYNC.RECONVERGENT B3 ;  /* 0x0000000000037941 */ /* 0x000fea0003800200 */
.L_x_78:
[----:B------:R-:W-:Y:S02]  /*5000*/  IMAD.X R5, RZ, RZ, R5, P3 ;  /* 0x000000ffff057224 */ /* 0x000fe400018e0605 */
[----:B------:R-:W-:Y:S01]  /*5010*/  VIADD R20, R20, 0x100 ;  /* 0x0000010014147836 */ /* 0x000fe20000000000 */
[----:B------:R-:W-:Y:S06]  /*5020*/  @P2 BRA `(.L_x_80) ;  /* 0xfffffffc00742947 */ /* 0x000fec000383ffff */
.L_x_77:
[----:B------:R-:W-:Y:S05]  /*5030*/  BSYNC.RECONVERGENT B2 ;  /* 0x0000000000027941 */ /* 0x000fea0003800200 */
.L_x_76:
[----:B------:R-:W-:-:S13]  /*5040*/  ISETP.GE.U32.AND P0, PT, R12, 0x300, PT ;  /* 0x000003000c00780c */ /* 0x000fda0003f06070 */
[----:B------:R-:W-:Y:S05]  /*5050*/  @!P0 BRA `(.L_x_75) ;  /* 0x0000000400b08947 */ /* 0x000fea0003800000 */
[----:B------:R-:W0:Y:S01]  /*5060*/  LDCU.64 UR6, c[0x0][0x380] ;  /* 0x00007000ff0677ac */ /* 0x000e220008000a00 */
[----:B------:R-:W-:-:S05]  /*5070*/  IADD3 R3, P0, PT, R20, R3, RZ ;  /* 0x0000000314037210 */ /* 0x000fca0007f1e0ff */
[----:B------:R-:W-:Y:S01]  /*5080*/  IMAD.X R2, RZ, RZ, R2, P0 ;  /* 0x000000ffff027224 */ /* 0x000fe200000e0602 */
[----:B0-----:R-:W-:-:S04]  /*5090*/  LEA R8, P1, R3, UR6, 0x4 ;  /* 0x0000000603087c11 */ /* 0x001fc8000f8220ff */
[----:B------:R-:W-:Y:S02]  /*50a0*/  IADD3 R8, P0, PT, R8, 0x3008, RZ ;  /* 0x0000300808087810 */ /* 0x000fe40007f1e0ff */
[----:B------:R-:W-:-:S05]  /*50b0*/  LEA.HI.X R9, R3, UR7, R2, 0x4, P1 ;  /* 0x0000000703097c11 */ /* 0x000fca00088f2402 */
[----:B------:R-:W-:-:S07]  /*50c0*/  IMAD.X R9, RZ, RZ, R9, P0 ;  /* 0x000000ffff097224 */ /* 0x000fce00000e0609 */
.L_x_89:
[----:B------:R-:W2:Y:S04]  /*50d0*/  LDG.E.64.CONSTANT R10, desc[UR10][R8.64+-0x3008] ;  /* 0xffcff80a080a7981 */ /* 0x000ea8000c1e9b00 */
[----:B------:R-:W3:Y:S04]  /*50e0*/  LDG.E.64.CONSTANT R12, desc[UR10][R8.64+-0x3000] ;  /* 0xffd0000a080c7981 */ /* 0x000ee8000c1e9b00 */
[----:B------:R0:W5:Y:S04]  /*50f0*/  LDG.E.64.CONSTANT R6, desc[UR10][R8.64+-0x2008] ;  /* 0xffdff80a08067981 */ /* 0x000168000c1e9b00 */
        /* <DEDUP_REMOVED lines=22> */
.L_x_82:
[----:B------:R-:W-:Y:S05]  /*5260*/  BSYNC.RECONVERGENT B2 ;  /* 0x0000000000027941 */ /* 0x000fea0003800200 */
.L_x_81:
        /* <DEDUP_REMOVED lines=25> */
.L_x_84:
[----:B------:R-:W-:Y:S05]  /*5400*/  BSYNC.RECONVERGENT B2 ;  /* 0x0000000000027941 */ /* 0x000fea0003800200 */
.L_x_83:
        /* <DEDUP_REMOVED lines=21> */
.L_x_86:
[----:B------:R-:W-:Y:S05]  /*5560*/  BSYNC.RECONVERGENT B2 ;  /* 0x0000000000027941 */ /* 0x000fea0003800200 */
.L_x_85:
        /* <DEDUP_REMOVED lines=21> */
.L_x_88:
[----:B------:R-:W-:Y:S05]  /*56c0*/  BSYNC.RECONVERGENT B2 ;  /* 0x0000000000027941 */ /* 0x000fea0003800200 */
.L_x_87:
[----:B------:R-:W-:Y:S01]  /*56d0*/  VIADD R20, R20, 0x400 ;  /* 0x0000040014147836 */ /* 0x000fe20000000000 */
[----:B------:R-:W-:-:S04]  /*56e0*/  IADD3 R8, P1, PT, R8, 0x4000, RZ ;  /* 0x0000400008087810 */ /* 0x000fc80007f3e0ff */
[----:B------:R-:W-:Y:S01]  /*56f0*/  ISETP.GE.AND P0, PT, R20, R21, PT ;  /* 0x000000151400720c */ /* 0x000fe20003f06270 */
[----:B------:R-:W-:-:S12]  /*5700*/  IMAD.X R9, RZ, RZ, R9, P1 ;  /* 0x000000ffff097224 */ /* 0x000fd800008e0609 */
[----:B------:R-:W-:Y:S05]  /*5710*/  @!P0 BRA `(.L_x_89) ;  /* 0xfffffff8006c8947 */ /* 0x000fea000383ffff */
.L_x_75:
[----:B------:R-:W-:Y:S05]  /*5720*/  BSYNC.RECONVERGENT B1 ;  /* 0x0000000000017941 */ /* 0x000fea0003800200 */
.L_x_74:
[----:B------:R-:W0:Y:S01]  /*5730*/  S2R R8, SR_LANEID ;  /* 0x0000000000087919 */ /* 0x000e220000000000 */
[----:B------:R-:W-:Y:S01]  /*5740*/  BSSY.RECONVERGENT B1, `(.L_x_90) ;  /* 0x000001f000017945 */ /* 0x000fe20003800200 */
[----:B------:R-:W-:Y:S01]  /*5750*/  IMAD.MOV.U32 R11, RZ, RZ, R22 ;  /* 0x000000ffff0b7224 */ /* 0x000fe200078e0016 */
[----:B------:R1:W2:Y:S01]  /*5760*/  SHFL.DOWN PT, R4, R16, 0x1, 0x1f ;  /* 0x08201f0010047f89 */ /* 0x0002a200000e0000 */
[----:B------:R-:W-:Y:S02]  /*5770*/  IMAD.MOV.U32 R12, RZ, RZ, R23 ;  /* 0x000000ffff0c7224 */ /* 0x000fe400078e0017 */
[----:B------:R-:W-:Y:S01]  /*5780*/  IMAD.MOV.U32 R2, RZ, RZ, R16 ;  /* 0x000000ffff027224 */ /* 0x000fe200078e0010 */
[----:B------:R1:W3:Y:S01]  /*5790*/  SHFL.DOWN PT, R5, R17, 0x1, 0x1f ;  /* 0x08201f0011057f89 */ /* 0x0002e200000e0000 */
        /* <DEDUP_REMOVED lines=25> */
.L_x_91:
[----:B------:R-:W-:Y:S05]  /*5930*/  BSYNC.RECONVERGENT B1 ;  /* 0x0000000000017941 */ /* 0x000fea0003800200 */
.L_x_90:
        /* <DEDUP_REMOVED lines=31> */
.L_x_93:
[----:B------:R-:W-:Y:S05]  /*5b30*/  BSYNC.RECONVERGENT B1 ;  /* 0x0000000000017941 */ /* 0x000fea0003800200 */
.L_x_92:
[----:B------:R-:W-:Y:S01]  /*5b40*/  ISETP.GT.AND P0, PT, R8, 0x1b, PT ;  /* 0x0000001b0800780c */ /* 0x000fe20003f04270 */
[----:B-1----:R1:W1:Y:S01]  /*5b50*/  SHFL.DOWN PT, R6, R4, 0x4, 0x1f ;  /* 0x08801f0004067f89 */ /* 0x00226200000e0000 */
[----:B------:R-:W-:Y:S01]  /*5b60*/  BSSY.RECONVERGENT B1, `(.L_x_94) ;  /* 0x000001d000017945 */ /* 0x000fe20003800200 */
[----:B0-----:R-:W-:Y:S02]  /*5b70*/  IMAD.MOV.U32 R11, RZ, RZ, R9 ;  /* 0x000000ffff0b7224 */ /* 0x001fe400078e0009 */
[----:B--2---:R0:W2:Y:S01]  /*5b80*/  SHFL.DOWN PT, R7, R5, 0x4, 0x1f ;  /* 0x08801f0005077f89 */ /* 0x0040a200000e0000 */
[----:B------:R-:W-:Y:S02]  /*5b90*/  IMAD.MOV.U32 R12, RZ, RZ, R10 ;  /* 0x000000ffff0c7224 */ /* 0x000fe400078e000a */
[----:B------:R-:W-:Y:S01]  /*5ba0*/  IMAD.MOV.U32 R2, RZ, RZ, R4 ;  /* 0x000000ffff027224 */ /* 0x000fe200078e0004 */
[----:B---3--:R0:W3:Y:S01]  /*5bb0*/  SHFL.DOWN PT, R14, R9, 0x4, 0x1f ;  /* 0x08801f00090e7f89 */ /* 0x0080e200000e0000 */
[----:B------:R-:W-:-:S03]  /*5bc0*/  IMAD.MOV.U32 R3, RZ, RZ, R5 ;  /* 0x000000ffff037224 */ /* 0x000fc600078e0005 */
[----:B----4-:R0:W4:Y:S01]  /*5bd0*/  SHFL.DOWN PT, R13, R10, 0x4, 0x1f ;  /* 0x08801f000a0d7f89 */ /* 0x01012200000e0000 */
        /* <DEDUP_REMOVED lines=21> */
.L_x_95:
[----:B------:R-:W-:Y:S05]  /*5d30*/  BSYNC.RECONVERGENT B1 ;  /* 0x0000000000017941 */ /* 0x000fea0003800200 */
.L_x_94:
        /* <DEDUP_REMOVED lines=31> */
.L_x_97:
[----:B------:R-:W-:Y:S05]  /*5f30*/  BSYNC.RECONVERGENT B1 ;  /* 0x0000000000017941 */ /* 0x000fea0003800200 */
.L_x_96:
[----:B------:R-:W-:Y:S01]  /*5f40*/  ISETP.GT.AND P0, PT, R8, 0xf, PT ;  /* 0x0000000f0800780c */ /* 0x000fe20003f04270 */
[----:B-1----:R1:W1:Y:S01]  /*5f50*/  SHFL.DOWN PT, R6, R4, 0x10, 0x1f ;  /* 0x0a001f0004067f89 */ /* 0x00226200000e0000 */
[----:B------:R-:W-:Y:S01]  /*5f60*/  BSSY.RECONVERGENT B1, `(.L_x_98) ;  /* 0x000001d000017945 */ /* 0x000fe20003800200 */
[----:B---3--:R-:W-:Y:S02]  /*5f70*/  IMAD.MOV.U32 R14, RZ, RZ, R9 ;  /* 0x000000ffff0e7224 */ /* 0x008fe400078e0009 */
[----:B--2---:R2:W3:Y:S01]  /*5f80*/  SHFL.DOWN PT, R7, R5, 0x10, 0x1f ;  /* 0x0a001f0005077f89 */ /* 0x0044e200000e0000 */
[----:B------:R-:W-:Y:S02]  /*5f90*/  IMAD.MOV.U32 R15, RZ, RZ, R10 ;  /* 0x000000ffff0f7224 */ /* 0x000fe400078e000a */
[----:B------:R-:W-:Y:S01]  /*5fa0*/  IMAD.MOV.U32 R2, RZ, RZ, R4 ;  /* 0x000000ffff027224 */ /* 0x000fe200078e0004 */
[----:B0-----:R2:W0:Y:S01]  /*5fb0*/  SHFL.DOWN PT, R12, R9, 0x10, 0x1f ;  /* 0x0a001f00090c7f89 */ /* 0x00142200000e0000 */
[----:B------:R-:W-:-:S03]  /*5fc0*/  IMAD.MOV.U32 R3, RZ, RZ, R5 ;  /* 0x000000ffff037224 */ /* 0x000fc600078e0005 */
[----:B------:R2:W0:Y:S01]  /*5fd0*/  SHFL.DOWN PT, R11, R10, 0x10, 0x1f ;  /* 0x0a001f000a0b7f89 */ /* 0x00042200000e0000 */
[----:B------:R-:W-:Y:S05]  /*5fe0*/  @P0 BRA `(.L_x_99) ;  /* 0x0000000000500947 */ /* 0x000fea0003800000 */
[----:B-1-3--:R-:W-:Y:S01]  /*5ff0*/  DSETP.GEU.AND P0, PT, |R4|, |R6|, PT ;  /* 0x400000060400722a */ /* 0x00afe20003f0e200 */
        /* <DEDUP_REMOVED lines=19> */
.L_x_99:
[----:B------:R-:W-:Y:S05]  /*6130*/  BSYNC.RECONVERGENT B1 ;  /* 0x0000000000017941 */ /* 0x000fea0003800200 */
.L_x_98:
[----:B------:R-:W-:Y:S01]  /*6140*/  ISETP.NE.AND P0, PT, R8, RZ, PT ;  /* 0x000000ff0800720c */ /* 0x000fe20003f05270 */
[----:B------:R-:W-:-:S12]  /*6150*/  BSSY.RECONVERGENT B1, `(.L_x_100) ;  /* 0x000000a000017945 */ /* 0x000fd80003800200 */
[----:B------:R-:W-:Y:S05]  /*6160*/  @P0 BRA `(.L_x_101) ;  /* 0x0000000000200947 */ /* 0x000fea0003800000 */
[----:B-1----:R-:W1:Y:S01]  /*6170*/  S2R R6, SR_CgaCtaId ;  /* 0x0000000000067919 */ /* 0x002e620000008800 */
[----:B--2---:R-:W-:Y:S02]  /*6180*/  MOV R5, 0x400 ;  /* 0x0000040000057802 */ /* 0x004fe40000000f00 */
[----:B------:R-:W-:-:S04]  /*6190*/  SHF.R.U32.HI R4, RZ, 0x1, R0 ;  /* 0x00000001ff047819 */ /* 0x000fc80000011600 */
[----:B------:R-:W-:Y:S02]  /*61a0*/  LOP3.LUT R4, R4, 0x1f0, RZ, 0xc0, !PT ;  /* 0x000001f004047812 */ /* 0x000fe400078ec0ff */
[----:B-1----:R-:W-:-:S05]  /*61b0*/  LEA R5, R6, R5, 0x18 ;  /* 0x0000000506057211 */ /* 0x002fca00078ec0ff */
[----:B------:R-:W-:-:S05]  /*61c0*/  IMAD.IADD R5, R4, 0x1, R5 ;  /* 0x0000000104057824 */ /* 0x000fca00078e0205 */
[----:B------:R1:W-:Y:S04]  /*61d0*/  STS.64 [R5+0x10], R14 ;  /* 0x0000100e05007388 */ /* 0x0003e80000000a00 */
[----:B------:R1:W-:Y:S02]  /*61e0*/  STS.64 [R5+0x8], R2 ;  /* 0x0000080205007388 */ /* 0x0003e40000000a00 */
.L_x_101:
[----:B------:R-:W-:Y:S05]  /*61f0*/  BSYNC.RECONVERGENT B1 ;  /* 0x0000000000017941 */ /* 0x000fea0003800200 */
.L_x_100:
[----:B------:R-:W-:Y:S01]  /*6200*/  BAR.SYNC.DEFER_BLOCKING 0x0 ;  /* 0x0000000000007b1d */ /* 0x000fe20000010000 */
[----:B------:R-:W-:-:S13]  /*6210*/  ISETP.NE.AND P1, PT, R0, RZ, PT ;  /* 0x000000ff0000720c */ /* 0x000fda0003f25270 */
[----:B------:R-:W-:Y:S05]  /*6220*/  @P1 BRA `(.L_x_34) ;  /* 0x00000008008c1947 */ /* 0x000fea0003800000 */
[----:B-12---:R-:W1:Y:S01]  /*6230*/  S2R R5, SR_CgaCtaId ;  /* 0x0000000000057919 */ /* 0x006e620000008800 */
[----:B------:R-:W-:Y:S01]  /*6240*/  MOV R0, 0x400 ;  /* 0x0000040000007802 */ /* 0x000fe20000000f00 */
[----:B------:R-:W-:Y:S03]  /*6250*/  BSSY.RECONVERGENT B1, `(.L_x_102) ;  /* 0x000001a000017945 */ /* 0x000fe60003800200 */
[----:B-1----:R-:W-:-:S05]  /*6260*/  LEA R0, R5, R0, 0x18 ;  /* 0x0000000005007211 */ /* 0x002fca00078ec0ff */
[----:B------:R-:W1:Y:S04]  /*6270*/  LDS.64 R16, [R0+0x18] ;  /* 0x0000180000107984 */ /* 0x000e680000000a00 */
[----:B---3--:R-:W2:Y:S04]  /*6280*/  LDS.128 R4, [R0+0x20] ;  /* 0x0000200000047984 */ /* 0x008ea80000000c00 */
[----:B0---4-:R0:W3:Y:S04]  /*6290*/  LDS.64 R12, [R0+0x80] ;  /* 0x00008000000c7984 */ /* 0x0110e80000000a00 */
[----:B------:R0:W4:Y:S01]  /*62a0*/  LDS.128 R8, [R0+0x30] ;  /* 0x0000300000087984 */ /* 0x0001220000000c00 */
[----:B-1----:R-:W-:Y:S01]  /*62b0*/  DSETP.GEU.AND P0, PT, |R2|, |R16|, PT ;  /* 0x400000100200722a */ /* 0x002fe20003f0e200 */
[----:B------:R-:W-:-:S02]  /*62c0*/  IMAD.MOV.U32 R24, RZ, RZ, R16 ;  /* 0x000000ffff187224 */ /* 0x000fc400078e0010 */
[----:B------:R-:W-:Y:S02]  /*62d0*/  IMAD.MOV.U32 R25, RZ, RZ, R17 ;  /* 0x000000ffff197224 */ /* 0x000fe400078e0011 */
[----:B--2---:R-:W-:Y:S02]  /*62e0*/  IMAD.MOV.U32 R27, RZ, RZ, R4 ;  /* 0x000000ffff1b7224 */ /* 0x004fe400078e0004 */
[----:B------:R-:W-:-:S07]  /*62f0*/  IMAD.MOV.U32 R29, RZ, RZ, R5 ;  /* 0x000000ffff1d7224 */ /* 0x000fce00078e0005 */
[----:B0--34-:R-:W-:Y:S05]  /*6300*/  @!P0 BRA `(.L_x_103) ;  /* 0x0000000000388947 */ /* 0x019fea0003800000 */
        /* <DEDUP_REMOVED lines=14> */
.L_x_103:
[----:B------:R-:W-:Y:S05]  /*63f0*/  BSYNC.RECONVERGENT B1 ;  /* 0x0000000000017941 */ /* 0x000fea0003800200 */
.L_x_102:
        /* <DEDUP_REMOVED lines=23> */
.L_x_105:
[----:B------:R-:W-:Y:S05]  /*6570*/  BSYNC.RECONVERGENT B1 ;  /* 0x0000000000017941 */ /* 0x000fea0003800200 */
.L_x_104:
        /* <DEDUP_REMOVED lines=21> */
.L_x_107:
[----:B------:R-:W-:Y:S05]  /*66d0*/  BSYNC.RECONVERGENT B1 ;  /* 0x0000000000017941 */ /* 0x000fea0003800200 */
.L_x_106:
        /* <DEDUP_REMOVED lines=23> */
.L_x_109:
[----:B------:R-:W-:Y:S05]  /*6850*/  BSYNC.RECONVERGENT B1 ;  /* 0x0000000000017941 */ /* 0x000fea0003800200 */
.L_x_108:
        /* <DEDUP_REMOVED lines=21> */
.L_x_111:
[----:B------:R-:W-:Y:S05]  /*69b0*/  BSYNC.RECONVERGENT B1 ;  /* 0x0000000000017941 */ /* 0x000fea0003800200 */
.L_x_110:
        /* <DEDUP_REMOVED lines=21> */
.L_x_113:
[----:B------:R-:W-:Y:S05]  /*6b10*/  BSYNC.RECONVERGENT B1 ;  /* 0x0000000000017941 */ /* 0x000fea0003800200 */
.L_x_112:
        /* <DEDUP_REMOVED lines=20> */
.L_x_34:
[----:B------:R-:W-:Y:S05]  /*6c60*/  BSYNC.RECONVERGENT B0 ;  /* 0x0000000000007941 */ /* 0x000fea0003800200 */
.L_x_1:
[----:B------:R-:W-:Y:S05]  /*6c70*/  @P1 EXIT ;  /* 0x000000000000194d */ /* 0x000fea0003800000 */
[----:B012---:R-:W0:Y:S02]  /*6c80*/  LDC.64 R4, c[0x0][0x388] ;  /* 0x0000e200ff047b82 */ /* 0x007e240000000a00 */
[----:B0-----:R-:W-:Y:S04]  /*6c90*/  STG.E.64 desc[UR10][R4.64], R2 ;  /* 0x0000000204007986 */ /* 0x001fe8000c101b0a */
[----:B------:R-:W-:Y:S01]  /*6ca0*/  STG.E.64 desc[UR10][R4.64+0x8], R14 ;  /* 0x0000080e04007986 */ /* 0x000fe2000c101b0a */
[----:B------:R-:W-:Y:S05]  /*6cb0*/  EXIT ;  /* 0x000000000000794d */ /* 0x000fea0003800000 */
.L_x_114:
        /* <DEDUP_REMOVED lines=12> */
.L_x_731:


//--------------------- .text._ZN6thrust24THRUST_300001_SM_1000_NS8cuda_cub4core6detail13_kernel_agentINS1_8__reduce10DrainAgentIlEEJN3cub18CUB_300001_SM_10009GridQueueIyEElEEEvDpT0_ --------------------------
	.section	.text._ZN6thrust24THRUST_300001_SM_1000_NS8cuda_cub4core6detail13_kernel_agentINS1_8__reduce10DrainAgentIlEEJN3cub18CUB_300001_SM_10009GridQueueIyEElEEEvDpT0_,"ax",@progbits
	.align	128
        .global         _ZN6thrust24THRUST_300001_SM_1000_NS8cuda_cub4core6detail13_kernel_agentINS1_8__reduce10DrainAgentIlEEJN3cub18CUB_300001_SM_10009GridQueueIyEElEEEvDpT0_
        .type           _ZN6thrust24THRUST_300001_SM_1000_NS8cuda_cub4core6detail13_kernel_agentINS1_8__reduce10DrainAgentIlEEJN3cub18CUB_300001_SM_10009GridQueueIyEElEEEvDpT0_,@function
        .size           _ZN6thrust24THRUST_300001_SM_1000_NS8cuda_cub4core6detail13_kernel_agentINS1_8__reduce10DrainAgentIlEEJN3cub18CUB_300001_SM_10009GridQueueIyEElEEEvDpT0_,(.L_x_732 - _ZN6thrust24THRUST_300001_SM_1000_NS8cuda_cub4core6detail13_kernel_agentINS1_8__reduce10DrainAgentIlEEJN3cub18CUB_300001_SM_10009GridQueueIyEElEEEvDpT0_)
        .other          _ZN6thrust24THRUST_300001_SM_1000_NS8cuda_cub4core6detail13_kernel_agentINS1_8__reduce10DrainAgentIlEEJN3cub18CUB_300001_SM_10009GridQueueIyEElEEEvDpT0_,@"STO_CUDA_ENTRY STV_DEFAULT"
_ZN6thrust24THRUST_300001_SM_1000_NS8cuda_cub4core6detail13_kernel_agentINS1_8__reduce10DrainAgentIlEEJN3cub18CUB_300001_SM_10009GridQueueIyEElEEEvDpT0_:
.text._ZN6thrust24THRUST_300001_SM_1000_NS8cuda_cub4core6detail13_kernel_agentINS1_8__reduce10DrainAgentIlEEJN3cub18CUB_300001_SM_10009GridQueueIyEElEEEvDpT0_:
[----:B------:R-:W-:Y:S08]  /*0000*/  LDC R1, c[0x0][0x37c] ;  /* 0x0000df00ff017b82 */ /* 0x000ff00000000800 */
[----:B------:R-:W0:Y:S01]  /*0010*/  LDC.64 R2, c[0x0][0x380] ;  /* 0x0000e000ff027b82 */ /* 0x000e220000000a00 */
[----:B------:R-:W0:Y:S07]  /*0020*/  LDCU.64 UR4, c[0x0][0x358] ;  /* 0x00006b00ff0477ac */ /* 0x000e2e0008000a00 */
[----:B------:R-:W1:Y:S01]  /*0030*/  LDC.64 R4, c[0x0][0x388] ;  /* 0x0000e200ff047b82 */ /* 0x000e620000000a00 */
[----:B0-----:R-:W-:Y:S04]  /*0040*/  STG.E.64 desc[UR4][R2.64+0x8], RZ ;  /* 0x000008ff02007986 */ /* 0x001fe8000c101b04 */
[----:B-1----:R-:W-:Y:S01]  /*0050*/  STG.E.64 desc[UR4][R2.64], R4 ;  /* 0x0000000402007986 */ /* 0x002fe2000c101b04 */
[----:B------:R-:W-:Y:S05]  /*0060*/  EXIT ;  /* 0x000000000000794d */ /* 0x000fea0003800000 */
.L_x_115:
        /* <DEDUP_REMOVED lines=9> */
.L_x_732:


//--------------------- .text._ZN6thrust24THRUST_300001_SM_1000_NS8cuda_cub4core6detail13_kernel_agentINS1_8__reduce11ReduceAgentINS0_12zip_iteratorIN4cuda3std3__45tupleIJNS0_10device_ptrIdEENS0_17counting_iteratorIlNS0_11use_defaultESF_SF_EEEEEEEPNSB_IJdlEEESJ_lNS1_9__extrema9arg_max_fIdl10comparatorEEEEJSI_SK_lN3cub18CUB_300001_SM_100013GridEvenShareIlEENSR_9GridQueueIyEESO_EEEvDpT0_ --------------------------
	.section	.text._ZN6thrust24THRUST_300001_SM_1000_NS8cuda_cub4core6detail13_kernel_agentINS1_8__reduce11ReduceAgentINS0_12zip_iteratorIN4cuda3std3__45tupleIJNS0_10device_ptrIdEENS0_17counting_iteratorIlNS0_11use_defaultESF_SF_EEEEEEEPNSB_IJdlEEESJ_lNS1_9__extrema9arg_max_fIdl10comparatorEEEEJSI_SK_lN3cub18CUB_300001_SM_100013GridEvenShareIlEENSR_9GridQueueIyEESO_EEEvDpT0_,"ax",@progbits
	.align	128
        .global         _ZN6thrust24THRUST_300001_SM_1000_NS8cuda_cub4core6detail13_kernel_agentINS1_8__reduce11ReduceAgentINS0_12zip_iteratorIN4cuda3std3__45tupleIJNS0_10device_ptrIdEENS0_17counting_iteratorIlNS0_11use_defaultESF_SF_EEEEEEEPNSB_IJdlEEESJ_lNS1_9__extrema9arg_max_fIdl10comparatorEEEEJSI_SK_lN3cub18CUB_300001_SM_100013GridEvenShareIlEENSR_9GridQueueIyEESO_EEEvDpT0_
        .type           _ZN6thrust24THRUST_300001_SM_1000_NS8cuda_cub4core6detail13_kernel_agentINS1_8__reduce11ReduceAgentINS0_12zip_iteratorIN4cuda3std3__45tupleIJNS0_10device_ptrIdEENS0_17counting_iteratorIlNS0_11use_defaultESF_SF_EEEEEEEPNSB_IJdlEEESJ_lNS1_9__extrema9arg_max_fIdl10comparatorEEEEJSI_SK_lN3cub18CUB_300001_SM_100013GridEvenShareIlEENSR_9GridQueueIyEESO_EEEvDpT0_,@function
        .size           _ZN6thrust24THRUST_300001_SM_1000_NS8cuda_cub4core6detail13_kernel_agentINS1_8__reduce11ReduceAgentINS0_12zip_iteratorIN4cuda3std3__45tupleIJNS0_10device_ptrIdEENS0_17counting_iteratorIlNS0_11use_defaultESF_SF_EEEEEEEPNSB_IJdlEEESJ_lNS1_9__extrema9arg_max_fIdl10comparatorEEEEJSI_SK_lN3cub18CUB_300001_SM_100013GridEvenShareIlEENSR_9GridQueueIyEESO_EEEvDpT0_,(.L_x_733 - _ZN6thrust24THRUST_300001_SM_1000_NS8cuda_cub4core6detail13_kernel_agentINS1_8__reduce11ReduceAgentINS0_12zip_iteratorIN4cuda3std3__45tupleIJNS0_10device_ptrIdEENS0_17counting_iteratorIlNS0_11use_defaultESF_SF_EEEEEEEPNSB_IJdlEEESJ_lNS1_9__extrema9arg_max_fIdl10comparatorEEEEJSI_SK_lN3cub18CUB_300001_SM_100013GridEvenShareIlEENSR_9GridQueueIyEESO_EEEvDpT0_)
        .other          _ZN6thrust24THRUST_300001_SM_1000_NS8cuda_cub4core6detail13_kernel_agentINS1_8__reduce11ReduceAgentINS0_12zip_iteratorIN4cuda3std3__45tupleIJNS0_10device_ptrIdEENS0_17counting_iteratorIlNS0_11use_defaultESF_SF_EEEEEEEPNSB_IJdlEEESJ_lNS1_9__extrema9arg_max_fIdl10comparatorEEEEJSI_SK_lN3cub18CUB_300001_SM_100013GridEvenShareIlEENSR_9GridQueueIyEESO_EEEvDpT0_,@"STO_CUDA_ENTRY STV_DEFAULT"
_ZN6thrust24THRUST_300001_SM_1000_NS8cuda_cub4core6detail13_kernel_agentINS1_8__reduce11ReduceAgentINS0_12zip_iteratorIN4cuda3std3__45tupleIJNS0_10device_ptrIdEENS0_17counting_iteratorIlNS0_11use_defaultESF_SF_EEEEEEEPNSB_IJdlEEESJ_lNS1_9__extrema9arg_max_fIdl10comparatorEEEEJSI_SK_lN3cub18CUB_300001_SM_100013GridEvenShareIlEENSR_9GridQueueIyEESO_EEEvDpT0_:
.text._ZN6thrust24THRUST_300001_SM_1000_NS8cuda_cub4core6detail13_kernel_agentINS1_8__reduce11ReduceAgentINS0_12zip_iteratorIN4cuda3std3__45tupleIJNS0_10device_ptrIdEENS0_17counting_iteratorIlNS0_11use_defaultESF_SF_EEEEEEEPNSB_IJdlEEESJ_lNS1_9__extrema9arg_max_fIdl10comparatorEEEEJSI_SK_lN3cub18CUB_300001_SM_100013GridEvenShareIlEENSR_9GridQueueIyEESO_EEEvDpT0_:
[----:B------:R-:W-:Y:S01]  /*0000*/  LDC R1, c[0x0][0x37c] ;  /* 0x0000df00ff017b82 */ /* 0x000fe20000000800 */
[----:B------:R-:W0:Y:S01]  /*0010*/  S2R R0, SR_CTAID.X ;  /* 0x0000000000007919 */ /* 0x000e220000002500 */
[----:B------:R-:W1:Y:S01]  /*0020*/  LDCU.64 UR4, c[0x0][0x398] ;  /* 0x00007300ff0477ac */ /* 0x000e620008000a00 */
[----:B------:R-:W-:Y:S01]  /*0030*/  BSSY.RECONVERGENT B0, `(.L_x_116) ;  /* 0x0000689000007945 */ /* 0x000fe20003800200 */
[----:B------:R-:W2:Y:S01]  /*0040*/  LDCU UR6, c[0x0][0x370] ;  /* 0x00006e00ff0677ac */ /* 0x000ea20008000800 */
[----:B------:R-:W3:Y:S01]  /*0050*/  LDCU.64 UR10, c[0x0][0x358] ;  /* 0x00006b00ff0a77ac */ /* 0x000ee20008000a00 */
[----:B-1----:R-:W-:Y:S02]  /*0060*/  IMAD.U32 R25, RZ, RZ, UR4 ;  /* 0x00000004ff197e24 */ /* 0x002fe4000f8e00ff */
[----:B------:R-:W-:Y:S01]  /*0070*/  IMAD.U32 R16, RZ, RZ, UR5 ;  /* 0x00000005ff107e24 */ /* 0x000fe2000f8e00ff */
[----:B--2---:R-:W-:Y:S01]  /*0080*/  UIMAD UR6, UR6, 0x500, URZ ;  /* 0x00000500060678a4 */ /* 0x004fe2000f8e02ff */
[----:B0-----:R-:W-:-:S05]  /*0090*/  IMAD R8, R0, 0x500, RZ ;  /* 0x0000050000087824 */ /* 0x001fca00078e02ff */
[----:B------:R-:W-:-:S04]  /*00a0*/  IADD3 R2, P1, PT, R8, 0x500, RZ ;  /* 0x0000050008027810 */ /* 0x000fc80007f3e0ff */
[----:B------:R-:W-:Y:S01]  /*00b0*/  ISETP.GT.U32.AND P0, PT, R2, R25, PT ;  /* 0x000000190200720c */ /* 0x000fe20003f04070 */
[----:B------:R-:W-:-:S05]  /*00c0*/  IMAD.X R3, RZ, RZ, RZ, P1 ;  /* 0x000000ffff037224 */ /* 0x000fca00008e06ff */
[----:B------:R-:W-:-:S13]  /*00d0*/  ISETP.GT.AND.EX P0, PT, R3, R16, PT, P0 ;  /* 0x000000100300720c */ /* 0x000fda0003f04300 */
[----:B---3--:R-:W-:Y:S05]  /*00e0*/  @!P0 BRA `(.L_x_117) ;  /* 0x0000003800e48947 */ /* 0x008fea0003800000 */
[----:B------:R-:W0:Y:S01]  /*00f0*/  S2R R10, SR_TID.X ;  /* 0x00000000000a7919 */ /* 0x000e220000002100 */
[----:B------:R-:W-:Y:S01]  /*0100*/  IMAD.IADD R9, R25, 0x1, -R8 ;  /* 0x0000000119097824 */ /* 0x000fe200078e0a08 */
[----:B------:R-:W-:Y:S01]  /*0110*/  BSSY.RECONVERGENT B1, `(.L_x_118) ;  /* 0x000000f000017945 */ /* 0x000fe20003800200 */
[----:B------:R-:W-:Y:S02]  /*0120*/  CS2R R20, SRZ ;  /* 0x0000000000147805 */ /* 0x000fe4000001ff00 */
[----:B------:R-:W-:Y:S02]  /*0130*/  CS2R R14, SRZ ;  /* 0x00000000000e7805 */ /* 0x000fe4000001ff00 */
[----:B0-----:R-:W-:Y:S01]  /*0140*/  ISETP.GE.AND P0, PT, R10, R9, PT ;  /* 0x000000090a00720c */ /* 0x001fe20003f06270 */
[----:B------:R-:W-:-:S12]  /*0150*/  IMAD.MOV.U32 R6, RZ, RZ, R10 ;  /* 0x000000ffff067224 */ /* 0x000fd800078e000a */
[----:B------:R-:W-:Y:S05]  /*0160*/  @P0 BRA `(.L_x_119) ;  /* 0x0000000000240947 */ /* 0x000fea0003800000 */
[----:B------:R-:W0:Y:S01]  /*0170*/  LDCU.128 UR4, c[0x0][0x380] ;  /* 0x00007000ff0477ac */ /* 0x000e220008000c00 */
[----:B------:R-:W-:-:S05]  /*0180*/  IADD3 R21, P0, PT, R8, R10, RZ ;  /* 0x0000000a08157210 */ /* 0x000fca0007f1e0ff */
[----:B------:R-:W-:Y:S01]  /*0190*/  IMAD.X R20, RZ, RZ, RZ, P0 ;  /* 0x000000ffff147224 */ /* 0x000fe200000e06ff */
[----:B0-----:R-:W-:-:S04]  /*01a0*/  LEA R14, P1, R21, UR4, 0x3 ;  /* 0x00000004150e7c11 */ /* 0x001fc8000f8218ff */
[----:B------:R-:W-:-:S06]  /*01b0*/  LEA.HI.X R15, R21, UR5, R20, 0x3, P1 ;  /* 0x00000005150f7c11 */ /* 0x000fcc00088f1c14 */
[----:B------:R-:W5:Y:S01]  /*01c0*/  LDG.E.64 R14, desc[UR10][R14.64] ;  /* 0x0000000a0e0e7981 */ /* 0x000f62000c1e1b00 */
[----:B------:R-:W-:Y:S01]  /*01d0*/  IADD3 R21, P0, PT, R21, UR6, RZ ;  /* 0x0000000615157c10 */ /* 0x000fe2000ff1e0ff */
[----:B------:R-:W-:-:S03]  /*01e0*/  VIADD R6, R10, 0x100 ;  /* 0x000001000a067836 */ /* 0x000fc60000000000 */
[----:B------:R-:W-:-:S09]  /*01f0*/  IADD3.X R20, PT, PT, R20, UR7, RZ, P0, !PT ;  /* 0x0000000714147c10 */ /* 0x000fd200087fe4ff */
.L_x_119:
[----:B------:R-:W-:Y:S05]  /*0200*/  BSYNC.RECONVERGENT B1 ;  /* 0x0000000000017941 */ /* 0x000fea0003800200 */
.L_x_118:
[----:B------:R-:W-:Y:S01]  /*0210*/  ISETP.GE.AND P0, PT, R6, R9, PT ;  /* 0x000000090600720c */ /* 0x000fe20003f06270 */
[----:B------:R-:W-:-:S12]  /*0220*/  BSSY.RECONVERGENT B1, `(.L_x_120) ;  /* 0x00000af000017945 */ /* 0x000fd80003800200 */
[----:B------:R-:W-:Y:S05]  /*0230*/  @P0 BRA `(.L_x_121) ;  /* 0x0000000800b40947 */ /* 0x000fea0003800000 */
[----:B------:R-:W-:Y:S01]  /*0240*/  LOP3.LUT R2, RZ, R6, RZ, 0x33, !PT ;  /* 0x00000006ff027212 */ /* 0x000fe200078e33ff */
[----:B------:R-:W-:Y:S03]  /*0250*/  BSSY.RECONVERGENT B2, `(.L_x_122) ;  /* 0x0000034000027945 */ /* 0x000fe60003800200 */
[----:B------:R-:W-:-:S04]  /*0260*/  IADD3 R25, PT, PT, -R8, R25, R2 ;  /* 0x0000001908197210 */ /* 0x000fc80007ffe102 */
[----:B------:R-:W-:-:S04]  /*0270*/  LOP3.LUT R2, R25, 0x300, RZ, 0xc0, !PT ;  /* 0x0000030019027812 */ /* 0x000fc800078ec0ff */
[----:B------:R-:W-:-:S13]  /*0280*/  ISETP.NE.AND P0, PT, R2, 0x300, PT ;  /* 0x000003000200780c */ /* 0x000fda0003f05270 */
[----:B------:R-:W-:Y:S05]  /*0290*/  @!P0 BRA `(.L_x_123) ;  /* 0x0000000000bc8947 */ /* 0x000fea0003800000 */
[----:B------:R-:W0:Y:S01]  /*02a0*/  LDCU.128 UR4, c[0x0][0x380] ;  /* 0x00007000ff0477ac */ /* 0x000e220008000c00 */
[----:B------:R-:W-:Y:S02]  /*02b0*/  IADD3 R12, P0, PT, R8, R6, RZ ;  /* 0x00000006080c7210 */ /* 0x000fe40007f1e0ff */
[----:B------:R-:W-:-:S03]  /*02c0*/  LEA.HI R2, R25, 0x1, RZ, 0x18 ;  /* 0x0000000119027811 */ /* 0x000fc600078fc0ff */
[----:B------:R-:W-:Y:S01]  /*02d0*/  IMAD.X R3, RZ, RZ, RZ, P0 ;  /* 0x000000ffff037224 */ /* 0x000fe200000e06ff */
[----:B------:R-:W-:-:S05]  /*02e0*/  LOP3.LUT R2, R2, 0x3, RZ, 0xc0, !PT ;  /* 0x0000000302027812 */ /* 0x000fca00078ec0ff */
[----:B------:R-:W-:Y:S01]  /*02f0*/  IMAD.MOV R7, RZ, RZ, -R2 ;  /* 0x000000ffff077224 */ /* 0x000fe200078e0a02 */
[C---:B0-----:R-:W-:Y:S02]  /*0300*/  IADD3 R13, P1, PT, R12.reuse, UR6, RZ ;  /* 0x000000060c0d7c10 */ /* 0x041fe4000ff3e0ff */
[C---:B------:R-:W-:Y:S02]  /*0310*/  LEA R11, P2, R12.reuse, UR4, 0x3 ;  /* 0x000000040c0b7c11 */ /* 0x040fe4000f8418ff */
[----:B------:R-:W-:Y:S02]  /*0320*/  IADD3.X R16, PT, PT, R3, UR7, RZ, P1, !PT ;  /* 0x0000000703107c10 */ /* 0x000fe40008ffe4ff */
[----:B------:R-:W-:-:S09]  /*0330*/  LEA.HI.X R12, R12, UR5, R3, 0x3, P2 ;  /* 0x000000050c0c7c11 */ /* 0x000fd200090f1c03 */
.L_x_126:
[----:B------:R-:W-:Y:S02]  /*0340*/  IMAD.MOV.U32 R2, RZ, RZ, R11 ;  /* 0x000000ffff027224 */ /* 0x000fe400078e000b */
[----:B------:R-:W-:-:S06]  /*0350*/  IMAD.MOV.U32 R3, RZ, RZ, R12 ;  /* 0x000000ffff037224 */ /* 0x000fcc00078e000c */
[----:B------:R-:W2:Y:S01]  /*0360*/  LDG.E.64 R2, desc[UR10][R2.64] ;  /* 0x0000000a02027981 */ /* 0x000ea2000c1e1b00 */
[----:B------:R-:W-:Y:S01]  /*0370*/  VIADD R7, R7, 0x1 ;  /* 0x0000000107077836 */ /* 0x000fe20000000000 */
[----:B------:R-:W-:Y:S01]  /*0380*/  BSSY.RECONVERGENT B3, `(.L_x_124) ;  /* 0x000001b000037945 */ /* 0x000fe20003800200 */
[----:B------:R-:W-:Y:S01]  /*0390*/  IMAD.MOV.U32 R18, RZ, RZ, R21 ;  /* 0x000000ffff127224 */ /* 0x000fe200078e0015 */
[----:B------:R-:W-:Y:S01]  /*03a0*/  IADD3 R11, P3, PT, R11, 0x800, RZ ;  /* 0x000008000b0b7810 */ /* 0x000fe20007f7e0ff */
[----:B------:R-:W-:Y:S01]  /*03b0*/  IMAD.MOV.U32 R17, RZ, RZ, R20 ;  /* 0x000000ffff117224 */ /* 0x000fe200078e0014 */
[----:B------:R-:W-:Y:S01]  /*03c0*/  ISETP.NE.AND P2, PT, R7, RZ, PT ;  /* 0x000000ff0700720c */ /* 0x000fe20003f45270 */
[----:B-----5:R-:W-:Y:S02]  /*03d0*/  IMAD.MOV.U32 R4, RZ, RZ, R14 ;  /* 0x000000ffff047224 */ /* 0x020fe400078e000e */
[----:B------:R-:W-:Y:S02]  /*03e0*/  IMAD.MOV.U32 R5, RZ, RZ, R15 ;  /* 0x000000ffff057224 */ /* 0x000fe400078e000f */
[----:B------:R-:W-:-:S02]  /*03f0*/  IMAD.MOV.U32 R21, RZ, RZ, R13 ;  /* 0x000000ffff157224 */ /* 0x000fc400078e000d */
[----:B------:R-:W-:Y:S01]  /*0400*/  IMAD.MOV.U32 R20, RZ, RZ, R16 ;  /* 0x000000ffff147224 */ /* 0x000fe200078e0010 */
[----:B--2---:R-:W-:Y:S01]  /*0410*/  DSETP.GEU.AND P0, PT, |R14|, |R2|, PT ;  /* 0x400000020e00722a */ /* 0x004fe20003f0e200 */
[----:B------:R-:W-:Y:S02]  /*0420*/  IMAD.MOV.U32 R14, RZ, RZ, R2 ;  /* 0x000000ffff0e7224 */ /* 0x000fe400078e0002 */
[----:B------:R-:W-:-:S11]  /*0430*/  IMAD.MOV.U32 R15, RZ, RZ, R3 ;  /* 0x000000ffff0f7224 */ /* 0x000fd600078e0003 */
        /* <DEDUP_REMOVED lines=15> */
.L_x_125:
[----:B------:R-:W-:Y:S05]  /*0530*/  BSYNC.RECONVERGENT B3 ;  /* 0x0000000000037941 */ /* 0x000fea0003800200 */
.L_x_124:
[----:B------:R-:W-:Y:S01]  /*0540*/  IADD3 R13, P0, PT, R13, 0x100, RZ ;  /* 0x000001000d0d7810 */ /* 0x000fe20007f1e0ff */
[----:B------:R-:W-:Y:S02]  /*0550*/  VIADD R6, R6, 0x100 ;  /* 0x0000010006067836 */ /* 0x000fe40000000000 */
[----:B------:R-:W-:Y:S02]  /*0560*/  IMAD.X R12, RZ, RZ, R12, P3 ;  /* 0x000000ffff0c7224 */ /* 0x000fe400018e060c */
[----:B------:R-:W-:Y:S01]  /*0570*/  IMAD.X R16, RZ, RZ, R16, P0 ;  /* 0x000000ffff107224 */ /* 0x000fe200000e0610 */
[----:B------:R-:W-:Y:S07]  /*0580*/  @P2 BRA `(.L_x_126) ;  /* 0xfffffffc006c2947 */ /* 0x000fee000383ffff */
.L_x_123:
[----:B------:R-:W-:Y:S05]  /*0590*/  BSYNC.RECONVERGENT B2 ;  /* 0x0000000000027941 */ /* 0x000fea0003800200 */
.L_x_122:
[----:B------:R-:W-:-:S13]  /*05a0*/  ISETP.GE.U32.AND P0, PT, R25, 0x300, PT ;  /* 0x000003001900780c */ /* 0x000fda0003f06070 */
[----:B------:R-:W-:Y:S05]  /*05b0*/  @!P0 BRA `(.L_x_121) ;  /* 0x0000000400d48947 */ /* 0x000fea0003800000 */
[----:B------:R-:W0:Y:S01]  /*05c0*/  LDC.64 R4, c[0x0][0x380] ;  /* 0x0000e000ff047b82 */ /* 0x000e220000000a00 */
[----:B------:R-:W-:-:S07]  /*05d0*/  VIADD R11, R6, 0x200 ;  /* 0x00000200060b7836 */ /* 0x000fce0000000000 */
[----:B------:R-:W1:Y:S02]  /*05e0*/  LDC.64 R2, c[0x0][0x388] ;  /* 0x0000e200ff027b82 */ /* 0x000e640000000a00 */
.L_x_135:
[----:B------:R-:W-:-:S05]  /*05f0*/  VIADD R7, R11, 0xfffffe00 ;  /* 0xfffffe000b077836 */ /* 0x000fca0000000000 */
[----:B------:R-:W-:-:S04]  /*0600*/  IADD3 R13, P0, PT, R8, R7, RZ ;  /* 0x00000007080d7210 */ /* 0x000fc80007f1e0ff */
[----:B------:R-:W-:Y:S02]  /*0610*/  LEA.HI.X.SX32 R12, R7, RZ, 0x1, P0 ;  /* 0x000000ff070c7211 */ /* 0x000fe400000f0eff */
[----:B0-----:R-:W-:-:S04]  /*0620*/  LEA R16, P0, R13, R4, 0x3 ;  /* 0x000000040d107211 */ /* 0x001fc800078018ff */
[----:B------:R-:W-:-:S05]  /*0630*/  LEA.HI.X R17, R13, R5, R12, 0x3, P0 ;  /* 0x000000050d117211 */ /* 0x000fca00000f1c0c */
[----:B------:R-:W2:Y:S04]  /*0640*/  LDG.E.64 R18, desc[UR10][R16.64] ;  /* 0x0000000a10127981 */ /* 0x000ea8000c1e1b00 */
[----:B-----5:R0:W5:Y:S01]  /*0650*/  LDG.E.64 R6, desc[UR10][R16.64+0x800] ;  /* 0x0008000a10067981 */ /* 0x020162000c1e1b00 */
[----:B-1----:R-:W-:Y:S01]  /*0660*/  IADD3 R24, P1, PT, R13, R2, RZ ;  /* 0x000000020d187210 */ /* 0x002fe20007f3e0ff */
[----:B------:R-:W-:Y:S04]  /*0670*/  BSSY.RECONVERGENT B2, `(.L_x_127) ;  /* 0x0000016000027945 */ /* 0x000fe80003800200 */
[----:B------:R-:W-:-:S02]  /*0680*/  IMAD.X R25, R12, 0x1, R3, P1 ;  /* 0x000000010c197824 */ /* 0x000fc400008e0603 */
[----:B------:R-:W-:Y:S02]  /*0690*/  IMAD.MOV.U32 R23, RZ, RZ, R24 ;  /* 0x000000ffff177224 */ /* 0x000fe400078e0018 */
[----:B------:R-:W-:Y:S01]  /*06a0*/  IMAD.MOV.U32 R22, RZ, RZ, R25 ;  /* 0x000000ffff167224 */ /* 0x000fe200078e0019 */
[----:B--2---:R-:W-:Y:S01]  /*06b0*/  DSETP.GEU.AND P0, PT, |R14|, |R18|, PT ;  /* 0x400000120e00722a */ /* 0x004fe20003f0e200 */
[----:B------:R-:W-:Y:S02]  /*06c0*/  IMAD.MOV.U32 R12, RZ, RZ, R18 ;  /* 0x000000ffff0c7224 */ /* 0x000fe400078e0012 */
[----:B------:R-:W-:-:S11]  /*06d0*/  IMAD.MOV.U32 R13, RZ, RZ, R19 ;  /* 0x000000ffff0d7224 */ /* 0x000fd600078e0013 */
        /* <DEDUP_REMOVED lines=15> */
.L_x_128:
[----:B------:R-:W-:Y:S05]  /*07d0*/  BSYNC.RECONVERGENT B2 ;  /* 0x0000000000027941 */ /* 0x000fea0003800200 */
.L_x_127:
[----:B------:R0:W5:Y:S04]  /*07e0*/  LDG.E.64 R14, desc[UR10][R16.64+0x1000] ;  /* 0x0010000a100e7981 */ /* 0x000168000c1e1b00 */
[----:B------:R0:W5:Y:S02]  /*07f0*/  LDG.E.64 R18, desc[UR10][R16.64+0x1800] ;  /* 0x0018000a10127981 */ /* 0x000164000c1e1b00 */
[----:B-----5:R-:W-:Y:S01]  /*0800*/  DSETP.GEU.AND P0, PT, |R12|, |R6|, PT ;  /* 0x400000060c00722a */ /* 0x020fe20003f0e200 */
[----:B------:R-:W-:Y:S01]  /*0810*/  VIADD R21, R11, 0xffffff00 ;  /* 0xffffff000b157836 */ /* 0x000fe20000000000 */
[----:B------:R-:W-:Y:S04]  /*0820*/  BSSY.RECONVERGENT B2, `(.L_x_129) ;  /* 0x0000017000027945 */ /* 0x000fe80003800200 */
[----:B------:R-:W-:-:S02]  /*0830*/  SHF.R.S32.HI R20, RZ, 0x1f, R21 ;  /* 0x0000001fff147819 */ /* 0x000fc40000011415 */
[----:B------:R-:W-:Y:S01]  /*0840*/  IADD3 R26, P1, P2, R21, R2, R8 ;  /* 0x00000002151a7210 */ /* 0x000fe20007a3e008 */
[----:B------:R-:W-:-:S03]  /*0850*/  IMAD.MOV.U32 R21, RZ, RZ, R7 ;  /* 0x000000ffff157224 */ /* 0x000fc600078e0007 */
[----:B------:R-:W-:Y:S01]  /*0860*/  IADD3.X R27, PT, PT, R20, R3, RZ, P1, P2 ;  /* 0x00000003141b7210 */ /* 0x000fe20000fe44ff */
[----:B------:R-:W-:Y:S02]  /*0870*/  IMAD.MOV.U32 R24, RZ, RZ, R26 ;  /* 0x000000ffff187224 */ /* 0x000fe400078e001a */
[----:B------:R-:W-:Y:S02]  /*0880*/  IMAD.MOV.U32 R20, RZ, RZ, R6 ;  /* 0x000000ffff147224 */ /* 0x000fe400078e0006 */
[----:B------:R-:W-:Y:S01]  /*0890*/  IMAD.MOV.U32 R25, RZ, RZ, R27 ;  /* 0x000000ffff197224 */ /* 0x000fe200078e001b */
[----:B0-----:R-:W-:Y:S06]  /*08a0*/  @!P0 BRA `(.L_x_130) ;  /* 0x0000000000388947 */ /* 0x001fec0003800000 */
        /* <DEDUP_REMOVED lines=14> */
.L_x_130:
[----:B------:R-:W-:Y:S05]  /*0990*/  BSYNC.RECONVERGENT B2 ;  /* 0x0000000000027941 */ /* 0x000fea0003800200 */
.L_x_129:
[----:B------:R-:W-:Y:S01]  /*09a0*/  DSETP.GEU.AND P0, PT, |R20|, |R14|, PT ;  /* 0x4000000e1400722a */ /* 0x000fe20003f0e200 */
[----:B------:R-:W-:Y:S01]  /*09b0*/  SHF.R.S32.HI R6, RZ, 0x1f, R11 ;  /* 0x0000001fff067819 */ /* 0x000fe2000001140b */
[----:B------:R-:W-:Y:S01]  /*09c0*/  BSSY.RECONVERGENT B2, `(.L_x_131) ;  /* 0x0000017000027945 */ /* 0x000fe20003800200 */
[C---:B------:R-:W-:Y:S01]  /*09d0*/  IADD3 R23, P1, P2, R11.reuse, R2, R8 ;  /* 0x000000020b177210 */ /* 0x040fe20007a3e008 */
[----:B------:R-:W-:Y:S02]  /*09e0*/  VIADD R17, R11, 0x100 ;  /* 0x000001000b117836 */ /* 0x000fe40000000000 */
[----:B------:R-:W-:Y:S01]  /*09f0*/  IMAD.MOV.U32 R7, RZ, RZ, R15 ;  /* 0x000000ffff077224 */ /* 0x000fe200078e000f */
[----:B------:R-:W-:Y:S01]  /*0a00*/  IADD3.X R16, PT, PT, R6, R3, RZ, P1, P2 ;  /* 0x0000000306107210 */ /* 0x000fe20000fe44ff */
[----:B------:R-:W-:Y:S02]  /*0a10*/  IMAD.MOV.U32 R12, RZ, RZ, R23 ;  /* 0x000000ffff0c7224 */ /* 0x000fe400078e0017 */
[----:B------:R-:W-:-:S02]  /*0a20*/  IMAD.MOV.U32 R6, RZ, RZ, R14 ;  /* 0x000000ffff067224 */ /* 0x000fc400078e000e */
[----:B------:R-:W-:Y:S02]  /*0a30*/  IMAD.MOV.U32 R13, RZ, RZ, R16 ;  /* 0x000000ffff0d7224 */ /* 0x000fe400078e0010 */
        /* <DEDUP_REMOVED lines=15> */
.L_x_132:
[----:B------:R-:W-:Y:S05]  /*0b30*/  BSYNC.RECONVERGENT B2 ;  /* 0x0000000000027941 */ /* 0x000fea0003800200 */
.L_x_131:
[----:B------:R-:W-:Y:S01]  /*0b40*/  DSETP.GEU.AND P0, PT, |R6|, |R18|, PT ;  /* 0x400000120600722a */ /* 0x000fe20003f0e200 */
[----:B------:R-:W-:Y:S01]  /*0b50*/  SHF.R.S32.HI R14, RZ, 0x1f, R17 ;  /* 0x0000001fff0e7819 */ /* 0x000fe20000011411 */
[----:B------:R-:W-:Y:S01]  /*0b60*/  BSSY.RECONVERGENT B2, `(.L_x_133) ;  /* 0x0000016000027945 */ /* 0x000fe20003800200 */
[----:B------:R-:W-:Y:S01]  /*0b70*/  IADD3 R17, P1, P2, R17, R2, R8 ;  /* 0x0000000211117210 */ /* 0x000fe20007a3e008 */
[----:B------:R-:W-:-:S03]  /*0b80*/  IMAD.MOV.U32 R15, RZ, RZ, R19 ;  /* 0x000000ffff0f7224 */ /* 0x000fc600078e0013 */
[----:B------:R-:W-:Y:S01]  /*0b90*/  IADD3.X R16, PT, PT, R14, R3, RZ, P1, P2 ;  /* 0x000000030e107210 */ /* 0x000fe20000fe44ff */
[----:B------:R-:W-:Y:S02]  /*0ba0*/  IMAD.MOV.U32 R21, RZ, RZ, R17 ;  /* 0x000000ffff157224 */ /* 0x000fe400078e0011 */
[----:B------:R-:W-:Y:S02]  /*0bb0*/  IMAD.MOV.U32 R14, RZ, RZ, R18 ;  /* 0x000000ffff0e7224 */ /* 0x000fe400078e0012 */
        /* <DEDUP_REMOVED lines=16> */
.L_x_134:
[----:B------:R-:W-:Y:S05]  /*0cc0*/  BSYNC.RECONVERGENT B2 ;  /* 0x0000000000027941 */ /* 0x000fea0003800200 */
.L_x_133:
[C---:B------:R-:W-:Y:S02]  /*0cd0*/  VIADD R6, R11.reuse, 0x200 ;  /* 0x000002000b067836 */ /* 0x040fe40000000000 */
[----:B------:R-:W-:-:S03]  /*0ce0*/  VIADD R11, R11, 0x400 ;  /* 0x000004000b0b7836 */ /* 0x000fc60000000000 */
[----:B------:R-:W-:-:S13]  /*0cf0*/  ISETP.GE.AND P0, PT, R6, R9, PT ;  /* 0x000000090600720c */ /* 0x000fda0003f06270 */
[----:B------:R-:W-:Y:S05]  /*0d00*/  @!P0 BRA `(.L_x_135) ;  /* 0xfffffff800388947 */ /* 0x000fea000383ffff */
.L_x_121:
[----:B------:R-:W-:Y:S05]  /*0d10*/  BSYNC.RECONVERGENT B1 ;  /* 0x0000000000017941 */ /* 0x000fea0003800200 */
.L_x_120:
[----:B------:R-:W-:-:S13]  /*0d20*/  ISETP.GE.AND P0, PT, R9, 0x100, PT ;  /* 0x000001000900780c */ /* 0x000fda0003f06270 */
[----:B------:R-:W-:Y:S05]  /*0d30*/  @!P0 BRA `(.L_x_136) ;  /* 0x0000001400508947 */ /* 0x000fea0003800000 */
[----:B------:R-:W0:Y:S01]  /*0d40*/  S2R R11, SR_LANEID ;  /* 0x00000000000b7919 */ /* 0x000e220000000000 */
[----:B------:R-:W-:Y:S01]  /*0d50*/  BSSY.RECONVERGENT B1, `(.L_x_137) ;  /* 0x000001f000017945 */ /* 0x000fe20003800200 */
[----:B------:R-:W-:Y:S01]  /*0d60*/  IMAD.MOV.U32 R12, RZ, RZ, R21 ;  /* 0x000000ffff0c7224 */ /* 0x000fe200078e0015 */
[----:B-----5:R1:W2:Y:S01]  /*0d70*/  SHFL.DOWN PT, R4, R14, 0x1, 0x1f ;  /* 0x08201f000e047f89 */ /* 0x0202a200000e0000 */
        /* <DEDUP_REMOVED lines=9> */
[----:B------:R-:W-:Y:S01]  /*0e10*/  IMAD.MOV.U32 R12, RZ, RZ, R6 ;  /* 0x000000ffff0c7224 */ /* 0x000fe200078e0006 */
[----:B------:R-:W-:Y:S01]  /*0e20*/  MOV R13, R7 ;  /* 0x00000007000d7202 */ /* 0x000fe20000000f00 */
[----:B------:R-:W-:Y:S02]  /*0e30*/  IMAD.MOV.U32 R2, RZ, RZ, R4 ;  /* 0x000000ffff027224 */ /* 0x000fe400078e0004 */
[----:B------:R-:W-:-:S09]  /*0e40*/  IMAD.MOV.U32 R3, RZ, RZ, R5 ;  /* 0x000000ffff037224 */ /* 0x000fd200078e0005 */
        /* <DEDUP_REMOVED lines=15> */
.L_x_138:
[----:B------:R-:W-:Y:S05]  /*0f40*/  BSYNC.RECONVERGENT B1 ;  /* 0x0000000000017941 */ /* 0x000fea0003800200 */
.L_x_137:
        /* <DEDUP_REMOVED lines=31> */
.L_x_140:
[----:B------:R-:W-:Y:S05]  /*1140*/  BSYNC.RECONVERGENT B1 ;  /* 0x0000000000017941 */ /* 0x000fea0003800200 */
.L_x_139:
[----:B------:R-:W-:Y:S01]  /*1150*/  ISETP.GT.AND P0, PT, R11, 0x1b, PT ;  /* 0x0000001b0b00780c */ /* 0x000fe20003f04270 */
[----:B-1----:R1:W1:Y:S01]  /*1160*/  SHFL.DOWN PT, R6, R4, 0x4, 0x1f ;  /* 0x08801f0004067f89 */ /* 0x00226200000e0000 */
[----:B------:R-:W-:Y:S01]  /*1170*/  BSSY.RECONVERGENT B1, `(.L_x_141) ;  /* 0x000001d000017945 */ /* 0x000fe20003800200 */
[----:B----4-:R-:W-:Y:S02]  /*1180*/  IMAD.MOV.U32 R14, RZ, RZ, R8 ;  /* 0x000000ffff0e7224 */ /* 0x010fe400078e0008 */
[----:B--2---:R2:W4:Y:S01]  /*1190*/  SHFL.DOWN PT, R7, R5, 0x4, 0x1f ;  /* 0x08801f0005077f89 */ /* 0x00452200000e0000 */
[----:B---3--:R-:W-:Y:S02]  /*11a0*/  IMAD.MOV.U32 R15, RZ, RZ, R9 ;  /* 0x000000ffff0f7224 */ /* 0x008fe400078e0009 */
[----:B0-----:R-:W-:Y:S01]  /*11b0*/  IMAD.MOV.U32 R2, RZ, RZ, R4 ;  /* 0x000000ffff027224 */ /* 0x001fe200078e0004 */
[----:B------:R2:W0:Y:S01]  /*11c0*/  SHFL.DOWN PT, R13, R8, 0x4, 0x1f ;  /* 0x08801f00080d7f89 */ /* 0x00042200000e0000 */
[----:B------:R-:W-:-:S03]  /*11d0*/  IMAD.MOV.U32 R3, RZ, RZ, R5 ;  /* 0x000000ffff037224 */ /* 0x000fc600078e0005 */
[----:B------:R2:W3:Y:S01]  /*11e0*/  SHFL.DOWN PT, R12, R9, 0x4, 0x1f ;  /* 0x08801f00090c7f89 */ /* 0x0004e200000e0000 */
[----:B------:R-:W-:Y:S05]  /*11f0*/  @P0 BRA `(.L_x_142) ;  /* 0x0000000000500947 */ /* 0x000fea0003800000 */
[----:B-1--4-:R-:W-:Y:S01]  /*1200*/  DSETP.GEU.AND P0, PT, |R4|, |R6|, PT ;  /* 0x400000060400722a */ /* 0x012fe20003f0e200 */
[----:B0-----:R-:W-:Y:S02]  /*1210*/  IMAD.MOV.U32 R14, RZ, RZ, R13 ;  /* 0x000000ffff0e7224 */ /* 0x001fe400078e000d */
        /* <DEDUP_REMOVED lines=18> */
.L_x_142:
[----:B------:R-:W-:Y:S05]  /*1340*/  BSYNC.RECONVERGENT B1 ;  /* 0x0000000000017941 */ /* 0x000fea0003800200 */
.L_x_141:
[----:B------:R-:W-:Y:S01]  /*1350*/  ISETP.GT.AND P0, PT, R11, 0x17, PT ;  /* 0x000000170b00780c */ /* 0x000fe20003f04270 */
[----:B-1----:R1:W1:Y:S01]  /*1360*/  SHFL.DOWN PT, R4, R2, 0x8, 0x1f ;  /* 0x09001f0002047f89 */ /* 0x00226200000e0000 */
[----:B------:R-:W-:Y:S01]  /*1370*/  BSSY.RECONVERGENT B1, `(.L_x_143) ;  /* 0x000001d000017945 */ /* 0x000fe20003800200 */
[----:B---3--:R-:W-:Y:S02]  /*1380*/  IMAD.MOV.U32 R12, RZ, RZ, R14 ;  /* 0x000000ffff0c7224 */ /* 0x008fe400078e000e */
[----:B--2---:R2:W3:Y:S01]  /*1390*/  SHFL.DOWN PT, R5, R3, 0x8, 0x1f ;  /* 0x09001f0003057f89 */ /* 0x0044e200000e0000 */
[----:B0-----:R-:W-:Y:S02]  /*13a0*/  IMAD.MOV.U32 R13, RZ, RZ, R15 ;  /* 0x000000ffff0d7224 */ /* 0x001fe400078e000f */
[----:B------:R-:W-:Y:S01]  /*13b0*/  IMAD.MOV.U32 R8, RZ, RZ, R2 ;  /* 0x000000ffff087224 */ /* 0x000fe200078e0002 */
[----:B----4-:R2:W0:Y:S01]  /*13c0*/  SHFL.DOWN PT, R7, R14, 0x8, 0x1f ;  /* 0x09001f000e077f89 */ /* 0x01042200000e0000 */
[----:B------:R-:W-:-:S03]  /*13d0*/  IMAD.MOV.U32 R9, RZ, RZ, R3 ;  /* 0x000000ffff097224 */ /* 0x000fc600078e0003 */
[----:B------:R2:W4:Y:S01]  /*13e0*/  SHFL.DOWN PT, R6, R15, 0x8, 0x1f ;  /* 0x09001f000f067f89 */ /* 0x00052200000e0000 */
[----:B------:R-:W-:Y:S05]  /*13f0*/  @P0 BRA `(.L_x_144) ;  /* 0x0000000000500947 */ /* 0x000fea0003800000 */
[----:B-1-3--:R-:W-:Y:S01]  /*1400*/  DSETP.GEU.AND P0, PT, |R2|, |R4|, PT ;  /* 0x400000040200722a */ /* 0x00afe20003f0e200 */
[----:B0-----:R-:W-:Y:S02]  /*1410*/  IMAD.MOV.U32 R12, RZ, RZ, R7 ;  /* 0x000000ffff0c7224 */ /* 0x001fe400078e0007 */
        /* <DEDUP_REMOVED lines=18> */
.L_x_144:
[----:B------:R-:W-:Y:S05]  /*1540*/  BSYNC.RECONVERGENT B1 ;  /* 0x0000000000017941 */ /* 0x000fea0003800200 */
.L_x_143:
[----:B------:R-:W-:Y:S01]  /*1550*/  ISETP.GT.AND P0, PT, R11, 0xf, PT ;  /* 0x0000000f0b00780c */ /* 0x000fe20003f04270 */
[----:B-1----:R1:W1:Y:S01]  /*1560*/  SHFL.DOWN PT, R2, R8, 0x10, 0x1f ;  /* 0x0a001f0008027f89 */ /* 0x00226200000e0000 */
[----:B------:R-:W-:Y:S01]  /*1570*/  BSSY.RECONVERGENT B1, `(.L_x_145) ;  /* 0x000001d000017945 */ /* 0x000fe20003800200 */
[----:B------:R-:W-:Y:S02]  /*1580*/  IMAD.MOV.U32 R4, RZ, RZ, R12 ;  /* 0x000000ffff047224 */ /* 0x000fe400078e000c */
[----:B--2---:R2:W1:Y:S01]  /*1590*/  SHFL.DOWN PT, R3, R9, 0x10, 0x1f ;  /* 0x0a001f0009037f89 */ /* 0x00446200000e0000 */
[----:B---3--:R-:W-:Y:S02]  /*15a0*/  IMAD.MOV.U32 R5, RZ, RZ, R13 ;  /* 0x000000ffff057224 */ /* 0x008fe400078e000d */
[----:B----4-:R-:W-:Y:S01]  /*15b0*/  IMAD.MOV.U32 R6, RZ, RZ, R8 ;  /* 0x000000ffff067224 */ /* 0x010fe200078e0008 */
[----:B------:R2:W3:Y:S01]  /*15c0*/  SHFL.DOWN PT, R15, R12, 0x10, 0x1f ;  /* 0x0a001f000c0f7f89 */ /* 0x0004e200000e0000 */
[----:B0-----:R-:W-:-:S03]  /*15d0*/  IMAD.MOV.U32 R7, RZ, RZ, R9 ;  /* 0x000000ffff077224 */ /* 0x001fc600078e0009 */
[----:B------:R2:W0:Y:S01]  /*15e0*/  SHFL.DOWN PT, R14, R13, 0x10, 0x1f ;  /* 0x0a001f000d0e7f89 */ /* 0x00042200000e0000 */
[----:B------:R-:W-:Y:S05]  /*15f0*/  @P0 BRA `(.L_x_146) ;  /* 0x0000000000500947 */ /* 0x000fea0003800000 */
[----:B-1----:R-:W-:Y:S01]  /*1600*/  DSETP.GEU.AND P0, PT, |R8|, |R2|, PT ;  /* 0x400000020800722a */ /* 0x002fe20003f0e200 */
[----:B---3--:R-:W-:Y:S02]  /*1610*/  IMAD.MOV.U32 R4, RZ, RZ, R15 ;  /* 0x000000ffff047224 */ /* 0x008fe400078e000f */
        /* <DEDUP_REMOVED lines=18> */
.L_x_146:
[----:B------:R-:W-:Y:S05]  /*1740*/  BSYNC.RECONVERGENT B1 ;  /* 0x0000000000017941 */ /* 0x000fea0003800200 */
.L_x_145:
        /* <DEDUP_REMOVED lines=11> */
.L_x_148:
[----:B------:R-:W-:Y:S05]  /*1800*/  BSYNC.RECONVERGENT B1 ;  /* 0x0000000000017941 */ /* 0x000fea0003800200 */
.L_x_147:
[----:B------:R-:W-:Y:S01]  /*1810*/  BAR.SYNC.DEFER_BLOCKING 0x0 ;  /* 0x0000000000007b1d */ /* 0x000fe20000010000 */
[----:B------:R-:W-:-:S13]  /*1820*/  ISETP.NE.AND P1, PT, R10, RZ, PT ;  /* 0x000000ff0a00720c */ /* 0x000fda0003f25270 */
[----:B------:R-:W-:Y:S05]  /*1830*/  @P1 BRA `(.L_x_149) ;  /* 0x0000005000201947 */ /* 0x000fea0003800000 */
[----:B-1--4-:R-:W1:Y:S01]  /*1840*/  S2R R3, SR_CgaCtaId ;  /* 0x0000000000037919 */ /* 0x012e620000008800 */
[----:B------:R-:W-:Y:S01]  /*1850*/  MOV R20, 0x400 ;  /* 0x0000040000147802 */ /* 0x000fe20000000f00 */
[----:B------:R-:W-:Y:S03]  /*1860*/  BSSY.RECONVERGENT B1, `(.L_x_150) ;  /* 0x000001a000017945 */ /* 0x000fe60003800200 */
[----:B-1----:R-:W-:-:S05]  /*1870*/  LEA R20, R3, R20, 0x18 ;  /* 0x0000001403147211 */ /* 0x002fca00078ec0ff */
[----:B------:R-:W1:Y:S04]  /*1880*/  LDS.64 R16, [R20+0x18] ;  /* 0x0000180014107984 */ /* 0x000e680000000a00 */
[----:B--2---:R-:W2:Y:S04]  /*1890*/  LDS.128 R8, [R20+0x20] ;  /* 0x0000200014087984 */ /* 0x004ea80000000c00 */
[----:B------:R4:W4:Y:S04]  /*18a0*/  LDS.64 R2, [R20+0x80] ;  /* 0x0000800014027984 */ /* 0x0009280000000a00 */
[----:B0--3--:R0:W3:Y:S01]  /*18b0*/  LDS.128 R12, [R20+0x30] ;  /* 0x00003000140c7984 */ /* 0x0090e20000000c00 */
[----:B-1----:R-:W-:Y:S01]  /*18c0*/  DSETP.GEU.AND P0, PT, |R6|, |R16|, PT ;  /* 0x400000100600722a */ /* 0x002fe20003f0e200 */
[----:B------:R-:W-:-:S02]  /*18d0*/  IMAD.MOV.U32 R22, RZ, RZ, R16 ;  /* 0x000000ffff167224 */ /* 0x000fc400078e0010 */
[----:B------:R-:W-:Y:S02]  /*18e0*/  IMAD.MOV.U32 R23, RZ, RZ, R17 ;  /* 0x000000ffff177224 */ /* 0x000fe400078e0011 */
[----:B--2---:R-:W-:Y:S02]  /*18f0*/  IMAD.MOV.U32 R24, RZ, RZ, R8 ;  /* 0x000000ffff187224 */ /* 0x004fe400078e0008 */
[----:B------:R-:W-:-:S07]  /*1900*/  IMAD.MOV.U32 R25, RZ, RZ, R9 ;  /* 0x000000ffff197224 */ /* 0x000fce00078e0009 */
[----:B0--34-:R-:W-:Y:S05]  /*1910*/  @!P0 BRA `(.L_x_151) ;  /* 0x0000000000388947 */ /* 0x019fea0003800000 */
[----:B------:R-:W-:Y:S01]  /*1920*/  DSETP.GEU.AND P0, PT, |R16|, |R6|, PT ;  /* 0x400000061000722a */ /* 0x000fe20003f0e200 */
[----:B------:R-:W-:Y:S01]  /*1930*/  IMAD.MOV.U32 R22, RZ, RZ, R6 ;  /* 0x000000ffff167224 */ /* 0x000fe200078e0006 */
[----:B------:R-:W-:Y:S01]  /*1940*/  MOV R25, R5 ;  /* 0x0000000500197202 */ /* 0x000fe20000000f00 */
[----:B------:R-:W-:Y:S02]  /*1950*/  IMAD.MOV.U32 R23, RZ, RZ, R7 ;  /* 0x000000ffff177224 */ /* 0x000fe400078e0007 */
[----:B------:R-:W-:-:S09]  /*1960*/  IMAD.MOV.U32 R24, RZ, RZ, R4 ;  /* 0x000000ffff187224 */ /* 0x000fd200078e0004 */
        /* <DEDUP_REMOVED lines=9> */
.L_x_151:
[----:B------:R-:W-:Y:S05]  /*1a00*/  BSYNC.RECONVERGENT B1 ;  /* 0x0000000000017941 */ /* 0x000fea0003800200 */
.L_x_150:
        /* <DEDUP_REMOVED lines=23> */
.L_x_153:
[----:B------:R-:W-:Y:S05]  /*1b80*/  BSYNC.RECONVERGENT B1 ;  /* 0x0000000000017941 */ /* 0x000fea0003800200 */
.L_x_152:
        /* <DEDUP_REMOVED lines=21> */
.L_x_155:
[----:B------:R-:W-:Y:S05]  /*1ce0*/  BSYNC.RECONVERGENT B1 ;  /* 0x0000000000017941 */ /* 0x000fea0003800200 */
.L_x_154:
        /* <DEDUP_REMOVED lines=23> */
.L_x_157:
[----:B------:R-:W-:Y:S05]  /*1e60*/  BSYNC.RECONVERGENT B1 ;  /* 0x0000000000017941 */ /* 0x000fea0003800200 */
.L_x_156:
        /* <DEDUP_REMOVED lines=21> */
.L_x_159:
[----:B------:R-:W-:Y:S05]  /*1fc0*/  BSYNC.RECONVERGENT B1 ;  /* 0x0000000000017941 */ /* 0x000fea0003800200 */
.L_x_158:
        /* <DEDUP_REMOVED lines=21> */
.L_x_161:
[----:B------:R-:W-:Y:S05]  /*2120*/  BSYNC.RECONVERGENT B1 ;  /* 0x0000000000017941 */ /* 0x000fea0003800200 */
.L_x_160:
        /* <DEDUP_REMOVED lines=21> */
.L_x_136:
[----:B------:R-:W0:Y:S01]  /*2280*/  S2R R2, SR_LANEID ;  /* 0x0000000000027919 */ /* 0x000e220000000000 */
[----:B------:R-:W-:Y:S01]  /*2290*/  LOP3.LUT R3, R10, 0x3e0, RZ, 0xc0, !PT ;  /* 0x000003e00a037812 */ /* 0x000fe200078ec0ff */
[----:B------:R-:W-:Y:S01]  /*22a0*/  BSSY.RECONVERGENT B1, `(.L_x_162) ;  /* 0x0000024000017945 */ /* 0x000fe20003800200 */
[----:B------:R-:W-:Y:S02]  /*22b0*/  IMAD.MOV.U32 R18, RZ, RZ, R21 ;  /* 0x000000ffff127224 */ /* 0x000fe400078e0015 */
[----:B------:R-:W-:Y:S01]  /*22c0*/  LOP3.LUT R6, RZ, R3, RZ, 0x33, !PT ;  /* 0x00000003ff067212 */ /* 0x000fe200078e33ff */
[----:B------:R-:W-:Y:S02]  /*22d0*/  VIADD R4, R3, 0x20 ;  /* 0x0000002003047836 */ /* 0x000fe40000000000 */
[----:B------:R-:W-:Y:S02]  /*22e0*/  IMAD.MOV.U32 R22, RZ, RZ, R20 ;  /* 0x000000ffff167224 */ /* 0x000fe400078e0014 */
[----:B------:R-:W-:Y:S01]  /*22f0*/  IMAD.IADD R3, R9, 0x1, R6 ;  /* 0x0000000109037824 */ /* 0x000fe200078e0206 */
[----:B------:R-:W-:Y:S01]  /*2300*/  ISETP.GT.AND P0, PT, R4, R9, PT ;  /* 0x000000090400720c */ /* 0x000fe20003f04270 */
[----:B-----5:R-:W-:-:S02]  /*2310*/  IMAD.MOV.U32 R4, RZ, RZ, R14 ;  /* 0x000000ffff047224 */ /* 0x020fc400078e000e */
[----:B------:R-:W-:Y:S01]  /*2320*/  IMAD.MOV.U32 R5, RZ, RZ, R15 ;  /* 0x000000ffff057224 */ /* 0x000fe200078e000f */
[----:B------:R-:W-:-:S05]  /*2330*/  SEL R3, R3, 0x1f, P0 ;  /* 0x0000001f03037807 */ /* 0x000fca0000000000 */
[----:B------:R1:W2:Y:S04]  /*2340*/  SHFL.DOWN PT, R6, R14, 0x1, R3 ;  /* 0x082000000e067989 */ /* 0x0002a800000e0003 */
[----:B------:R1:W3:Y:S04]  /*2350*/  SHFL.DOWN PT, R7, R15, 0x1, R3 ;  /* 0x082000000f077989 */ /* 0x0002e800000e0003 */
[----:B------:R1:W4:Y:S01]  /*2360*/  SHFL.DOWN PT, R8, R21, 0x1, R3 ;  /* 0x0820000015087989 */ /* 0x00032200000e0003 */
[----:B0-----:R-:W-:-:S03]  /*2370*/  ISETP.GE.AND P0, PT, R2, R3, PT ;  /* 0x000000030200720c */ /* 0x001fc60003f06270 */
[----:B------:R1:W0:Y:S10]  /*2380*/  SHFL.DOWN PT, R11, R20, 0x1, R3 ;  /* 0x08200000140b7989 */ /* 0x00023400000e0003 */
[----:B-12---:R-:W-:Y:S05]  /*2390*/  @P0 BRA `(.L_x_163) ;  /* 0x0000000000500947 */ /* 0x006fea0003800000 */
[----:B---3--:R-:W-:Y:S01]  /*23a0*/  DSETP.GEU.AND P0, PT, |R14|, |R6|, PT ;  /* 0x400000060e00722a */ /* 0x008fe20003f0e200 */
        /* <DEDUP_REMOVED lines=19> */
.L_x_163:
[----:B------:R-:W-:Y:S05]  /*24e0*/  BSYNC.RECONVERGENT B1 ;  /* 0x0000000000017941 */ /* 0x000fea0003800200 */
.L_x_162:
[----:B------:R-:W-:Y:S01]  /*24f0*/  IADD3 R6, PT, PT, R2, 0x2, RZ ;  /* 0x0000000202067810 */ /* 0x000fe20007ffe0ff */
[----:B------:R1:W2:Y:S01]  /*2500*/  SHFL.DOWN PT, R12, R4, 0x2, R3 ;  /* 0x08400000040c7989 */ /* 0x0002a200000e0003 */
[----:B------:R-:W-:Y:S01]  /*2510*/  BSSY.RECONVERGENT B1, `(.L_x_164) ;  /* 0x000001e000017945 */ /* 0x000fe20003800200 */
[----:B----4-:R-:W-:Y:S01]  /*2520*/  IMAD.MOV.U32 R8, RZ, RZ, R18 ;  /* 0x000000ffff087224 */ /* 0x010fe200078e0012 */
[----:B------:R-:W-:Y:S01]  /*2530*/  ISETP.GT.AND P0, PT, R6, R3, PT ;  /* 0x000000030600720c */ /* 0x000fe20003f04270 */
[----:B------:R1:W4:Y:S01]  /*2540*/  SHFL.DOWN PT, R13, R5, 0x2, R3 ;  /* 0x08400000050d7989 */ /* 0x00032200000e0003 */
[----:B------:R-:W-:Y:S02]  /*2550*/  IMAD.MOV.U32 R16, RZ, RZ, R22 ;  /* 0x000000ffff107224 */ /* 0x000fe400078e0016 */
[----:B------:R-:W-:Y:S01]  /*2560*/  IMAD.MOV.U32 R6, RZ, RZ, R4 ;  /* 0x000000ffff067224 */ /* 0x000fe200078e0004 */
[----:B0-----:R1:W0:Y:S01]  /*2570*/  SHFL.DOWN PT, R11, R18, 0x2, R3 ;  /* 0x08400000120b7989 */ /* 0x00122200000e0003 */
[----:B---3--:R-:W-:-:S03]  /*2580*/  IMAD.MOV.U32 R7, RZ, RZ, R5 ;  /* 0x000000ffff077224 */ /* 0x008fc600078e0005 */
[----:B------:R1:W3:Y:S04]  /*2590*/  SHFL.DOWN PT, R15, R22, 0x2, R3 ;  /* 0x08400000160f7989 */ /* 0x0002e800000e0003 */
[----:B------:R-:W-:Y:S05]  /*25a0*/  @P0 BRA `(.L_x_165) ;  /* 0x0000000000500947 */ /* 0x000fea0003800000 */
[----:B--2-4-:R-:W-:Y:S01]  /*25b0*/  DSETP.GEU.AND P0, PT, |R4|, |R12|, PT ;  /* 0x4000000c0400722a */ /* 0x014fe20003f0e200 */
        /* <DEDUP_REMOVED lines=19> */
.L_x_165:
[----:B------:R-:W-:Y:S05]  /*26f0*/  BSYNC.RECONVERGENT B1 ;  /* 0x0000000000017941 */ /* 0x000fea0003800200 */
.L_x_164:
[----:B-1----:R-:W-:Y:S01]  /*2700*/  VIADD R4, R2, 0x4 ;  /* 0x0000000402047836 */ /* 0x002fe20000000000 */
[----:B--2---:R1:W2:Y:S01]  /*2710*/  SHFL.DOWN PT, R12, R6, 0x4, R3 ;  /* 0x08800000060c7989 */ /* 0x0042a200000e0003 */
[----:B------:R-:W-:Y:S01]  /*2720*/  BSSY.RECONVERGENT B1, `(.L_x_166) ;  /* 0x000001e000017945 */ /* 0x000fe20003800200 */
[----:B------:R-:W-:Y:S02]  /*2730*/  IMAD.MOV.U32 R14, RZ, RZ, R8 ;  /* 0x000000ffff0e7224 */ /* 0x000fe400078e0008 */
[----:B------:R-:W-:Y:S01]  /*2740*/  ISETP.GT.AND P0, PT, R4, R3, PT ;  /* 0x000000030400720c */ /* 0x000fe20003f04270 */
[----:B----4-:R1:W4:Y:S01]  /*2750*/  SHFL.DOWN PT, R13, R7, 0x4, R3 ;  /* 0x08800000070d7989 */ /* 0x01032200000e0003 */
[----:B------:R-:W-:Y:S02]  /*2760*/  IMAD.MOV.U32 R18, RZ, RZ, R16 ;  /* 0x000000ffff127224 */ /* 0x000fe400078e0010 */
[----:B------:R-:W-:Y:S01]  /*2770*/  IMAD.MOV.U32 R4, RZ, RZ, R6 ;  /* 0x000000ffff047224 */ /* 0x000fe200078e0006 */
[----:B0-----:R1:W0:Y:S01]  /*2780*/  SHFL.DOWN PT, R11, R8, 0x4, R3 ;  /* 0x08800000080b7989 */ /* 0x00122200000e0003 */
[----:B------:R-:W-:-:S03]  /*2790*/  IMAD.MOV.U32 R5, RZ, RZ, R7 ;  /* 0x000000ffff057224 */ /* 0x000fc600078e0007 */
[----:B---3--:R1:W3:Y:S04]  /*27a0*/  SHFL.DOWN PT, R15, R16, 0x4, R3 ;  /* 0x08800000100f7989 */ /* 0x0082e800000e0003 */
        /* <DEDUP_REMOVED lines=21> */
.L_x_167:
[----:B------:R-:W-:Y:S05]  /*2900*/  BSYNC.RECONVERGENT B1 ;  /* 0x0000000000017941 */ /* 0x000fea0003800200 */
.L_x_166:
[----:B-1----:R-:W-:Y:S01]  /*2910*/  VIADD R8, R2, 0x8 ;  /* 0x0000000802087836 */ /* 0x002fe20000000000 */
[----:B------:R1:W1:Y:S01]  /*2920*/  SHFL.DOWN PT, R6, R4, 0x8, R3 ;  /* 0x0900000004067989 */ /* 0x00026200000e0003 */
[----:B------:R-:W-:Y:S01]  /*2930*/  BSSY.RECONVERGENT B1, `(.L_x_168) ;  /* 0x000001e000017945 */ /* 0x000fe20003800200 */
[----:B------:R-:W-:Y:S02]  /*2940*/  IMAD.MOV.U32 R16, RZ, RZ, R18 ;  /* 0x000000ffff107224 */ /* 0x000fe400078e0012 */
[----:B------:R-:W-:Y:S01]  /*2950*/  ISETP.GT.AND P0, PT, R8, R3, PT ;  /* 0x000000030800720c */ /* 0x000fe20003f04270 */
[----:B------:R1:W1:Y:S01]  /*2960*/  SHFL.DOWN PT, R7, R5, 0x8, R3 ;  /* 0x0900000005077989 */ /* 0x00026200000e0003 */
[----:B------:R-:W-:Y:S02]  /*2970*/  IMAD.MOV.U32 R8, RZ, RZ, R14 ;  /* 0x000000ffff087224 */ /* 0x000fe400078e000e */
[----:B--2---:R-:W-:Y:S01]  /*2980*/  IMAD.MOV.U32 R12, RZ, RZ, R4 ;  /* 0x000000ffff0c7224 */ /* 0x004fe200078e0004 */
[----:B0-----:R0:W2:Y:S01]  /*2990*/  SHFL.DOWN PT, R11, R14, 0x8, R3 ;  /* 0x090000000e0b7989 */ /* 0x0010a200000e0003 */
[----:B----4-:R-:W-:-:S03]  /*29a0*/  IMAD.MOV.U32 R13, RZ, RZ, R5 ;  /* 0x000000ffff0d7224 */ /* 0x010fc600078e0005 */
[----:B---3--:R0:W3:Y:S04]  /*29b0*/  SHFL.DOWN PT, R15, R18, 0x8, R3 ;  /* 0x09000000120f7989 */ /* 0x0080e800000e0003 */
[----:B------:R-:W-:Y:S05]  /*29c0*/  @P0 BRA `(.L_x_169) ;  /* 0x0000000000500947 */ /* 0x000fea0003800000 */
[----:B-1----:R-:W-:Y:S01]  /*29d0*/  DSETP.GEU.AND P0, PT, |R4|, |R6|, PT ;  /* 0x400000060400722a */ /* 0x002fe20003f0e200 */
[----:B--2---:R-:W-:Y:S02]  /*29e0*/  IMAD.MOV.U32 R8, RZ, RZ, R11 ;  /* 0x000000ffff087224 */ /* 0x004fe400078e000b */
        /* <DEDUP_REMOVED lines=18> */
.L_x_169:
[----:B------:R-:W-:Y:S05]  /*2b10*/  BSYNC.RECONVERGENT B1 ;  /* 0x0000000000017941 */ /* 0x000fea0003800200 */
.L_x_168:
[----:B-1----:R-:W-:Y:S01]  /*2b20*/  VIADD R4, R2, 0x10 ;  /* 0x0000001002047836 */ /* 0x002fe20000000000 */
[----:B0-----:R0:W1:Y:S01]  /*2b30*/  SHFL.DOWN PT, R14, R12, 0x10, R3 ;  /* 0x0a0000000c0e7989 */ /* 0x00106200000e0003 */
[----:B------:R-:W-:Y:S01]  /*2b40*/  BSSY.RECONVERGENT B1, `(.L_x_170) ;  /* 0x000001e000017945 */ /* 0x000fe20003800200 */
[----:B------:R-:W-:Y:S02]  /*2b50*/  IMAD.MOV.U32 R5, RZ, RZ, R16 ;  /* 0x000000ffff057224 */ /* 0x000fe400078e0010 */
[----:B------:R-:W-:Y:S01]  /*2b60*/  ISETP.GT.AND P0, PT, R4, R3, PT ;  /* 0x000000030400720c */ /* 0x000fe20003f04270 */
[----:B---3--:R0:W3:Y:S01]  /*2b70*/  SHFL.DOWN PT, R15, R13, 0x10, R3 ;  /* 0x0a0000000d0f7989 */ /* 0x0080e200000e0003 */
[----:B------:R-:W-:Y:S02]  /*2b80*/  IMAD.MOV.U32 R4, RZ, RZ, R8 ;  /* 0x000000ffff047224 */ /* 0x000fe400078e0008 */
[----:B------:R-:W-:Y:S01]  /*2b90*/  IMAD.MOV.U32 R6, RZ, RZ, R12 ;  /* 0x000000ffff067224 */ /* 0x000fe200078e000c */
[----:B--2---:R0:W2:Y:S01]  /*2ba0*/  SHFL.DOWN PT, R11, R8, 0x10, R3 ;  /* 0x0a000000080b7989 */ /* 0x0040a200000e0003 */
[----:B------:R-:W-:-:S03]  /*2bb0*/  IMAD.MOV.U32 R7, RZ, RZ, R13 ;  /* 0x000000ffff077224 */ /* 0x000fc600078e000d */
[----:B------:R0:W4:Y:S04]  /*2bc0*/  SHFL.DOWN PT, R17, R16, 0x10, R3 ;  /* 0x0a00000010117989 */ /* 0x00012800000e0003 */
[----:B------:R-:W-:Y:S05]  /*2bd0*/  @P0 BRA `(.L_x_171) ;  /* 0x0000000000500947 */ /* 0x000fea0003800000 */
[----:B-1-3--:R-:W-:Y:S01]  /*2be0*/  DSETP.GEU.AND P0, PT, |R12|, |R14|, PT ;  /* 0x4000000e0c00722a */ /* 0x00afe20003f0e200 */
        /* <DEDUP_REMOVED lines=19> */
.L_x_171:
[----:B------:R-:W-:Y:S05]  /*2d20*/  BSYNC.RECONVERGENT B1 ;  /* 0x0000000000017941 */ /* 0x000fea0003800200 */
.L_x_170:
[----:B------:R-:W-:Y:S01]  /*2d30*/  ISETP.NE.AND P0, PT, R2, RZ, PT ;  /* 0x000000ff0200720c */ /* 0x000fe20003f05270 */
[----:B------:R-:W-:-:S12]  /*2d40*/  BSSY.RECONVERGENT B1, `(.L_x_172) ;  /* 0x000000a000017945 */ /* 0x000fd80003800200 */
[----:B------:R-:W-:Y:S05]  /*2d50*/  @P0 BRA `(.L_x_173) ;  /* 0x0000000000200947 */ /* 0x000fea0003800000 */
[----:B0-----:R-:W0:Y:S01]  /*2d60*/  S2R R8, SR_CgaCtaId ;  /* 0x0000000000087919 */ /* 0x001e220000008800 */
[----:B------:R-:W-:Y:S02]  /*2d70*/  MOV R3, 0x400 ;  /* 0x0000040000037802 */ /* 0x000fe40000000f00 */
[----:B------:R-:W-:-:S04]  /*2d80*/  SHF.R.U32.HI R2, RZ, 0x1, R10 ;  /* 0x00000001ff027819 */ /* 0x000fc8000001160a */
[----:B------:R-:W-:Y:S02]  /*2d90*/  LOP3.LUT R2, R2, 0x1f0, RZ, 0xc0, !PT ;  /* 0x000001f002027812 */ /* 0x000fe400078ec0ff */
[----:B0-----:R-:W-:-:S05]  /*2da0*/  LEA R3, R8, R3, 0x18 ;  /* 0x0000000308037211 */ /* 0x001fca00078ec0ff */
[----:B------:R-:W-:-:S05]  /*2db0*/  IMAD.IADD R3, R2, 0x1, R3 ;  /* 0x0000000102037824 */ /* 0x000fca00078e0203 */
[----:B------:R0:W-:Y:S04]  /*2dc0*/  STS.64 [R3+0x10], R4 ;  /* 0x0000100403007388 */ /* 0x0001e80000000a00 */
[----:B------:R0:W-:Y:S02]  /*2dd0*/  STS.64 [R3+0x8], R6 ;  /* 0x0000080603007388 */ /* 0x0001e40000000a00 */
.L_x_173:
[----:B------:R-:W-:Y:S05]  /*2de0*/  BSYNC.RECONVERGENT B1 ;  /* 0x0000000000017941 */ /* 0x000fea0003800200 */
.L_x_172:
[----:B------:R-:W-:Y:S01]  /*2df0*/  BAR.SYNC.DEFER_BLOCKING 0x0 ;  /* 0x0000000000007b1d */ /* 0x000fe20000010000 */
[----:B------:R-:W-:-:S13]  /*2e00*/  ISETP.NE.AND P1, PT, R10, RZ, PT ;  /* 0x000000ff0a00720c */ /* 0x000fda0003f25270 */
[----:B------:R-:W-:Y:S05]  /*2e10*/  @P1 BRA `(.L_x_149) ;  /* 0x0000003800a81947 */ /* 0x000fea0003800000 */
[----:B------:R-:W-:Y:S01]  /*2e20*/  ISETP.GE.AND P0, PT, R9, 0x21, PT ;  /* 0x000000210900780c */ /* 0x000fe20003f06270 */
[----:B0-----:R-:W-:Y:S02]  /*2e30*/  IMAD.MOV.U32 R13, RZ, RZ, R4 ;  /* 0x000000ffff0d7224 */ /* 0x001fe400078e0004 */
[----:B------:R-:W-:Y:S02]  /*2e40*/  IMAD.MOV.U32 R8, RZ, RZ, R5 ;  /* 0x000000ffff087224 */ /* 0x000fe400078e0005 */
[----:B------:R-:W-:Y:S02]  /*2e50*/  IMAD.MOV.U32 R2, RZ, RZ, R6 ;  /* 0x000000ffff027224 */ /* 0x000fe400078e0006 */
[----:B------:R-:W-:-:S06]  /*2e60*/  IMAD.MOV.U32 R3, RZ, RZ, R7 ;  /* 0x000000ffff037224 */ /* 0x000fcc00078e0007 */
[----:B------:R-:W-:Y:S05]  /*2e70*/  @!P0 BRA `(.L_x_174) ;  /* 0x00000000006c8947 */ /* 0x000fea0003800000 */
[----:B------:R-:W0:Y:S01]  /*2e80*/  S2UR UR5, SR_CgaCtaId ;  /* 0x00000000000579c3 */ /* 0x000e220000008800 */
[----:B------:R-:W-:Y:S01]  /*2e90*/  UMOV UR4, 0x400 ;  /* 0x0000040000047882 */ /* 0x000fe20000000000 */
[----:B------:R-:W-:Y:S01]  /*2ea0*/  BSSY.RECONVERGENT B1, `(.L_x_174) ;  /* 0x0000018000017945 */ /* 0x000fe20003800200 */
[----:B0-----:R-:W-:-:S09]  /*2eb0*/  ULEA UR4, UR5, UR4, 0x18 ;  /* 0x0000000405047291 */ /* 0x001fd2000f8ec0ff */
[----:B--2---:R-:W0:Y:S04]  /*2ec0*/  LDS.64 R10, [UR4+0x18] ;  /* 0x00001804ff0a7984 */ /* 0x004e280008000a00 */
[----:B-1-3--:R-:W1:Y:S01]  /*2ed0*/  LDS.64 R14, [UR4+0x20] ;  /* 0x00002004ff0e7984 */ /* 0x00ae620008000a00 */
[----:B0-----:R-:W-:Y:S01]  /*2ee0*/  DSETP.GEU.AND P0, PT, |R6|, |R10|, PT ;  /* 0x4000000a0600722a */ /* 0x001fe20003f0e200 */
[----:B------:R-:W-:Y:S02]  /*2ef0*/  IMAD.MOV.U32 R2, RZ, RZ, R10 ;  /* 0x000000ffff027224 */ /* 0x000fe400078e000a */
[----:B------:R-:W-:Y:S02]  /*2f00*/  IMAD.MOV.U32 R3, RZ, RZ, R11 ;  /* 0x000000ffff037224 */ /* 0x000fe400078e000b */
[----:B-1----:R-:W-:-:S02]  /*2f10*/  IMAD.MOV.U32 R13, RZ, RZ, R14 ;  /* 0x000000ffff0d7224 */ /* 0x002fc400078e000e */
[----:B------:R-:W-:-:S07]  /*2f20*/  IMAD.MOV.U32 R8, RZ, RZ, R15 ;  /* 0x000000ffff087224 */ /* 0x000fce00078e000f */
[----:B------:R-:W-:Y:S05]  /*2f30*/  @!P0 BRA `(.L_x_175) ;  /* 0x0000000000388947 */ /* 0x000fea0003800000 */
        /* <DEDUP_REMOVED lines=14> */
.L_x_175:
[----:B------:R-:W-:Y:S05]  /*3020*/  BSYNC.RECONVERGENT B1 ;  /* 0x0000000000017941 */ /* 0x000fea0003800200 */
.L_x_174:
[----:B------:R-:W-:Y:S01]  /*3030*/  ISETP.GE.AND P0, PT, R9, 0x41, PT ;  /* 0x000000410900780c */ /* 0x000fe20003f06270 */
[----:B--2---:R-:W-:Y:S02]  /*3040*/  IMAD.MOV.U32 R11, RZ, RZ, R13 ;  /* 0x000000ffff0b7224 */ /* 0x004fe400078e000d */
        /* <DEDUP_REMOVED lines=8> */
[----:B------:R-:W0:Y:S04]  /*30d0*/  LDS.64 R6, [UR4+0x28] ;  /* 0x00002804ff067984 */ /* 0x000e280008000a00 */
        /* <DEDUP_REMOVED lines=21> */
.L_x_177:
[----:B------:R-:W-:Y:S05]  /*3230*/  BSYNC.RECONVERGENT B1 ;  /* 0x0000000000017941 */ /* 0x000fea0003800200 */
.L_x_176:
[----:B------:R-:W-:Y:S01]  /*3240*/  ISETP.GE.AND P0, PT, R9, 0x61, PT ;  /* 0x000000610900780c */ /* 0x000fe20003f06270 */
[----:B------:R-:W-:Y:S02]  /*3250*/  IMAD.MOV.U32 R13, RZ, RZ, R11 ;  /* 0x000000ffff0d7224 */ /* 0x000fe400078e000b */
        /* <DEDUP_REMOVED lines=30> */
.L_x_179:
[----:B------:R-:W-:Y:S05]  /*3440*/  BSYNC.RECONVERGENT B1 ;  /* 0x0000000000017941 */ /* 0x000fea0003800200 */
.L_x_178:
        /* <DEDUP_REMOVED lines=32> */
.L_x_181:
[----:B------:R-:W-:Y:S05]  /*3650*/  BSYNC.RECONVERGENT B1 ;  /* 0x0000000000017941 */ /* 0x000fea0003800200 */
.L_x_180:
        /* <DEDUP_REMOVED lines=32> */
.L_x_183:
[----:B------:R-:W-:Y:S05]  /*3860*/  BSYNC.RECONVERGENT B1 ;  /* 0x0000000000017941 */ /* 0x000fea0003800200 */
.L_x_182:
        /* <DEDUP_REMOVED lines=32> */
.L_x_185:
[----:B------:R-:W-:Y:S05]  /*3a70*/  BSYNC.RECONVERGENT B1 ;  /* 0x0000000000017941 */ /* 0x000fea0003800200 */
.L_x_184:
[----:B------:R-:W-:Y:S01]  /*3a80*/  ISETP.GE.AND P0, PT, R9, 0xe1, PT ;  /* 0x000000e10900780c */ /* 0x000fe20003f06270 */
[----:B------:R-:W-:Y:S01]  /*3a90*/  IMAD.MOV.U32 R5, RZ, RZ, R10 ;  /* 0x000000ffff057224 */ /* 0x000fe200078e000a */
[----:B------:R-:W-:Y:S01]  /*3aa0*/  MOV R4, R11 ;  /* 0x0000000b00047202 */ /* 0x000fe20000000f00 */
[----:B------:R-:W-:Y:S02]  /*3ab0*/  IMAD.MOV.U32 R6, RZ, RZ, R2 ;  /* 0x000000ffff067224 */ /* 0x000fe400078e0002 */
[----:B------:R-:W-:-:S08]  /*3ac0*/  IMAD.MOV.U32 R7, RZ, RZ, R3 ;  /* 0x000000ffff077224 */ /* 0x000fd000078e0003 */
[----:B------:R-:W-:Y:S05]  /*3ad0*/  @!P0 BRA `(.L_x_149) ;  /* 0x0000002c00788947 */ /* 0x000fea0003800000 */
[----:B------:R-:W0:Y:S01]  /*3ae0*/  S2UR UR5, SR_CgaCtaId ;  /* 0x00000000000579c3 */ /* 0x000e220000008800 */
[----:B------:R-:W-:Y:S02]  /*3af0*/  UMOV UR4, 0x400 ;  /* 0x0000040000047882 */ /* 0x000fe40000000000 */
[----:B0-----:R-:W-:-:S09]  /*3b00*/  ULEA UR4, UR5, UR4, 0x18 ;  /* 0x0000000405047291 */ /* 0x001fd2000f8ec0ff */
[----:B------:R-:W0:Y:S04]  /*3b10*/  LDS.64 R8, [UR4+0x78] ;  /* 0x00007804ff087984 */ /* 0x000e280008000a00 */
[----:B------:R-:W2:Y:S01]  /*3b20*/  LDS.64 R12, [UR4+0x80] ;  /* 0x00008004ff0c7984 */ /* 0x000ea20008000a00 */
[----:B0-----:R-:W-:Y:S01]  /*3b30*/  DSETP.GEU.AND P0, PT, |R2|, |R8|, PT ;  /* 0x400000080200722a */ /* 0x001fe20003f0e200 */
        /* <DEDUP_REMOVED lines=20> */
.L_x_117:
[----:B------:R-:W0:Y:S01]  /*3c80*/  S2R R3, SR_TID.X ;  /* 0x0000000000037919 */ /* 0x000e220000002100 */
[----:B------:R-:W1:Y:S02]  /*3c90*/  LDCU.128 UR12, c[0x0][0x380] ;  /* 0x00007000ff0c77ac */ /* 0x000e640008000c00 */
[----:B-1----:R-:W-:Y:S02]  /*3ca0*/  IMAD.U32 R2, RZ, RZ, UR12 ;  /* 0x0000000cff027e24 */ /* 0x002fe4000f8e00ff */
[----:B------:R-:W-:Y:S01]  /*3cb0*/  IMAD.U32 R4, RZ, RZ, UR13 ;  /* 0x0000000dff047e24 */ /* 0x000fe2000f8e00ff */
[----:B0-----:R-:W-:-:S05]  /*3cc0*/  IADD3 R5, P0, PT, R8, R3, RZ ;  /* 0x0000000308057210 */ /* 0x001fca0007f1e0ff */
[----:B------:R-:W-:Y:S01]  /*3cd0*/  IMAD.X R6, RZ, RZ, RZ, P0 ;  /* 0x000000ffff067224 */ /* 0x000fe200000e06ff */
[----:B------:R-:W-:-:S04]  /*3ce0*/  LEA R20, P0, R5, R2, 0x3 ;  /* 0x0000000205147211 */ /* 0x000fc800078018ff */
[----:B------:R-:W-:-:S05]  /*3cf0*/  LEA.HI.X R21, R5, R4, R6, 0x3, P0 ;  /* 0x0000000405157211 */ /* 0x000fca00000f1c06 */
[----:B------:R-:W2:Y:S04]  /*3d00*/  LDG.E.64 R6, desc[UR10][R20.64] ;  /* 0x0000000a14067981 */ /* 0x000ea8000c1e1b00 */
[----:B------:R-:W2:Y:S04]  /*3d10*/  LDG.E.64 R14, desc[UR10][R20.64+0x800] ;  /* 0x0008000a140e7981 */ /* 0x000ea8000c1e1b00 */
[----:B------:R-:W3:Y:S04]  /*3d20*/  LDG.E.64 R18, desc[UR10][R20.64+0x1000] ;  /* 0x0010000a14127981 */ /* 0x000ee8000c1e1b00 */
[----:B------:R-:W4:Y:S04]  /*3d30*/  LDG.E.64 R12, desc[UR10][R20.64+0x1800] ;  /* 0x0018000a140c7981 */ /* 0x000f28000c1e1b00 */
[----:B------:R-:W5:Y:S01]  /*3d40*/  LDG.E.64 R10, desc[UR10][R20.64+0x2000] ;  /* 0x0020000a140a7981 */ /* 0x000f62000c1e1b00 */
[----:B------:R-:W-:Y:S01]  /*3d50*/  IMAD.U32 R5, RZ, RZ, UR14 ;  /* 0x0000000eff057e24 */ /* 0x000fe2000f8e00ff */
[----:B------:R-:W-:Y:S01]  /*3d60*/  LOP3.LUT R9, R3, 0x400, RZ, 0xfc, !PT ;  /* 0x0000040003097812 */ /* 0x000fe200078efcff */
[----:B------:R-:W-:Y:S01]  /*3d70*/  BSSY.RECONVERGENT B1, `(.L_x_186) ;  /* 0x0000020000017945 */ /* 0x000fe20003800200 */
[----:B------:R-:W-:-:S04]  /*3d80*/  ISETP.LE.U32.AND P0, PT, R25, UR6, PT ;  /* 0x0000000619007c0c */ /* 0x000fc8000bf03070 */
[----:B------:R-:W-:Y:S01]  /*3d90*/  ISETP.GE.U32.AND.EX P0, PT, RZ, R16, PT, P0 ;  /* 0x00000010ff00720c */ /* 0x000fe20003f06100 */
[----:B--2---:R-:W-:-:S06]  /*3da0*/  DSETP.GEU.AND P2, PT, |R6|, |R14|, PT ;  /* 0x4000000e0600722a */ /* 0x004fcc0003f4e200 */
[----:B------:R-:W-:Y:S02]  /*3db0*/  FSEL R6, R6, R14, P2 ;  /* 0x0000000e06067208 */ /* 0x000fe40001000000 */
[----:B------:R-:W-:-:S06]  /*3dc0*/  FSEL R7, R7, R15, P2 ;  /* 0x0000000f07077208 */ /* 0x000fcc0001000000 */
[----:B---3--:R-:W-:-:S06]  /*3dd0*/  DSETP.GEU.AND P3, PT, |R6|, |R18|, PT ;  /* 0x400000120600722a */ /* 0x008fcc0003f6e200 */
[----:B------:R-:W-:Y:S01]  /*3de0*/  FSEL R14, R6, R18, P3 ;  /* 0x00000012060e7208 */ /* 0x000fe20001800000 */
[----:B------:R-:W-:Y:S01]  /*3df0*/  IMAD.U32 R6, RZ, RZ, UR15 ;  /* 0x0000000fff067e24 */ /* 0x000fe2000f8e00ff */
[----:B------:R-:W-:Y:S01]  /*3e00*/  FSEL R15, R7, R19, P3 ;  /* 0x00000013070f7208 */ /* 0x000fe20001800000 */
[----:B------:R-:W-:-:S05]  /*3e10*/  VIADD R18, R3, 0x100 ;  /* 0x0000010003127836 */ /* 0x000fca0000000000 */
[----:B----4-:R-:W-:-:S06]  /*3e20*/  DSETP.GEU.AND P1, PT, |R14|, |R12|, PT ;  /* 0x4000000c0e00722a */ /* 0x010fcc0003f2e200 */
[----:B------:R-:W-:Y:S01]  /*3e30*/  FSEL R12, R14, R12, P1 ;  /* 0x0000000c0e0c7208 */ /* 0x000fe20000800000 */
[----:B------:R-:W-:Y:S01]  /*3e40*/  VIADD R14, R3, 0x200 ;  /* 0x00000200030e7836 */ /* 0x000fe20000000000 */
[----:B------:R-:W-:Y:S02]  /*3e50*/  FSEL R13, R15, R13, P1 ;  /* 0x0000000d0f0d7208 */ /* 0x000fe40000800000 */
[----:B------:R-:W-:Y:S02]  /*3e60*/  IADD3 R15, P5, PT, R8, R5, RZ ;  /* 0x00000005080f7210 */ /* 0x000fe40007fbe0ff */
[----:B------:R-:W-:Y:S02]  /*3e70*/  @P3 SEL R14, R3, R18, P2 ;  /* 0x00000012030e3207 */ /* 0x000fe40001000000 */
[----:B-----5:R-:W-:Y:S01]  /*3e80*/  DSETP.GEU.AND P4, PT, |R12|, |R10|, PT ;  /* 0x4000000a0c00722a */ /* 0x020fe20003f8e200 */
[----:B------:R-:W-:Y:S01]  /*3e90*/  IMAD.X R17, RZ, RZ, R6, P5 ;  /* 0x000000ffff117224 */ /* 0x000fe200028e0606 */
[----:B------:R-:W-:Y:S01]  /*3ea0*/  IADD3 R7, P5, PT, R9, R15, RZ ;  /* 0x0000000f09077210 */ /* 0x000fe20007fbe0ff */
[----:B------:R-:W-:-:S04]  /*3eb0*/  @!P1 VIADD R14, R3, 0x300 ;  /* 0x00000300030e9836 */ /* 0x000fc80000000000 */
[----:B------:R-:W-:-:S07]  /*3ec0*/  IMAD.X R8, RZ, RZ, R17, P5 ;  /* 0x000000ffff087224 */ /* 0x000fce00028e0611 */
[----:B------:R-:W-:Y:S05]  /*3ed0*/  @!P4 BRA `(.L_x_187) ;  /* 0x000000000024c947 */ /* 0x000fea0003800000 */
[C---:B------:R-:W-:Y:S02]  /*3ee0*/  ISETP.GE.U32.AND P1, PT, R14.reuse, R9, PT ;  /* 0x000000090e00720c */ /* 0x040fe40003f26070 */
[----:B------:R-:W-:Y:S02]  /*3ef0*/  IADD3 R14, P2, PT, R14, R15, RZ ;  /* 0x0000000f0e0e7210 */ /* 0x000fe40007f5e0ff */
[----:B------:R-:W-:-:S03]  /*3f00*/  ISETP.GE.U32.AND.EX P1, PT, RZ, RZ, PT, P1 ;  /* 0x000000ffff00720c */ /* 0x000fc60003f26110 */
[----:B------:R-:W-:-:S10]  /*3f10*/  IMAD.X R9, RZ, RZ, R17, P2 ;  /* 0x000000ffff097224 */ /* 0x000fd400010e0611 */
[----:B------:R-:W-:-:S06]  /*3f20*/  DSETP.LT.OR P1, PT, |R10|, |R12|, !P1 ;  /* 0x4000000c0a00722a */ /* 0x000fcc0004f21600 */
[----:B------:R-:W-:Y:S02]  /*3f30*/  FSEL R10, R12, R10, P1 ;  /* 0x0000000a0c0a7208 */ /* 0x000fe40000800000 */
[----:B------:R-:W-:Y:S02]  /*3f40*/  FSEL R11, R13, R11, P1 ;  /* 0x0000000b0d0b7208 */ /* 0x000fe40000800000 */
[----:B------:R-:W-:Y:S02]  /*3f50*/  SEL R7, R14, R7, P1 ;  /* 0x000000070e077207 */ /* 0x000fe40000800000 */
[----:B------:R-:W-:-:S07]  /*3f60*/  SEL R8, R9, R8, P1 ;  /* 0x0000000809087207 */ /* 0x000fce0000800000 */
.L_x_187:
[----:B------:R-:W-:Y:S05]  /*3f70*/  BSYNC.RECONVERGENT B1 ;  /* 0x0000000000017941 */ /* 0x000fea0003800200 */
.L_x_186:
[----:B------:R-:W-:Y:S05]  /*3f80*/  @P0 BRA `(.L_x_188) ;  /* 0x0000001400000947 */ /* 0x000fea0003800000 */
[----:B------:R-:W0:Y:S01]  /*3f90*/  LDCU.64 UR8, c[0x0][0x3e8] ;  /* 0x00007d00ff0877ac */ /* 0x000e220008000a00 */
[----:B------:R-:W-:Y:S01]  /*3fa0*/  ISETP.NE.AND P0, PT, R3, RZ, PT ;  /* 0x000000ff0300720c */ /* 0x000fe20003f05270 */
[----:B------:R-:W-:Y:S01]  /*3fb0*/  BSSY.RECONVERGENT B1, `(.L_x_189) ;  /* 0x0000012000017945 */ /* 0x000fe20003800200 */
[----:B------:R-:W-:Y:S01]  /*3fc0*/  UMOV UR4, 0x8 ;  /* 0x0000000800047882 */ /* 0x000fe20000000000 */
[----:B------:R-:W-:Y:S02]  /*3fd0*/  UMOV UR5, 0x0 ;  /* 0x0000000000057882 */ /* 0x000fe40000000000 */
[----:B0-----:R-:W-:-:S04]  /*3fe0*/  UIMAD.WIDE.U32 UR4, UR8, 0x1, UR4 ;  /* 0x00000001080478a5 */ /* 0x001fc8000f8e0004 */
[----:B------:R-:W-:Y:S02]  /*3ff0*/  UIADD3 UR7, UPT, UPT, UR5, UR9, URZ ;  /* 0x0000000905077290 */ /* 0x000fe4000fffe0ff */
[----:B------:R-:W-:Y:S02]  /*4000*/  IMAD.U32 R13, RZ, RZ, UR5 ;  /* 0x00000005ff0d7e24 */ /* 0x000fe4000f8e00ff */
[----:B------:R-:W-:Y:S02]  /*4010*/  IMAD.U32 R12, RZ, RZ, UR4 ;  /* 0x00000004ff0c7e24 */ /* 0x000fe4000f8e00ff */
[----:B------:R-:W-:Y:S01]  /*4020*/  IMAD.U32 R13, RZ, RZ, UR7 ;  /* 0x00000007ff0d7e24 */ /* 0x000fe2000f8e00ff */
[----:B------:R-:W-:Y:S06]  /*4030*/  @P0 BRA `(.L_x_190) ;  /* 0x0000000000240947 */ /* 0x000fec0003800000 */
[----:B------:R-:W-:Y:S02]  /*4040*/  IMAD.MOV.U32 R18, RZ, RZ, 0x500 ;  /* 0x00000500ff127424 */ /* 0x000fe400078e00ff */
[----:B------:R-:W-:-:S05]  /*4050*/  IMAD.MOV.U32 R19, RZ, RZ, 0x0 ;  /* 0x00000000ff137424 */ /* 0x000fca00078e00ff */
[----:B------:R-:W2:Y:S01]  /*4060*/  ATOMG.E.ADD.64.STRONG.GPU PT, R14, desc[UR10][R12.64], R18 ;  /* 0x800000120c0e79a8 */ /* 0x000ea200081ef50a */
[----:B------:R-:W0:Y:S01]  /*4070*/  S2UR UR5, SR_CgaCtaId ;  /* 0x00000000000579c3 */ /* 0x000e220000008800 */
[----:B------:R-:W-:Y:S02]  /*4080*/  UMOV UR4, 0x400 ;  /* 0x0000040000047882 */ /* 0x000fe40000000000 */
[----:B0-----:R-:W-:Y:S01]  /*4090*/  ULEA UR4, UR5, UR4, 0x18 ;  /* 0x0000000405047291 */ /* 0x001fe2000f8ec0ff */
[----:B--2---:R-:W-:-:S05]  /*40a0*/  IADD3 R14, P0, PT, R14, UR6, RZ ;  /* 0x000000060e0e7c10 */ /* 0x004fca000ff1e0ff */
[----:B------:R-:W-:-:S05]  /*40b0*/  IMAD.X R15, RZ, RZ, R15, P0 ;  /* 0x000000ffff0f7224 */ /* 0x000fca00000e060f */
[----:B------:R0:W-:Y:S03]  /*40c0*/  STS.64 [UR4+0x98], R14 ;  /* 0x0000980eff007988 */ /* 0x0001e60008000a04 */
.L_x_190:
[----:B------:R-:W-:Y:S05]  /*40d0*/  BSYNC.RECONVERGENT B1 ;  /* 0x0000000000017941 */ /* 0x000fea0003800200 */
.L_x_189:
[----:B------:R-:W1:Y:S08]  /*40e0*/  S2UR UR5, SR_CgaCtaId ;  /* 0x00000000000579c3 */ /* 0x000e700000008800 */
[----:B------:R-:W-:Y:S06]  /*40f0*/  BAR.SYNC.DEFER_BLOCKING 0x0 ;  /* 0x0000000000007b1d */ /* 0x000fec0000010000 */
[----:B------:R-:W-:-:S02]  /*4100*/  UMOV UR4, 0x400 ;  /* 0x0000040000047882 */ /* 0x000fc40000000000 */
[----:B-1----:R-:W-:-:S06]  /*4110*/  ULEA UR4, UR5, UR4, 0x18 ;  /* 0x0000000405047291 */ /* 0x002fcc000f8ec0ff */
[----:B------:R-:W-:-:S05]  /*4120*/  IMAD.U32 R9, RZ, RZ, UR4 ;  /* 0x00000004ff097e24 */ /* 0x000fca000f8e00ff */
[----:B------:R-:W0:Y:S02]  /*4130*/  LDS.64 R18, [R9+0x98] ;  /* 0x0000980009127984 */ /* 0x000e240000000a00 */
[----:B0-----:R-:W-:-:S04]  /*4140*/  IADD3 R14, P1, PT, R18, 0x500, RZ ;  /* 0x00000500120e7810 */ /* 0x001fc80007f3e0ff */
[----:B------:R-:W-:Y:S01]  /*4150*/  ISETP.GT.U32.AND P0, PT, R14, R25, PT ;  /* 0x000000190e00720c */ /* 0x000fe20003f04070 */
[----:B------:R-:W-:-:S05]  /*4160*/  IMAD.X R15, RZ, RZ, R19, P1 ;  /* 0x000000ffff0f7224 */ /* 0x000fca00008e0613 */
[----:B------:R-:W-:-:S13]  /*4170*/  ISETP.GT.AND.EX P0, PT, R15, R16, PT, P0 ;  /* 0x000000100f00720c */ /* 0x000fda0003f04300 */
[----:B------:R-:W-:Y:S05]  /*4180*/  @P0 BRA `(.L_x_191) ;  /* 0x0000000400b40947 */ /* 0x000fea0003800000 */
[----:B------:R-:W-:Y:S01]  /*4190*/  BSSY.RECONVERGENT B1, `(.L_x_191) ;  /* 0x000006c000017945 */ /* 0x000fe20003800200 */
[----:B------:R-:W-:Y:S01]  /*41a0*/  IMAD.MOV.U32 R20, RZ, RZ, R10 ;  /* 0x000000ffff147224 */ /* 0x000fe200078e000a */
[----:B------:R-:W0:Y:S01]  /*41b0*/  LDCU.64 UR8, c[0x0][0x398] ;  /* 0x00007300ff0877ac */ /* 0x000e220008000a00 */
[----:B------:R-:W-:Y:S02]  /*41c0*/  IMAD.MOV.U32 R21, RZ, RZ, R11 ;  /* 0x000000ffff157224 */ /* 0x000fe400078e000b */
[----:B------:R-:W-:Y:S01]  /*41d0*/  IMAD.MOV.U32 R15, RZ, RZ, R7 ;  /* 0x000000ffff0f7224 */ /* 0x000fe200078e0007 */
[----:B------:R-:W1:Y:S01]  /*41e0*/  LDCU.128 UR12, c[0x0][0x380] ;  /* 0x00007000ff0c77ac */ /* 0x000e620008000c00 */
[----:B------:R-:W-:-:S07]  /*41f0*/  IMAD.MOV.U32 R14, RZ, RZ, R8 ;  /* 0x000000ffff0e7224 */ /* 0x000fce00078e0008 */
.L_x_194:
[----:B------:R-:W-:Y:S01]  /*4200*/  IADD3 R7, P0, PT, R3, R18, RZ ;  /* 0x0000001203077210 */ /* 0x000fe20007f1e0ff */
[----:B-1----:R-:W-:Y:S02]  /*4210*/  IMAD.U32 R2, RZ, RZ, UR12 ;  /* 0x0000000cff027e24 */ /* 0x002fe4000f8e00ff */
[----:B------:R-:W-:Y:S02]  /*4220*/  IMAD.U32 R4, RZ, RZ, UR13 ;  /* 0x0000000dff047e24 */ /* 0x000fe4000f8e00ff */
[----:B------:R-:W-:Y:S01]  /*4230*/  IMAD.X R25, RZ, RZ, R19, P0 ;  /* 0x000000ffff197224 */ /* 0x000fe200000e0613 */
[----:B------:R-:W-:-:S04]  /*4240*/  LEA R10, P0, R7, R2, 0x3 ;  /* 0x00000002070a7211 */ /* 0x000fc800078018ff */
[----:B------:R-:W-:-:S05]  /*4250*/  LEA.HI.X R11, R7, R4, R25, 0x3, P0 ;  /* 0x00000004070b7211 */ /* 0x000fca00000f1c19 */
[----:B------:R-:W2:Y:S04]  /*4260*/  LDG.E.64 R16, desc[UR10][R10.64] ;  /* 0x0000000a0a107981 */ /* 0x000ea8000c1e1b00 */
[----:B------:R-:W3:Y:S01]  /*4270*/  LDG.E.64 R18, desc[UR10][R10.64+0x800] ;  /* 0x0008000a0a127981 */ /* 0x000ee2000c1e1b00 */
[----:B------:R-:W-:Y:S02]  /*4280*/  IMAD.U32 R5, RZ, RZ, UR14 ;  /* 0x0000000eff057e24 */ /* 0x000fe4000f8e00ff */
[----:B------:R-:W-:-:S03]  /*4290*/  IMAD.U32 R6, RZ, RZ, UR15 ;  /* 0x0000000fff067e24 */ /* 0x000fc6000f8e00ff */
[----:B------:R-:W-:-:S04]  /*42a0*/  IADD3 R24, P0, PT, R7, R5, RZ ;  /* 0x0000000507187210 */ /* 0x000fc80007f1e0ff */
[----:B------:R-:W-:Y:S01]  /*42b0*/  IADD3 R27, P3, PT, R24, 0x100, RZ ;  /* 0x00000100181b7810 */ /* 0x000fe20007f7e0ff */
[----:B------:R-:W-:-:S04]  /*42c0*/  IMAD.X R25, R25, 0x1, R6, P0 ;  /* 0x0000000119197824 */ /* 0x000fc800000e0606 */
[----:B------:R-:W-:Y:S01]  /*42d0*/  IMAD.X R26, RZ, RZ, R25, P3 ;  /* 0x000000ffff1a7224 */ /* 0x000fe200018e0619 */
[----:B--2---:R-:W-:-:S14]  /*42e0*/  DSETP.GEU.AND P2, PT, |R20|, |R16|, PT ;  /* 0x400000101400722a */ /* 0x004fdc0003f4e200 */
[----:B------:R-:W-:-:S04]  /*42f0*/  @P2 ISETP.GE.U32.AND P0, PT, R15, R24, PT ;  /* 0x000000180f00220c */ /* 0x000fc80003f06070 */
[----:B------:R-:W-:-:S13]  /*4300*/  @P2 ISETP.GE.AND.EX P0, PT, R14, R25, PT, P0 ;  /* 0x000000190e00220c */ /* 0x000fda0003f06300 */
[----:B------:R-:W-:-:S06]  /*4310*/  @P2 DSETP.LT.OR P0, PT, |R16|, |R20|, !P0 ;  /* 0x400000141000222a */ /* 0x000fcc0004701600 */
[----:B------:R-:W-:Y:S02]  /*4320*/  @P2 FSEL R7, R20, R16, P0 ;  /* 0x0000001014072208 */ /* 0x000fe40000000000 */
[----:B------:R-:W-:Y:S02]  /*4330*/  @P2 FSEL R20, R21, R17, P0 ;  /* 0x0000001115142208 */ /* 0x000fe40000000000 */
[C---:B------:R-:W-:Y:S01]  /*4340*/  IADD3 R21, P5, PT, R24.reuse, 0x300, RZ ;  /* 0x0000030018157810 */ /* 0x040fe20007fbe0ff */
[----:B------:R-:W-:Y:S01]  /*4350*/  @P2 IMAD.MOV.U32 R16, RZ, RZ, R7 ;  /* 0x000000ffff102224 */ /* 0x000fe200078e0007 */
[C---:B------:R-:W-:Y:S01]  /*4360*/  IADD3 R7, P6, PT, R24.reuse, 0x400, RZ ;  /* 0x0000040018077810 */ /* 0x040fe20007fde0ff */
[----:B------:R-:W-:Y:S01]  /*4370*/  @P2 IMAD.MOV.U32 R17, RZ, RZ, R20 ;  /* 0x000000ffff112224 */ /* 0x000fe200078e0014 */
[----:B------:R-:W-:Y:S01]  /*4380*/  IADD3 R20, P4, PT, R24, 0x200, RZ ;  /* 0x0000020018147810 */ /* 0x000fe20007f9e0ff */
[--C-:B------:R-:W-:Y:S01]  /*4390*/  IMAD.X R23, RZ, RZ, R25.reuse, P5 ;  /* 0x000000ffff177224 */ /* 0x100fe200028e0619 */
[----:B------:R-:W-:Y:S01]  /*43a0*/  @P2 SEL R24, R15, R24, P0 ;  /* 0x000000180f182207 */ /* 0x000fe20000000000 */
[----:B------:R-:W-:-:S02]  /*43b0*/  IMAD.X R8, RZ, RZ, R25, P6 ;  /* 0x000000ffff087224 */ /* 0x000fc400030e0619 */
[----:B------:R-:W-:Y:S01]  /*43c0*/  IMAD.X R22, RZ, RZ, R25, P4 ;  /* 0x000000ffff167224 */ /* 0x000fe200020e0619 */
[----:B------:R-:W-:Y:S01]  /*43d0*/  @P2 SEL R25, R14, R25, P0 ;  /* 0x000000190e192207 */ /* 0x000fe20000000000 */
[----:B---3--:R-:W-:Y:S01]  /*43e0*/  DSETP.GEU.AND P1, PT, |R16|, |R18|, PT ;  /* 0x400000121000722a */ /* 0x008fe20003f2e200 */
[----:B------:R-:W2:-:S13]  /*43f0*/  LDG.E.64 R14, desc[UR10][R10.64+0x1000] ;  /* 0x0010000a0a0e7981 */ /* 0x000e9a000c1e1b00 */
[----:B------:R-:W-:-:S04]  /*4400*/  @P1 ISETP.GE.U32.AND P0, PT, R24, R27, PT ;  /* 0x0000001b1800120c */ /* 0x000fc80003f06070 */
[----:B------:R-:W-:-:S13]  /*4410*/  @P1 ISETP.GE.AND.EX P0, PT, R25, R26, PT, P0 ;  /* 0x0000001a1900120c */ /* 0x000fda0003f06300 */
[----:B------:R-:W-:-:S06]  /*4420*/  @P1 DSETP.LT.OR P0, PT, |R18|, |R16|, !P0 ;  /* 0x400000101200122a */ /* 0x000fcc0004701600 */
[----:B------:R-:W-:Y:S02]  /*4430*/  @P1 FSEL R28, R16, R18, P0 ;  /* 0x00000012101c1208 */ /* 0x000fe40000000000 */
[----:B------:R-:W-:Y:S02]  /*4440*/  @P1 FSEL R29, R17, R19, P0 ;  /* 0x00000013111d1208 */ /* 0x000fe40000000000 */
[----:B------:R-:W3:Y:S01]  /*4450*/  LDG.E.64 R16, desc[UR10][R10.64+0x1800] ;  /* 0x0018000a0a107981 */ /* 0x000ee2000c1e1b00 */
[----:B------:R-:W-:Y:S02]  /*4460*/  @P1 IMAD.MOV.U32 R18, RZ, RZ, R28 ;  /* 0x000000ffff121224 */ /* 0x000fe400078e001c */
[----:B------:R-:W-:Y:S01]  /*4470*/  @P1 IMAD.MOV.U32 R19, RZ, RZ, R29 ;  /* 0x000000ffff131224 */ /* 0x000fe200078e001d */
[----:B------:R-:W-:Y:S02]  /*4480*/  @P1 SEL R27, R24, R27, P0 ;  /* 0x0000001b181b1207 */ /* 0x000fe40000000000 */
[----:B------:R-:W-:Y:S01]  /*4490*/  @P1 SEL R26, R25, R26, P0 ;  /* 0x0000001a191a1207 */ /* 0x000fe20000000000 */
[----:B------:R-:W-:Y:S01]  /*44a0*/  BSSY.RECONVERGENT B2, `(.L_x_192) ;  /* 0x000001d000027945 */ /* 0x000fe20003800200 */
[----:B------:R-:W5:Y:S01]  /*44b0*/  LDG.E.64 R10, desc[UR10][R10.64+0x2000] ;  /* 0x0020000a0a0a7981 */ /* 0x000f62000c1e1b00 */
[----:B------:R-:W-:Y:S06]  /*44c0*/  BAR.SYNC.DEFER_BLOCKING 0x0 ;  /* 0x0000000000007b1d */ /* 0x000fec0000010000 */
[----:B--2---:R-:W-:-:S14]  /*44d0*/  DSETP.GEU.AND P2, PT, |R18|, |R14|, PT ;  /* 0x4000000e1200722a */ /* 0x004fdc0003f4e200 */
[----:B------:R-:W-:-:S04]  /*44e0*/  @P2 ISETP.GE.U32.AND P0, PT, R27, R20, PT ;  /* 0x000000141b00220c */ /* 0x000fc80003f06070 */
[----:B------:R-:W-:-:S13]  /*44f0*/  @P2 ISETP.GE.AND.EX P0, PT, R26, R22, PT, P0 ;  /* 0x000000161a00220c */ /* 0x000fda0003f06300 */
[----:B------:R-:W-:-:S06]  /*4500*/  @P2 DSETP.LT.OR P0, PT, |R14|, |R18|, !P0 ;  /* 0x400000120e00222a */ /* 0x000fcc0004701600 */
[----:B------:R-:W-:Y:S02]  /*4510*/  @P2 FSEL R18, R18, R14, P0 ;  /* 0x0000000e12122208 */ /* 0x000fe40000000000 */
[----:B------:R-:W-:-:S03]  /*4520*/  @P2 FSEL R19, R19, R15, P0 ;  /* 0x0000000f13132208 */ /* 0x000fc60000000000 */
[----:B------:R-:W-:Y:S02]  /*4530*/  @P2 IMAD.MOV.U32 R14, RZ, RZ, R18 ;  /* 0x000000ffff0e2224 */ /* 0x000fe400078e0012 */
[----:B------:R-:W-:-:S06]  /*4540*/  @P2 IMAD.MOV.U32 R15, RZ, RZ, R19 ;  /* 0x000000ffff0f2224 */ /* 0x000fcc00078e0013 */
[----:B---3--:R-:W-:Y:S01]  /*4550*/  DSETP.GEU.AND P1, PT, |R14|, |R16|, PT ;  /* 0x400000100e00722a */ /* 0x008fe20003f2e200 */
[----:B------:R-:W-:Y:S02]  /*4560*/  @P2 SEL R20, R27, R20, P0 ;  /* 0x000000141b142207 */ /* 0x000fe40000000000 */
[----:B------:R-:W-:Y:S02]  /*4570*/  @P2 SEL R22, R26, R22, P0 ;  /* 0x000000161a162207 */ /* 0x000fe40000000000 */
[----:B------:R-:W-:-:S09]  /*4580*/  ISETP.NE.AND P2, PT, R3, RZ, PT ;  /* 0x000000ff0300720c */ /* 0x000fd20003f45270 */
[----:B------:R-:W-:-:S04]  /*4590*/  @P1 ISETP.GE.U32.AND P0, PT, R20, R21, PT ;  /* 0x000000151400120c */ /* 0x000fc80003f06070 */
[----:B------:R-:W-:-:S13]  /*45a0*/  @P1 ISETP.GE.AND.EX P0, PT, R22, R23, PT, P0 ;  /* 0x000000171600120c */ /* 0x000fda0003f06300 */
[----:B------:R-:W-:Y:S01]  /*45b0*/  @P1 DSETP.LT.OR P0, PT, |R16|, |R14|, !P0 ;  /* 0x4000000e1000122a */ /* 0x000fe20004701600 */
[----:B------:R-:W-:-:S13]  /*45c0*/  @P2 BRA `(.L_x_193) ;  /* 0x0000000000282947 */ /* 0x000fda0003800000 */
[----:B------:R-:W-:Y:S02]  /*45d0*/  IMAD.MOV.U32 R24, RZ, RZ, 0x500 ;  /* 0x00000500ff187424 */ /* 0x000fe400078e00ff */
[----:B------:R-:W-:-:S06]  /*45e0*/  IMAD.MOV.U32 R25, RZ, RZ, 0x0 ;  /* 0x00000000ff197424 */ /* 0x000fcc00078e00ff */
[----:B------:R-:W2:Y:S01]  /*45f0*/  ATOMG.E.ADD.64.STRONG.GPU PT, R24, desc[UR10][R12.64], R24 ;  /* 0x800000180c1879a8 */ /* 0x000ea200081ef50a */
[----:B------:R-:W1:Y:S01]  /*4600*/  S2UR UR5, SR_CgaCtaId ;  /* 0x00000000000579c3 */ /* 0x000e620000008800 */
[----:B------:R-:W-:Y:S02]  /*4610*/  UMOV UR4, 0x400 ;  /* 0x0000040000047882 */ /* 0x000fe40000000000 */
[----:B-1----:R-:W-:-:S06]  /*4620*/  ULEA UR4, UR5, UR4, 0x18 ;  /* 0x0000000405047291 */ /* 0x002fcc000f8ec0ff */
[----:B------:R-:W-:Y:S01]  /*4630*/  IMAD.U32 R9, RZ, RZ, UR4 ;  /* 0x00000004ff097e24 */ /* 0x000fe2000f8e00ff */
[----:B--2---:R-:W-:-:S05]  /*4640*/  IADD3 R18, P2, PT, R24, UR6, RZ ;  /* 0x0000000618127c10 */ /* 0x004fca000ff5e0ff */
[----:B------:R-:W-:-:S05]  /*4650*/  IMAD.X R19, RZ, RZ, R25, P2 ;  /* 0x000000ffff137224 */ /* 0x000fca00010e0619 */
[----:B------:R1:W-:Y:S03]  /*4660*/  STS.64 [R9+0x98], R18 ;  /* 0x0000981209007388 */ /* 0x0003e60000000a00 */
.L_x_193:
[----:B0-----:R-:W-:Y:S05]  /*4670*/  BSYNC.RECONVERGENT B2 ;  /* 0x0000000000027941 */ /* 0x001fea0003800200 */
.L_x_192:
[----:B------:R-:W-:Y:S01]  /*4680*/  BAR.SYNC.DEFER_BLOCKING 0x0 ;  /* 0x0000000000007b1d */ /* 0x000fe20000010000 */
[----:B------:R-:W-:Y:S01]  /*4690*/  @P1 FSEL R14, R14, R16, P0 ;  /* 0x000000100e0e1208 */ /* 0x000fe20000000000 */
[----:B------:R-:W-:Y:S01]  /*46a0*/  IMAD.U32 R25, RZ, RZ, UR8 ;  /* 0x00000008ff197e24 */ /* 0x000fe2000f8e00ff */
[----:B------:R-:W-:Y:S02]  /*46b0*/  @P1 FSEL R15, R15, R17, P0 ;  /* 0x000000110f0f1208 */ /* 0x000fe40000000000 */
[----:B------:R-:W-:Y:S01]  /*46c0*/  @P1 SEL R21, R20, R21, P0 ;  /* 0x0000001514151207 */ /* 0x000fe20000000000 */
[----:B------:R-:W-:Y:S01]  /*46d0*/  @P1 IMAD.MOV.U32 R16, RZ, RZ, R14 ;  /* 0x000000ffff101224 */ /* 0x000fe200078e000e */
[----:B------:R-:W-:Y:S01]  /*46e0*/  @P1 SEL R23, R22, R23, P0 ;  /* 0x0000001716171207 */ /* 0x000fe20000000000 */
[----:B------:R-:W-:-:S06]  /*46f0*/  @P1 IMAD.MOV.U32 R17, RZ, RZ, R15 ;  /* 0x000000ffff111224 */ /* 0x000fcc00078e000f */
[----:B-----5:R-:W-:Y:S01]  /*4700*/  DSETP.GEU.AND P2, PT, |R16|, |R10|, PT ;  /* 0x4000000a1000722a */ /* 0x020fe20003f4e200 */
[----:B-1----:R-:W0:-:S13]  /*4710*/  LDS.64 R18, [R9+0x98] ;  /* 0x0000980009127984 */ /* 0x002e1a0000000a00 */
[----:B------:R-:W-:-:S04]  /*4720*/  @P2 ISETP.GE.U32.AND P0, PT, R21, R7, PT ;  /* 0x000000071500220c */ /* 0x000fc80003f06070 */
[----:B------:R-:W-:-:S13]  /*4730*/  @P2 ISETP.GE.AND.EX P0, PT, R23, R8, PT, P0 ;  /* 0x000000081700220c */ /* 0x000fda0003f06300 */
[----:B------:R-:W-:-:S06]  /*4740*/  @P2 DSETP.LT.OR P0, PT, |R10|, |R16|, !P0 ;  /* 0x400000100a00222a */ /* 0x000fcc0004701600 */
[----:B------:R-:W-:Y:S02]  /*4750*/  @P2 FSEL R17, R17, R11, P0 ;  /* 0x0000000b11112208 */ /* 0x000fe40000000000 */
[----:B------:R-:W-:Y:S02]  /*4760*/  @P2 SEL R7, R21, R7, P0 ;  /* 0x0000000715072207 */ /* 0x000fe40000000000 */
[----:B------:R-:W-:Y:S01]  /*4770*/  @P2 SEL R8, R23, R8, P0 ;  /* 0x0000000817082207 */ /* 0x000fe20000000000 */
[----:B------:R-:W-:-:S04]  /*4780*/  @P2 IMAD.MOV.U32 R11, RZ, RZ, R17 ;  /* 0x000000ffff0b2224 */ /* 0x000fc800078e0011 */
[----:B------:R-:W-:Y:S01]  /*4790*/  IMAD.MOV.U32 R21, RZ, RZ, R11 ;  /* 0x000000ffff157224 */ /* 0x000fe200078e000b */
[----:B0-----:R-:W-:-:S04]  /*47a0*/  IADD3 R14, P3, PT, R18, 0x500, RZ ;  /* 0x00000500120e7810 */ /* 0x001fc80007f7e0ff */
[----:B------:R-:W-:Y:S01]  /*47b0*/  ISETP.GT.U32.AND P1, PT, R14, R25, PT ;  /* 0x000000190e00720c */ /* 0x000fe20003f24070 */
[----:B------:R-:W-:Y:S01]  /*47c0*/  IMAD.X R15, RZ, RZ, R19, P3 ;  /* 0x000000ffff0f7224 */ /* 0x000fe200018e0613 */
[----:B------:R-:W-:Y:S01]  /*47d0*/  @P2 FSEL R14, R16, R10, P0 ;  /* 0x0000000a100e2208 */ /* 0x000fe20000000000 */
[----:B------:R-:W-:-:S04]  /*47e0*/  IMAD.U32 R16, RZ, RZ, UR9 ;  /* 0x00000009ff107e24 */ /* 0x000fc8000f8e00ff */
[----:B------:R-:W-:Y:S01]  /*47f0*/  @P2 IMAD.MOV.U32 R10, RZ, RZ, R14 ;  /* 0x000000ffff0a2224 */ /* 0x000fe200078e000e */
[----:B------:R-:W-:Y:S01]  /*4800*/  ISETP.GT.AND.EX P0, PT, R15, R16, PT, P1 ;  /* 0x000000100f00720c */ /* 0x000fe20003f04310 */
[----:B------:R-:W-:Y:S01]  /*4810*/  IMAD.MOV.U32 R14, RZ, RZ, R8 ;  /* 0x000000ffff0e7224 */ /* 0x000fe200078e0008 */
[----:B------:R-:W-:Y:S01]  /*4820*/  MOV R15, R7 ;  /* 0x00000007000f7202 */ /* 0x000fe20000000f00 */
[----:B------:R-:W-:-:S10]  /*4830*/  IMAD.MOV.U32 R20, RZ, RZ, R10 ;  /* 0x000000ffff147224 */ /* 0x000fd400078e000a */
[----:B------:R-:W-:Y:S05]  /*4840*/  @!P0 BRA `(.L_x_194) ;  /* 0xfffffff8006c8947 */ /* 0x000fea000383ffff */
[----:B------:R-:W-:Y:S05]  /*4850*/  BSYNC.RECONVERGENT B1 ;  /* 0x0000000000017941 */ /* 0x000fea0003800200 */
.L_x_191:
[----:B------:R-:W-:Y:S01]  /*4860*/  ISETP.GE.U32.AND P0, PT, R18, R25, PT ;  /* 0x000000191200720c */ /* 0x000fe20003f06070 */
[----:B------:R-:W-:Y:S03]  /*4870*/  BSSY.RECONVERGENT B1, `(.L_x_188) ;  /* 0x00000b1000017945 */ /* 0x000fe60003800200 */
[----:B------:R-:W-:-:S13]  /*4880*/  ISETP.GE.AND.EX P0, PT, R19, R16, PT, P0 ;  /* 0x000000101300720c */ /* 0x000fda0003f06300 */
[----:B------:R-:W-:Y:S05]  /*4890*/  @P0 BRA `(.L_x_195) ;  /* 0x0000000800b80947 */ /* 0x000fea0003800000 */
[----:B------:R-:W-:-:S05]  /*48a0*/  IMAD.IADD R20, R25, 0x1, -R18 ;  /* 0x0000000119147824 */ /* 0x000fca00078e0a12 */
[----:B------:R-:W-:-:S13]  /*48b0*/  ISETP.GE.AND P0, PT, R3, R20, PT ;  /* 0x000000140300720c */ /* 0x000fda0003f06270 */
[----:B------:R-:W-:Y:S05]  /*48c0*/  @P0 BRA `(.L_x_195) ;  /* 0x0000000800ac0947 */ /* 0x000fea0003800000 */
[----:B------:R-:W-:Y:S01]  /*48d0*/  LOP3.LUT R9, RZ, R3, RZ, 0x33, !PT ;  /* 0x00000003ff097212 */ /* 0x000fe200078e33ff */
[----:B------:R-:W-:Y:S03]  /*48e0*/  BSSY.RECONVERGENT B2, `(.L_x_196) ;  /* 0x0000035000027945 */ /* 0x000fe60003800200 */
[----:B------:R-:W-:-:S04]  /*48f0*/  IADD3 R25, PT, PT, -R18, R25, R9 ;  /* 0x0000001912197210 */ /* 0x000fc80007ffe109 */
[----:B------:R-:W-:-:S04]  /*4900*/  LOP3.LUT R9, R25, 0x300, RZ, 0xc0, !PT ;  /* 0x0000030019097812 */ /* 0x000fc800078ec0ff */
[----:B------:R-:W-:Y:S01]  /*4910*/  ISETP.NE.AND P0, PT, R9, 0x300, PT ;  /* 0x000003000900780c */ /* 0x000fe20003f05270 */
[----:B------:R-:W-:-:S12]  /*4920*/  IMAD.MOV.U32 R9, RZ, RZ, R3 ;  /* 0x000000ffff097224 */ /* 0x000fd800078e0003 */
[----:B------:R-:W-:Y:S05]  /*4930*/  @!P0 BRA `(.L_x_197) ;  /* 0x0000000000bc8947 */ /* 0x000fea0003800000 */
[----:B------:R-:W-:Y:S02]  /*4940*/  IADD3 R15, P0, PT, R3, R18, RZ ;  /* 0x00000012030f7210 */ /* 0x000fe40007f1e0ff */
[----:B------:R-:W-:Y:S02]  /*4950*/  LEA.HI R9, R25, 0x1, RZ, 0x18 ;  /* 0x0000000119097811 */ /* 0x000fe400078fc0ff */
[C---:B------:R-:W-:Y:S01]  /*4960*/  LEA R2, P1, R15.reuse, R2, 0x3 ;  /* 0x000000020f027211 */ /* 0x040fe200078218ff */
[----:B------:R-:W-:Y:S01]  /*4970*/  IMAD.X R13, RZ, RZ, R19, P0 ;  /* 0x000000ffff0d7224 */ /* 0x000fe200000e0613 */
[----:B------:R-:W-:Y:S02]  /*4980*/  IADD3 R14, P0, PT, R15, R5, RZ ;  /* 0x000000050f0e7210 */ /* 0x000fe40007f1e0ff */
[----:B------:R-:W-:Y:S01]  /*4990*/  LOP3.LUT R5, R9, 0x3, RZ, 0xc0, !PT ;  /* 0x0000000309057812 */ /* 0x000fe200078ec0ff */
[----:B------:R-:W-:Y:S01]  /*49a0*/  IMAD.MOV.U32 R9, RZ, RZ, R3 ;  /* 0x000000ffff097224 */ /* 0x000fe200078e0003 */
[----:B------:R-:W-:Y:S01]  /*49b0*/  LEA.HI.X R15, R15, R4, R13, 0x3, P1 ;  /* 0x000000040f0f7211 */ /* 0x000fe200008f1c0d */
[----:B------:R-:W-:-:S02]  /*49c0*/  IMAD.X R16, R13, 0x1, R6, P0 ;  /* 0x000000010d107824 */ /* 0x000fc400000e0606 */
[----:B------:R-:W-:-:S07]  /*49d0*/  IMAD.MOV R6, RZ, RZ, -R5 ;  /* 0x000000ffff067224 */ /* 0x000fce00078e0a05 */
.L_x_200:
        /* <DEDUP_REMOVED lines=9> */
[----:B------:R-:W-:Y:S02]  /*4a70*/  IMAD.MOV.U32 R4, RZ, RZ, R10 ;  /* 0x000000ffff047224 */ /* 0x000fe400078e000a */
        /* <DEDUP_REMOVED lines=21> */
.L_x_199:
[----:B------:R-:W-:Y:S05]  /*4bd0*/  BSYNC.RECONVERGENT B3 ;  /* 0x0000000000037941 */ /* 0x000fea0003800200 */
.L_x_198:
[----:B------:R-:W-:Y:S01]  /*4be0*/  IADD3 R14, P0, PT, R14, 0x100, RZ ;  /* 0x000001000e0e7810 */ /* 0x000fe20007f1e0ff */
[----:B------:R-:W-:Y:S02]  /*4bf0*/  VIADD R9, R9, 0x100 ;  /* 0x0000010009097836 */ /* 0x000fe40000000000 */
[----:B------:R-:W-:Y:S02]  /*4c00*/  IMAD.X R15, RZ, RZ, R15, P3 ;  /* 0x000000ffff0f7224 */ /* 0x000fe400018e060f */
[----:B------:R-:W-:Y:S01]  /*4c10*/  IMAD.X R16, RZ, RZ, R16, P0 ;  /* 0x000000ffff107224 */ /* 0x000fe200000e0610 */
[----:B------:R-:W-:Y:S07]  /*4c20*/  @P2 BRA `(.L_x_200) ;  /* 0xfffffffc006c2947 */ /* 0x000fee000383ffff */
.L_x_197:
[----:B------:R-:W-:Y:S05]  /*4c30*/  BSYNC.RECONVERGENT B2 ;  /* 0x0000000000027941 */ /* 0x000fea0003800200 */
.L_x_196:
[----:B------:R-:W-:-:S13]  /*4c40*/  ISETP.GE.U32.AND P0, PT, R25, 0x300, PT ;  /* 0x000003001900780c */ /* 0x000fda0003f06070 */
[----:B------:R-:W-:Y:S05]  /*4c50*/  @!P0 BRA `(.L_x_195) ;  /* 0x0000000400c88947 */ /* 0x000fea0003800000 */
[----:B------:R-:W0:Y:S01]  /*4c60*/  LDC.64 R16, c[0x0][0x380] ;  /* 0x0000e000ff107b82 */ /* 0x000e220000000a00 */
[----:B------:R-:W-:-:S07]  /*4c70*/  VIADD R21, R9, 0x200 ;  /* 0x0000020009157836 */ /* 0x000fce0000000000 */
[----:B------:R-:W1:Y:S02]  /*4c80*/  LDC.64 R14, c[0x0][0x388] ;  /* 0x0000e200ff0e7b82 */ /* 0x000e640000000a00 */
.L_x_209:
[----:B------:R-:W-:-:S05]  /*4c90*/  VIADD R5, R21, 0xfffffe00 ;  /* 0xfffffe0015057836 */ /* 0x000fca0000000000 */
[----:B------:R-:W-:-:S05]  /*4ca0*/  IADD3 R5, P0, PT, R5, R18, RZ ;  /* 0x0000001205057210 */ /* 0x000fca0007f1e0ff */
[----:B------:R-:W-:Y:S01]  /*4cb0*/  IMAD.X R2, RZ, RZ, R19, P0 ;  /* 0x000000ffff027224 */ /* 0x000fe200000e0613 */
[----:B0-----:R-:W-:-:S04]  /*4cc0*/  LEA R22, P0, R5, R16, 0x3 ;  /* 0x0000001005167211 */ /* 0x001fc800078018ff */
[----:B------:R-:W-:-:S05]  /*4cd0*/  LEA.HI.X R23, R5, R17, R2, 0x3, P0 ;  /* 0x0000001105177211 */ /* 0x000fca00000f1c02 */
[----:B------:R-:W2:Y:S04]  /*4ce0*/  LDG.E.64 R24, desc[UR10][R22.64] ;  /* 0x0000000a16187981 */ /* 0x000ea8000c1e1b00 */
[----:B------:R0:W5:Y:S01]  /*4cf0*/  LDG.E.64 R12, desc[UR10][R22.64+0x800] ;  /* 0x0008000a160c7981 */ /* 0x000162000c1e1b00 */
        /* <DEDUP_REMOVED lines=23> */
.L_x_202:
[----:B------:R-:W-:Y:S05]  /*4e70*/  BSYNC.RECONVERGENT B2 ;  /* 0x0000000000027941 */ /* 0x000fea0003800200 */
.L_x_201:
[----:B------:R0:W5:Y:S04]  /*4e80*/  LDG.E.64 R6, desc[UR10][R22.64+0x1000] ;  /* 0x0010000a16067981 */ /* 0x000168000c1e1b00 */
[----:B------:R0:W5:Y:S02]  /*4e90*/  LDG.E.64 R24, desc[UR10][R22.64+0x1800] ;  /* 0x0018000a16187981 */ /* 0x000164000c1e1b00 */
[----:B-----5:R-:W-:Y:S01]  /*4ea0*/  DSETP.GEU.AND P0, PT, |R4|, |R12|, PT ;  /* 0x4000000c0400722a */ /* 0x020fe20003f0e200 */
[----:B------:R-:W-:Y:S01]  /*4eb0*/  VIADD R11, R21, 0xffffff00 ;  /* 0xffffff00150b7836 */ /* 0x000fe20000000000 */
[----:B------:R-:W-:Y:S01]  /*4ec0*/  BSSY.RECONVERGENT B2, `(.L_x_203) ;  /* 0x0000016000027945 */ /* 0x000fe20003800200 */
[----:B------:R-:W-:-:S03]  /*4ed0*/  IMAD.MOV.U32 R10, RZ, RZ, R12 ;  /* 0x000000ffff0a7224 */ /* 0x000fc600078e000c */
[----:B------:R-:W-:Y:S01]  /*4ee0*/  IADD3 R28, P1, P2, R18, R14, R11 ;  /* 0x0000000e121c7210 */ /* 0x000fe20007a3e00b */
[----:B------:R-:W-:-:S03]  /*4ef0*/  IMAD.MOV.U32 R11, RZ, RZ, R13 ;  /* 0x000000ffff0b7224 */ /* 0x000fc600078e000d */
[----:B------:R-:W-:Y:S01]  /*4f00*/  IADD3.X R27, PT, PT, R19, R15, RZ, P1, P2 ;  /* 0x0000000f131b7210 */ /* 0x000fe20000fe44ff */
[----:B------:R-:W-:-:S04]  /*4f10*/  IMAD.MOV.U32 R8, RZ, RZ, R28 ;  /* 0x000000ffff087224 */ /* 0x000fc800078e001c */
        /* <DEDUP_REMOVED lines=16> */
.L_x_204:
[----:B------:R-:W-:Y:S05]  /*5020*/  BSYNC.RECONVERGENT B2 ;  /* 0x0000000000027941 */ /* 0x000fea0003800200 */
.L_x_203:
[----:B------:R-:W-:Y:S01]  /*5030*/  DSETP.GEU.AND P0, PT, |R10|, |R6|, PT ;  /* 0x400000060a00722a */ /* 0x000fe20003f0e200 */
[----:B------:R-:W-:Y:S01]  /*5040*/  IADD3 R23, P1, P2, R18, R14, R21 ;  /* 0x0000000e12177210 */ /* 0x000fe20007a3e015 */
[----:B------:R-:W-:Y:S01]  /*5050*/  BSSY.RECONVERGENT B2, `(.L_x_205) ;  /* 0x0000016000027945 */ /* 0x000fe20003800200 */
[----:B------:R-:W-:Y:S02]  /*5060*/  VIADD R13, R21, 0x100 ;  /* 0x00000100150d7836 */ /* 0x000fe40000000000 */
[----:B------:R-:W-:Y:S01]  /*5070*/  IADD3.X R27, PT, PT, R19, R15, RZ, P1, P2 ;  /* 0x0000000f131b7210 */ /* 0x000fe20000fe44ff */
[----:B------:R-:W-:Y:S02]  /*5080*/  IMAD.MOV.U32 R2, RZ, RZ, R23 ;  /* 0x000000ffff027224 */ /* 0x000fe400078e0017 */
        /* <DEDUP_REMOVED lines=18> */
.L_x_206:
[----:B------:R-:W-:Y:S05]  /*51b0*/  BSYNC.RECONVERGENT B2 ;  /* 0x0000000000027941 */ /* 0x000fea0003800200 */
.L_x_205:
[----:B------:R-:W-:Y:S01]  /*51c0*/  DSETP.GEU.AND P0, PT, |R4|, |R24|, PT ;  /* 0x400000180400722a */ /* 0x000fe20003f0e200 */
[----:B------:R-:W-:Y:S01]  /*51d0*/  IADD3 R13, P1, P2, R18, R14, R13 ;  /* 0x0000000e120d7210 */ /* 0x000fe20007a3e00d */
[----:B------:R-:W-:Y:S01]  /*51e0*/  BSSY.RECONVERGENT B2, `(.L_x_207) ;  /* 0x0000015000027945 */ /* 0x000fe20003800200 */
[----:B------:R-:W-:Y:S02]  /*51f0*/  IMAD.MOV.U32 R10, RZ, RZ, R24 ;  /* 0x000000ffff0a7224 */ /* 0x000fe400078e0018 */
[----:B------:R-:W-:Y:S01]  /*5200*/  IADD3.X R6, PT, PT, R19, R15, RZ, P1, P2 ;  /* 0x0000000f13067210 */ /* 0x000fe20000fe44ff */
[----:B------:R-:W-:Y:S02]  /*5210*/  IMAD.MOV.U32 R7, RZ, RZ, R13 ;  /* 0x000000ffff077224 */ /* 0x000fe400078e000d */
[----:B------:R-:W-:Y:S02]  /*5220*/  IMAD.MOV.U32 R11, RZ, RZ, R25 ;  /* 0x000000ffff0b7224 */ /* 0x000fe400078e0019 */
[----:B------:R-:W-:-:S04]  /*5230*/  IMAD.MOV.U32 R8, RZ, RZ, R6 ;  /* 0x000000ffff087224 */ /* 0x000fc800078e0006 */
[----:B------:R-:W-:Y:S05]  /*5240*/  @!P0 BRA `(.L_x_208) ;  /* 0x0000000000388947 */ /* 0x000fea0003800000 */
[----:B------:R-:W-:Y:S01]  /*5250*/  DSETP.GEU.AND P0, PT, |R24|, |R4|, PT ;  /* 0x400000041800722a */ /* 0x000fe20003f0e200 */
[----:B------:R-:W-:Y:S01]  /*5260*/  MOV R7, R2 ;  /* 0x0000000200077202 */ /* 0x000fe20000000f00 */
[----:B------:R-:W-:Y:S02]  /*5270*/  IMAD.MOV.U32 R8, RZ, RZ, R9 ;  /* 0x000000ffff087224 */ /* 0x000fe400078e0009 */
[----:B------:R-:W-:Y:S02]  /*5280*/  IMAD.MOV.U32 R10, RZ, RZ, R4 ;  /* 0x000000ffff0a7224 */ /* 0x000fe400078e0004 */
[----:B------:R-:W-:-:S08]  /*5290*/  IMAD.MOV.U32 R11, RZ, RZ, R5 ;  /* 0x000000ffff0b7224 */ /* 0x000fd000078e0005 */
        /* <DEDUP_REMOVED lines=9> */
.L_x_208:
[----:B------:R-:W-:Y:S05]  /*5330*/  BSYNC.RECONVERGENT B2 ;  /* 0x0000000000027941 */ /* 0x000fea0003800200 */
.L_x_207:
[C---:B------:R-:W-:Y:S02]  /*5340*/  VIADD R5, R21.reuse, 0x200 ;  /* 0x0000020015057836 */ /* 0x040fe40000000000 */
[----:B------:R-:W-:-:S03]  /*5350*/  VIADD R21, R21, 0x400 ;  /* 0x0000040015157836 */ /* 0x000fc60000000000 */
[----:B------:R-:W-:-:S13]  /*5360*/  ISETP.GE.AND P0, PT, R5, R20, PT ;  /* 0x000000140500720c */ /* 0x000fda0003f06270 */
[----:B------:R-:W-:Y:S05]  /*5370*/  @!P0 BRA `(.L_x_209) ;  /* 0xfffffff800448947 */ /* 0x000fea000383ffff */
.L_x_195:
[----:B------:R-:W-:Y:S05]  /*5380*/  BSYNC.RECONVERGENT B1 ;  /* 0x0000000000017941 */ /* 0x000fea0003800200 */
.L_x_188:
        /* <DEDUP_REMOVED lines=32> */
.L_x_211:
[----:B------:R-:W-:Y:S05]  /*5590*/  BSYNC.RECONVERGENT B1 ;  /* 0x0000000000017941 */ /* 0x000fea0003800200 */
.L_x_210:
        /* <DEDUP_REMOVED lines=31> */
.L_x_213:
[----:B------:R-:W-:Y:S05]  /*5790*/  BSYNC.RECONVERGENT B1 ;  /* 0x0000000000017941 */ /* 0x000fea0003800200 */
.L_x_212:
        /* <DEDUP_REMOVED lines=31> */
.L_x_215:
[----:B------:R-:W-:Y:S05]  /*5990*/  BSYNC.RECONVERGENT B1 ;  /* 0x0000000000017941 */ /* 0x000fea0003800200 */
.L_x_214:
[----:B------:R-:W-:Y:S01]  /*59a0*/  ISETP.GT.AND P0, PT, R2, 0x17, PT ;  /* 0x000000170200780c */ /* 0x000fe20003f04270 */
[----:B-1----:R1:W1:Y:S01]  /*59b0*/  SHFL.DOWN PT, R6, R4, 0x8, 0x1f ;  /* 0x09001f0004067f89 */ /* 0x00226200000e0000 */
[----:B------:R-:W-:Y:S01]  /*59c0*/  BSSY.RECONVERGENT B1, `(.L_x_216) ;  /* 0x000001d000017945 */ /* 0x000fe20003800200 */
[----:B--2---:R-:W-:Y:S02]  /*59d0*/  IMAD.MOV.U32 R12, RZ, RZ, R10 ;  /* 0x000000ffff0c7224 */ /* 0x004fe400078e000a */
[----:B------:R2:W1:Y:S01]  /*59e0*/  SHFL.DOWN PT, R7, R5, 0x8, 0x1f ;  /* 0x09001f0005077f89 */ /* 0x00046200000e0000 */
[----:B------:R-:W-:Y:S02]  /*59f0*/  IMAD.MOV.U32 R13, RZ, RZ, R11 ;  /* 0x000000ffff0d7224 */ /* 0x000fe400078e000b */
[----:B------:R-:W-:Y:S01]  /*5a00*/  IMAD.MOV.U32 R8, RZ, RZ, R4 ;  /* 0x000000ffff087224 */ /* 0x000fe200078e0004 */
[----:B0-----:R2:W0:Y:S01]  /*5a10*/  SHFL.DOWN PT, R15, R10, 0x8, 0x1f ;  /* 0x09001f000a0f7f89 */ /* 0x00142200000e0000 */
[----:B----4-:R-:W-:-:S03]  /*5a20*/  IMAD.MOV.U32 R9, RZ, RZ, R5 ;  /* 0x000000ffff097224 */ /* 0x010fc600078e0005 */
[----:B---3--:R2:W3:Y:S01]  /*5a30*/  SHFL.DOWN PT, R14, R11, 0x8, 0x1f ;  /* 0x09001f000b0e7f89 */ /* 0x0084e200000e0000 */
[----:B------:R-:W-:Y:S05]  /*5a40*/  @P0 BRA `(.L_x_217) ;  /* 0x0000000000500947 */ /* 0x000fea0003800000 */
[----:B-1----:R-:W-:Y:S01]  /*5a50*/  DSETP.GEU.AND P0, PT, |R4|, |R6|, PT ;  /* 0x400000060400722a */ /* 0x002fe20003f0e200 */
        /* <DEDUP_REMOVED lines=19> */
.L_x_217:
[----:B------:R-:W-:Y:S05]  /*5b90*/  BSYNC.RECONVERGENT B1 ;  /* 0x0000000000017941 */ /* 0x000fea0003800200 */
.L_x_216:
[----:B------:R-:W-:Y:S01]  /*5ba0*/  ISETP.GT.AND P0, PT, R2, 0xf, PT ;  /* 0x0000000f0200780c */ /* 0x000fe20003f04270 */
[----:B--2---:R2:W4:Y:S01]  /*5bb0*/  SHFL.DOWN PT, R10, R8, 0x10, 0x1f ;  /* 0x0a001f00080a7f89 */ /* 0x00452200000e0000 */
[----:B------:R-:W-:Y:S01]  /*5bc0*/  BSSY.RECONVERGENT B1, `(.L_x_218) ;  /* 0x000001d000017945 */ /* 0x000fe20003800200 */
[----:B-1----:R-:W-:Y:S02]  /*5bd0*/  IMAD.MOV.U32 R4, RZ, RZ, R12 ;  /* 0x000000ffff047224 */ /* 0x002fe400078e000c */
[----:B------:R2:W1:Y:S01]  /*5be0*/  SHFL.DOWN PT, R11, R9, 0x10, 0x1f ;  /* 0x0a001f00090b7f89 */ /* 0x00046200000e0000 */
[----:B------:R-:W-:Y:S02]  /*5bf0*/  IMAD.MOV.U32 R5, RZ, RZ, R13 ;  /* 0x000000ffff057224 */ /* 0x000fe400078e000d */
[----:B------:R-:W-:Y:S01]  /*5c00*/  IMAD.MOV.U32 R6, RZ, RZ, R8 ;  /* 0x000000ffff067224 */ /* 0x000fe200078e0008 */
[----:B0-----:R2:W0:Y:S01]  /*5c10*/  SHFL.DOWN PT, R15, R12, 0x10, 0x1f ;  /* 0x0a001f000c0f7f89 */ /* 0x00142200000e0000 */
[----:B------:R-:W-:-:S03]  /*5c20*/  IMAD.MOV.U32 R7, RZ, RZ, R9 ;  /* 0x000000ffff077224 */ /* 0x000fc600078e0009 */
[----:B---3--:R2:W3:Y:S01]  /*5c30*/  SHFL.DOWN PT, R14, R13, 0x10, 0x1f ;  /* 0x0a001f000d0e7f89 */ /* 0x0084e200000e0000 */
        /* <DEDUP_REMOVED lines=21> */
.L_x_219:
[----:B------:R-:W-:Y:S05]  /*5d90*/  BSYNC.RECONVERGENT B1 ;  /* 0x0000000000017941 */ /* 0x000fea0003800200 */
.L_x_218:
[----:B------:R-:W-:Y:S01]  /*5da0*/  ISETP.NE.AND P0, PT, R2, RZ, PT ;  /* 0x000000ff0200720c */ /* 0x000fe20003f05270 */
[----:B------:R-:W-:-:S12]  /*5db0*/  BSSY.RECONVERGENT B1, `(.L_x_220) ;  /* 0x000000a000017945 */ /* 0x000fd80003800200 */
[----:B------:R-:W-:Y:S05]  /*5dc0*/  @P0 BRA `(.L_x_221) ;  /* 0x0000000000200947 */ /* 0x000fea0003800000 */
[----:B--2---:R-:W2:Y:S01]  /*5dd0*/  S2R R9, SR_CgaCtaId ;  /* 0x0000000000097919 */ /* 0x004ea20000008800 */
[----:B------:R-:W-:Y:S02]  /*5de0*/  MOV R8, 0x400 ;  /* 0x0000040000087802 */ /* 0x000fe40000000f00 */
[----:B------:R-:W-:-:S04]  /*5df0*/  SHF.R.U32.HI R2, RZ, 0x1, R3 ;  /* 0x00000001ff027819 */ /* 0x000fc80000011603 */
[----:B------:R-:W-:Y:S02]  /*5e00*/  LOP3.LUT R2, R2, 0x1f0, RZ, 0xc0, !PT ;  /* 0x000001f002027812 */ /* 0x000fe400078ec0ff */
[----:B--2---:R-:W-:-:S05]  /*5e10*/  LEA R9, R9, R8, 0x18 ;  /* 0x0000000809097211 */ /* 0x004fca00078ec0ff */
[----:B------:R-:W-:-:S05]  /*5e20*/  IMAD.IADD R9, R2, 0x1, R9 ;  /* 0x0000000102097824 */ /* 0x000fca00078e0209 */
[----:B------:R2:W-:Y:S04]  /*5e30*/  STS.64 [R9+0x10], R4 ;  /* 0x0000100409007388 */ /* 0x0005e80000000a00 */
[----:B------:R2:W-:Y:S02]  /*5e40*/  STS.64 [R9+0x8], R6 ;  /* 0x0000080609007388 */ /* 0x0005e40000000a00 */
.L_x_221:
[----:B------:R-:W-:Y:S05]  /*5e50*/  BSYNC.RECONVERGENT B1 ;  /* 0x0000000000017941 */ /* 0x000fea0003800200 */
.L_x_220:
[----:B------:R-:W-:Y:S01]  /*5e60*/  BAR.SYNC.DEFER_BLOCKING 0x0 ;  /* 0x0000000000007b1d */ /* 0x000fe20000010000 */
[----:B------:R-:W-:-:S13]  /*5e70*/  ISETP.NE.AND P1, PT, R3, RZ, PT ;  /* 0x000000ff0300720c */ /* 0x000fda0003f25270 */
[----:B------:R-:W-:Y:S05]  /*5e80*/  @P1 BRA `(.L_x_149) ;  /* 0x00000008008c1947 */ /* 0x000fea0003800000 */
[----:B------:R-:W5:Y:S01]  /*5e90*/  S2R R3, SR_CgaCtaId ;  /* 0x0000000000037919 */ /* 0x000f620000008800 */
[----:B------:R-:W-:Y:S01]  /*5ea0*/  MOV R20, 0x400 ;  /* 0x0000040000147802 */ /* 0x000fe20000000f00 */
[----:B------:R-:W-:Y:S03]  /*5eb0*/  BSSY.RECONVERGENT B1, `(.L_x_222) ;  /* 0x000001a000017945 */ /* 0x000fe60003800200 */
[----:B-----5:R-:W-:-:S05]  /*5ec0*/  LEA R20, R3, R20, 0x18 ;  /* 0x0000001403147211 */ /* 0x020fca00078ec0ff */
[----:B------:R-:W5:Y:S04]  /*5ed0*/  LDS.64 R16, [R20+0x18] ;  /* 0x0000180014107984 */ /* 0x000f680000000a00 */
[----:B-12-4-:R-:W1:Y:S04]  /*5ee0*/  LDS.128 R8, [R20+0x20] ;  /* 0x0000200014087984 */ /* 0x016e680000000c00 */
[----:B------:R2:W4:Y:S04]  /*5ef0*/  LDS.64 R2, [R20+0x80] ;  /* 0x0000800014027984 */ /* 0x0005280000000a00 */
[----:B0--3--:R2:W0:Y:S01]  /*5f00*/  LDS.128 R12, [R20+0x30] ;  /* 0x00003000140c7984 */ /* 0x0094220000000c00 */
[----:B-----5:R-:W-:Y:S01]  /*5f10*/  DSETP.GEU.AND P0, PT, |R6|, |R16|, PT ;  /* 0x400000100600722a */ /* 0x020fe20003f0e200 */
[----:B------:R-:W-:-:S02]  /*5f20*/  IMAD.MOV.U32 R22, RZ, RZ, R16 ;  /* 0x000000ffff167224 */ /* 0x000fc400078e0010 */
[----:B------:R-:W-:Y:S02]  /*5f30*/  IMAD.MOV.U32 R23, RZ, RZ, R17 ;  /* 0x000000ffff177224 */ /* 0x000fe400078e0011 */
[----:B-1----:R-:W-:Y:S02]  /*5f40*/  IMAD.MOV.U32 R25, RZ, RZ, R8 ;  /* 0x000000ffff197224 */ /* 0x002fe400078e0008 */
[----:B------:R-:W-:-:S07]  /*5f50*/  IMAD.MOV.U32 R21, RZ, RZ, R9 ;  /* 0x000000ffff157224 */ /* 0x000fce00078e0009 */
[----:B0-2-4-:R-:W-:Y:S05]  /*5f60*/  @!P0 BRA `(.L_x_223) ;  /* 0x0000000000388947 */ /* 0x015fea0003800000 */
        /* <DEDUP_REMOVED lines=14> */
.L_x_223:
[----:B------:R-:W-:Y:S05]  /*6050*/  BSYNC.RECONVERGENT B1 ;  /* 0x0000000000017941 */ /* 0x000fea0003800200 */
.L_x_222:
        /* <DEDUP_REMOVED lines=23> */
.L_x_225:
[----:B------:R-:W-:Y:S05]  /*61d0*/  BSYNC.RECONVERGENT B1 ;  /* 0x0000000000017941 */ /* 0x000fea0003800200 */
.L_x_224:
        /* <DEDUP_REMOVED lines=21> */
.L_x_227:
[----:B------:R-:W-:Y:S05]  /*6330*/  BSYNC.RECONVERGENT B1 ;  /* 0x0000000000017941 */ /* 0x000fea0003800200 */
.L_x_226:
        /* <DEDUP_REMOVED lines=23> */
.L_x_229:
[----:B------:R-:W-:Y:S05]  /*64b0*/  BSYNC.RECONVERGENT B1 ;  /* 0x0000000000017941 */ /* 0x000fea0003800200 */
.L_x_228:
        /* <DEDUP_REMOVED lines=21> */
.L_x_231:
[----:B------:R-:W-:Y:S05]  /*6610*/  BSYNC.RECONVERGENT B1 ;  /* 0x0000000000017941 */ /* 0x000fea0003800200 */
.L_x_230:
        /* <DEDUP_REMOVED lines=21> */
.L_x_233:
[----:B------:R-:W-:Y:S05]  /*6770*/  BSYNC.RECONVERGENT B1 ;  /* 0x0000000000017941 */ /* 0x000fea0003800200 */
.L_x_232:
        /* <DEDUP_REMOVED lines=20> */
.L_x_149:
[----:B------:R-:W-:Y:S05]  /*68c0*/  BSYNC.RECONVERGENT B0 ;  /* 0x0000000000007941 */ /* 0x000fea0003800200 */
.L_x_116:
[----:B------:R-:W-:Y:S05]  /*68d0*/  @P1 EXIT ;  /* 0x000000000000194d */ /* 0x000fea0003800000 */
[----:B01--4-:R-:W0:Y:S02]  /*68e0*/  LDC.64 R2, c[0x0][0x390] ;  /* 0x0000e400ff027b82 */ /* 0x013e240000000a00 */
[----:B0-----:R-:W-:-:S05]  /*68f0*/  IMAD.WIDE.U32 R2, R0, 0x10, R2 ;  /* 0x0000001000027825 */ /* 0x001fca00078e0002 */
[----:B------:R-:W-:Y:S04]  /*6900*/  STG.E.64 desc[UR10][R2.64], R6 ;  /* 0x0000000602007986 */ /* 0x000fe8000c101b0a */
[----:B------:R-:W-:Y:S01]  /*6910*/  STG.E.64 desc[UR10][R2.64+0x8], R4 ;  /* 0x0000080402007986 */ /* 0x000fe2000c101b0a */
[----:B------:R-:W-:Y:S05]  /*6920*/  EXIT ;  /* 0x000000000000794d */ /* 0x000fea0003800000 */
.L_x_234:
        /* <DEDUP_REMOVED lines=13> */
.L_x_733:


//--------------------- .text._ZN6thrust24THRUST_300001_SM_1000_NS8cuda_cub4core6detail13_kernel_agentINS1_8__reduce11ReduceAgentINS0_12zip_iteratorIN4cuda3std3__45tupleIJNS0_10device_ptrIdEENS0_17counting_iteratorIlNS0_11use_defaultESF_SF_EEEEEEEPNSB_IJdlEEESJ_lNS1_9__extrema9arg_max_fIdl10comparatorEEEEJSI_SK_lSO_EEEvDpT0_ --------------------------
	.section	.text._ZN6thrust24THRUST_300001_SM_1000_NS8cuda_cub4core6detail13_kernel_agentINS1_8__reduce11ReduceAgentINS0_12zip_iteratorIN4cuda3std3__45tupleIJNS0_10device_ptrIdEENS0_17counting_iteratorIlNS0_11use_defaultESF_SF_EEEEEEEPNSB_IJdlEEESJ_lNS1_9__extrema9arg_max_fIdl10comparatorEEEEJSI_SK_lSO_EEEvDpT0_,"ax",@progbits
	.align	128
        .global         _ZN6thrust24THRUST_300001_SM_1000_NS8cuda_cub4core6detail13_kernel_agentINS1_8__reduce11ReduceAgentINS0_12zip_iteratorIN4cuda3std3__45tupleIJNS0_10device_ptrIdEENS0_17counting_iteratorIlNS0_11use_defaultESF_SF_EEEEEEEPNSB_IJdlEEESJ_lNS1_9__extrema9arg_max_fIdl10comparatorEEEEJSI_SK_lSO_EEEvDpT0_
        .type           _ZN6thrust24THRUST_300001_SM_1000_NS8cuda_cub4core6detail13_kernel_agentINS1_8__reduce11ReduceAgentINS0_12zip_iteratorIN4cuda3std3__45tupleIJNS0_10device_ptrIdEENS0_17counting_iteratorIlNS0_11use_defaultESF_SF_EEEEEEEPNSB_IJdlEEESJ_lNS1_9__extrema9arg_max_fIdl10comparatorEEEEJSI_SK_lSO_EEEvDpT0_,@function
        .size           _ZN6thrust24THRUST_300001_SM_1000_NS8cuda_cub4core6detail13_kernel_agentINS1_8__reduce11ReduceAgentINS0_12zip_iteratorIN4cuda3std3__45tupleIJNS0_10device_ptrIdEENS0_17counting_iteratorIlNS0_11use_defaultESF_SF_EEEEEEEPNSB_IJdlEEESJ_lNS1_9__extrema9arg_max_fIdl10comparatorEEEEJSI_SK_lSO_EEEvDpT0_,(.L_x_734 - _ZN6thrust24THRUST_300001_SM_1000_NS8cuda_cub4core6detail13_kernel_agentINS1_8__reduce11ReduceAgentINS0_12zip_iteratorIN4cuda3std3__45tupleIJNS0_10device_ptrIdEENS0_17counting_iteratorIlNS0_11use_defaultESF_SF_EEEEEEEPNSB_IJdlEEESJ_lNS1_9__extrema9arg_max_fIdl10comparatorEEEEJSI_SK_lSO_EEEvDpT0_)
        .other          _ZN6thrust24THRUST_300001_SM_1000_NS8cuda_cub4core6detail13_kernel_agentINS1_8__reduce11ReduceAgentINS0_12zip_iteratorIN4cuda3std3__45tupleIJNS0_10device_ptrIdEENS0_17counting_iteratorIlNS0_11use_defaultESF_SF_EEEEEEEPNSB_IJdlEEESJ_lNS1_9__extrema9arg_max_fIdl10comparatorEEEEJSI_SK_lSO_EEEvDpT0_,@"STO_CUDA_ENTRY STV_DEFAULT"
_ZN6thrust24THRUST_300001_SM_1000_NS8cuda_cub4core6detail13_kernel_agentINS1_8__reduce11ReduceAgentINS0_12zip_iteratorIN4cuda3std3__45tupleIJNS0_10device_ptrIdEENS0_17counting_iteratorIlNS0_11use_defaultESF_SF_EEEEEEEPNSB_IJdlEEESJ_lNS1_9__extrema9arg_max_fIdl10comparatorEEEEJSI_SK_lSO_EEEvDpT0_:
.text._ZN6thrust24THRUST_300001_SM_1000_NS8cuda_cub4core6detail13_kernel_agentINS1_8__reduce11ReduceAgentINS0_12zip_iteratorIN4cuda3std3__45tupleIJNS0_10device_ptrIdEENS0_17counting_iteratorIlNS0_11use_defaultESF_SF_EEEEEEEPNSB_IJdlEEESJ_lNS1_9__extrema9arg_max_fIdl10comparatorEEEEJSI_SK_lSO_EEEvDpT0_:
[----:B------:R-:W-:Y:S01]  /*0000*/  LDC R1, c[0x0][0x37c] ;  /* 0x0000df00ff017b82 */ /* 0x000fe20000000800 */
[----:B------:R-:W0:Y:S02]  /*0010*/  LDCU.64 UR4, c[0x0][0x398] ;  /* 0x00007300ff0477ac */ /* 0x000e240008000a00 */
[----:B0-----:R-:W-:-:S04]  /*0020*/  ISETP.NE.U32.AND P0, PT, RZ, UR4, PT ;  /* 0x00000004ff007c0c */ /* 0x001fc8000bf05070 */
[----:B------:R-:W-:-:S13]  /*0030*/  ISETP.NE.AND.EX P0, PT, RZ, UR5, PT, P0 ;  /* 0x00000005ff007c0c */ /* 0x000fda000bf05300 */
[----:B------:R-:W-:Y:S05]  /*0040*/  @!P0 EXIT ;  /* 0x000000000000894d */ /* 0x000fea0003800000 */
[----:B------:R-:W-:Y:S01]  /*0050*/  UISETP.GT.U32.AND UP0, UPT, UR4, 0x4ff, UPT ;  /* 0x000004ff0400788c */ /* 0x000fe2000bf04070 */
[----:B------:R-:W-:Y:S01]  /*0060*/  BSSY.RECONVERGENT B0, `(.L_x_235) ;  /* 0x000063e000007945 */ /* 0x000fe20003800200 */
[----:B------:R-:W0:Y:S02]  /*0070*/  LDCU.64 UR8, c[0x0][0x358] ;  /* 0x00006b00ff0877ac */ /* 0x000e240008000a00 */
[----:B------:R-:W-:-:S09]  /*0080*/  UISETP.GT.AND.EX UP0, UPT, UR5, URZ, UPT, UP0 ;  /* 0x000000ff0500728c */ /* 0x000fd2000bf04300 */
        /* <DEDUP_REMOVED lines=9> */
[----:B------:R-:W1:Y:S01]  /*0120*/  LDC.64 R2, c[0x0][0x380] ;  /* 0x0000e000ff027b82 */ /* 0x000e620000000a00 */
[----:B------:R-:W2:Y:S01]  /*0130*/  LDCU.64 UR6, c[0x0][0x388] ;  /* 0x00007100ff0677ac */ /* 0x000ea20008000a00 */
[----:B-1----:R-:W-:-:S06]  /*0140*/  IMAD.WIDE.U32 R2, R0, 0x8, R2 ;  /* 0x0000000800027825 */ /* 0x002fcc00078e0002 */
[----:B0-----:R-:W5:Y:S01]  /*0150*/  LDG.E.64 R2, desc[UR8][R2.64] ;  /* 0x0000000802027981 */ /* 0x001f62000c1e1b00 */
[C---:B--2---:R-:W-:Y:S01]  /*0160*/  IADD3 R9, P0, PT, R0.reuse, UR6, RZ ;  /* 0x0000000600097c10 */ /* 0x044fe2000ff1e0ff */
[----:B------:R-:W-:-:S04]  /*0170*/  VIADD R10, R0, 0x100 ;  /* 0x00000100000a7836 */ /* 0x000fc80000000000 */
[----:B------:R-:W-:-:S08]  /*0180*/  IMAD.X R8, RZ, RZ, UR7, P0 ;  /* 0x00000007ff087e24 */ /* 0x000fd000080e06ff */
.L_x_238:
[----:B0-----:R-:W-:Y:S05]  /*0190*/  BSYNC.RECONVERGENT B1 ;  /* 0x0000000000017941 */ /* 0x001fea0003800200 */
.L_x_237:
[----:B------:R-:W-:Y:S01]  /*01a0*/  ISETP.GE.AND P0, PT, R10, UR4, PT ;  /* 0x000000040a007c0c */ /* 0x000fe2000bf06270 */
[----:B------:R-:W-:-:S12]  /*01b0*/  BSSY.RECONVERGENT B1, `(.L_x_239) ;  /* 0x00000a9000017945 */ /* 0x000fd80003800200 */
[----:B------:R-:W-:Y:S05]  /*01c0*/  @P0 BRA `(.L_x_240) ;  /* 0x00000008009c0947 */ /* 0x000fea0003800000 */
[----:B------:R-:W-:Y:S01]  /*01d0*/  LOP3.LUT R4, RZ, R10, RZ, 0x33, !PT ;  /* 0x0000000aff047212 */ /* 0x000fe200078e33ff */
[----:B------:R-:W-:Y:S04]  /*01e0*/  BSSY.RECONVERGENT B2, `(.L_x_241) ;  /* 0x0000034000027945 */ /* 0x000fe80003800200 */
[----:B------:R-:W-:-:S05]  /*01f0*/  VIADD R16, R4, UR4 ;  /* 0x0000000404107c36 */ /* 0x000fca0008000000 */
[----:B------:R-:W-:-:S04]  /*0200*/  LOP3.LUT R4, R16, 0x300, RZ, 0xc0, !PT ;  /* 0x0000030010047812 */ /* 0x000fc800078ec0ff */
[----:B------:R-:W-:-:S13]  /*0210*/  ISETP.NE.AND P0, PT, R4, 0x300, PT ;  /* 0x000003000400780c */ /* 0x000fda0003f05270 */
[----:B------:R-:W-:Y:S05]  /*0220*/  @!P0 BRA `(.L_x_242) ;  /* 0x0000000000bc8947 */ /* 0x000fea0003800000 */
[----:B------:R-:W0:Y:S01]  /*0230*/  LDC.64 R4, c[0x0][0x380] ;  /* 0x0000e000ff047b82 */ /* 0x000e220000000a00 */
[----:B------:R-:W1:Y:S01]  /*0240*/  LDCU.64 UR6, c[0x0][0x388] ;  /* 0x00007100ff0677ac */ /* 0x000e620008000a00 */
[----:B------:R-:W-:-:S04]  /*0250*/  LEA.HI R6, R16, 0x1, RZ, 0x18 ;  /* 0x0000000110067811 */ /* 0x000fc800078fc0ff */
[----:B------:R-:W-:-:S05]  /*0260*/  LOP3.LUT R6, R6, 0x3, RZ, 0xc0, !PT ;  /* 0x0000000306067812 */ /* 0x000fca00078ec0ff */
[----:B------:R-:W-:Y:S01]  /*0270*/  IMAD.MOV R11, RZ, RZ, -R6 ;  /* 0x000000ffff0b7224 */ /* 0x000fe200078e0a06 */
[C---:B-1----:R-:W-:Y:S01]  /*0280*/  IADD3 R14, P0, PT, R10.reuse, UR6, RZ ;  /* 0x000000060a0e7c10 */ /* 0x042fe2000ff1e0ff */
[----:B0-----:R-:W-:-:S04]  /*0290*/  IMAD.WIDE.U32 R4, R10, 0x8, R4 ;  /* 0x000000080a047825 */ /* 0x001fc800078e0004 */
[----:B------:R-:W-:Y:S02]  /*02a0*/  IMAD.MOV.U32 R12, RZ, RZ, R4 ;  /* 0x000000ffff0c7224 */ /* 0x000fe400078e0004 */
[----:B------:R-:W-:Y:S02]  /*02b0*/  IMAD.MOV.U32 R13, RZ, RZ, R5 ;  /* 0x000000ffff0d7224 */ /* 0x000fe400078e0005 */
[----:B------:R-:W-:-:S07]  /*02c0*/  IMAD.X R15, RZ, RZ, UR7, P0 ;  /* 0x00000007ff0f7e24 */ /* 0x000fce00080e06ff */
.L_x_245:
        /* <DEDUP_REMOVED lines=31> */
.L_x_244:
[----:B------:R-:W-:Y:S05]  /*04c0*/  BSYNC.RECONVERGENT B3 ;  /* 0x0000000000037941 */ /* 0x000fea0003800200 */
.L_x_243:
[----:B------:R-:W-:Y:S01]  /*04d0*/  IADD3 R14, P0, PT, R14, 0x100, RZ ;  /* 0x000001000e0e7810 */ /* 0x000fe20007f1e0ff */
[----:B------:R-:W-:Y:S02]  /*04e0*/  VIADD R10, R10, 0x100 ;  /* 0x000001000a0a7836 */ /* 0x000fe40000000000 */
[----:B------:R-:W-:Y:S02]  /*04f0*/  IMAD.X R13, RZ, RZ, R13, P3 ;  /* 0x000000ffff0d7224 */ /* 0x000fe400018e060d */
[----:B------:R-:W-:Y:S01]  /*0500*/  IMAD.X R15, RZ, RZ, R15, P0 ;  /* 0x000000ffff0f7224 */ /* 0x000fe200000e060f */
[----:B------:R-:W-:Y:S07]  /*0510*/  @P2 BRA `(.L_x_245) ;  /* 0xfffffffc006c2947 */ /* 0x000fee000383ffff */
.L_x_242:
[----:B------:R-:W-:Y:S05]  /*0520*/  BSYNC.RECONVERGENT B2 ;  /* 0x0000000000027941 */ /* 0x000fea0003800200 */
.L_x_241:
[----:B------:R-:W-:-:S13]  /*0530*/  ISETP.GE.U32.AND P0, PT, R16, 0x300, PT ;  /* 0x000003001000780c */ /* 0x000fda0003f06070 */
[----:B------:R-:W-:Y:S05]  /*0540*/  @!P0 BRA `(.L_x_240) ;  /* 0x0000000400bc8947 */ /* 0x000fea0003800000 */
[----:B------:R-:W0:Y:S01]  /*0550*/  LDC.64 R4, c[0x0][0x380] ;  /* 0x0000e000ff047b82 */ /* 0x000e220000000a00 */
[----:B------:R-:W-:-:S07]  /*0560*/  VIADD R20, R10, 0x200 ;  /* 0x000002000a147836 */ /* 0x000fce0000000000 */
[----:B------:R-:W1:Y:S02]  /*0570*/  LDC.64 R6, c[0x0][0x388] ;  /* 0x0000e200ff067b82 */ /* 0x000e640000000a00 */
.L_x_254:
[----:B------:R-:W-:-:S04]  /*0580*/  VIADD R17, R20, 0xfffffe00 ;  /* 0xfffffe0014117836 */ /* 0x000fc80000000000 */
[----:B0-----:R-:W-:-:S05]  /*0590*/  IMAD.WIDE R24, R17, 0x8, R4 ;  /* 0x0000000811187825 */ /* 0x001fca00078e0204 */
[----:B------:R-:W2:Y:S04]  /*05a0*/  LDG.E.64 R18, desc[UR8][R24.64] ;  /* 0x0000000818127981 */ /* 0x000ea8000c1e1b00 */
[----:B-----5:R0:W5:Y:S04]  /*05b0*/  LDG.E.64 R14, desc[UR8][R24.64+0x800] ;  /* 0x00080008180e7981 */ /* 0x020168000c1e1b00 */
[----:B------:R0:W5:Y:S04]  /*05c0*/  LDG.E.64 R12, desc[UR8][R24.64+0x1000] ;  /* 0x00100008180c7981 */ /* 0x000168000c1e1b00 */
[----:B------:R0:W5:Y:S01]  /*05d0*/  LDG.E.64 R10, desc[UR8][R24.64+0x1800] ;  /* 0x00180008180a7981 */ /* 0x000162000c1e1b00 */
[----:B-1----:R-:W-:Y:S01]  /*05e0*/  IADD3 R26, P1, PT, R17, R6, RZ ;  /* 0x00000006111a7210 */ /* 0x002fe20007f3e0ff */
[----:B------:R-:W-:Y:S01]  /*05f0*/  BSSY.RECONVERGENT B2, `(.L_x_246) ;  /* 0x0000017000027945 */ /* 0x000fe20003800200 */
[----:B------:R-:W-:-:S02]  /*0600*/  VIADD R23, R20, 0xffffff00 ;  /* 0xffffff0014177836 */ /* 0x000fc40000000000 */
[----:B------:R-:W-:Y:S01]  /*0610*/  LEA.HI.X.SX32 R27, R17, R7, 0x1, P1 ;  /* 0x00000007111b7211 */ /* 0x000fe200008f0eff */
[----:B------:R-:W-:-:S04]  /*0620*/  IMAD.MOV.U32 R22, RZ, RZ, R26 ;  /* 0x000000ffff167224 */ /* 0x000fc800078e001a */
        /* <DEDUP_REMOVED lines=19> */
.L_x_247:
[----:B------:R-:W-:Y:S05]  /*0760*/  BSYNC.RECONVERGENT B2 ;  /* 0x0000000000027941 */ /* 0x000fea0003800200 */
.L_x_246:
[----:B-----5:R-:W-:Y:S01]  /*0770*/  DSETP.GEU.AND P0, PT, |R16|, |R14|, PT ;  /* 0x4000000e1000722a */ /* 0x020fe20003f0e200 */
[C---:B------:R-:W-:Y:S01]  /*0780*/  IADD3 R19, P1, PT, R23.reuse, R6, RZ ;  /* 0x0000000617137210 */ /* 0x040fe20007f3e0ff */
[----:B------:R-:W-:Y:S01]  /*0790*/  BSSY.RECONVERGENT B2, `(.L_x_248) ;  /* 0x0000015000027945 */ /* 0x000fe20003800200 */
[----:B------:R-:W-:Y:S02]  /*07a0*/  IMAD.MOV.U32 R2, RZ, RZ, R14 ;  /* 0x000000ffff027224 */ /* 0x000fe400078e000e */
[----:B------:R-:W-:Y:S01]  /*07b0*/  LEA.HI.X.SX32 R18, R23, R7, 0x1, P1 ;  /* 0x0000000717127211 */ /* 0x000fe200008f0eff */
[----:B------:R-:W-:Y:S02]  /*07c0*/  IMAD.MOV.U32 R9, RZ, RZ, R19 ;  /* 0x000000ffff097224 */ /* 0x000fe400078e0013 */
[----:B------:R-:W-:Y:S01]  /*07d0*/  IMAD.MOV.U32 R3, RZ, RZ, R15 ;  /* 0x000000ffff037224 */ /* 0x000fe200078e000f */
[----:B------:R-:W-:-:S05]  /*07e0*/  MOV R8, R18 ;  /* 0x0000001200087202 */ /* 0x000fca0000000f00 */
        /* <DEDUP_REMOVED lines=15> */
.L_x_249:
[----:B------:R-:W-:Y:S05]  /*08e0*/  BSYNC.RECONVERGENT B2 ;  /* 0x0000000000027941 */ /* 0x000fea0003800200 */
.L_x_248:
[----:B------:R-:W-:Y:S01]  /*08f0*/  DSETP.GEU.AND P0, PT, |R2|, |R12|, PT ;  /* 0x4000000c0200722a */ /* 0x000fe20003f0e200 */
[CC--:B------:R-:W-:Y:S01]  /*0900*/  IADD3 R22, P1, PT, R20.reuse, R6.reuse, RZ ;  /* 0x0000000614167210 */ /* 0x0c0fe20007f3e0ff */
[C---:B------:R-:W-:Y:S01]  /*0910*/  VIADD R16, R20.reuse, 0x100 ;  /* 0x0000010014107836 */ /* 0x040fe20000000000 */
[----:B------:R-:W-:Y:S01]  /*0920*/  BSSY.RECONVERGENT B2, `(.L_x_250) ;  /* 0x0000016000027945 */ /* 0x000fe20003800200 */
[----:B------:R-:W-:Y:S01]  /*0930*/  IMAD.MOV.U32 R14, RZ, RZ, R12 ;  /* 0x000000ffff0e7224 */ /* 0x000fe200078e000c */
[----:B------:R-:W-:Y:S01]  /*0940*/  LEA.HI.X.SX32 R19, R20, R7, 0x1, P1 ;  /* 0x0000000714137211 */ /* 0x000fe200008f0eff */
[----:B------:R-:W-:Y:S01]  /*0950*/  IMAD.MOV.U32 R17, RZ, RZ, R22 ;  /* 0x000000ffff117224 */ /* 0x000fe200078e0016 */
[----:B------:R-:W-:Y:S01]  /*0960*/  IADD3 R24, P2, PT, R16, R6, RZ ;  /* 0x0000000610187210 */ /* 0x000fe20007f5e0ff */
[----:B------:R-:W-:Y:S02]  /*0970*/  IMAD.MOV.U32 R15, RZ, RZ, R13 ;  /* 0x000000ffff0f7224 */ /* 0x000fe400078e000d */
[----:B------:R-:W-:-:S04]  /*0980*/  IMAD.MOV.U32 R18, RZ, RZ, R19 ;  /* 0x000000ffff127224 */ /* 0x000fc800078e0013 */
[----:B------:R-:W-:Y:S06]  /*0990*/  @!P0 BRA `(.L_x_251) ;  /* 0x0000000000388947 */ /* 0x000fec0003800000 */
        /* <DEDUP_REMOVED lines=14> */
.L_x_251:
[----:B------:R-:W-:Y:S05]  /*0a80*/  BSYNC.RECONVERGENT B2 ;  /* 0x0000000000027941 */ /* 0x000fea0003800200 */
.L_x_250:
[----:B------:R-:W-:Y:S01]  /*0a90*/  DSETP.GEU.AND P0, PT, |R14|, |R10|, PT ;  /* 0x4000000a0e00722a */ /* 0x000fe20003f0e200 */
[----:B------:R-:W-:Y:S01]  /*0aa0*/  LEA.HI.X.SX32 R13, R16, R7, 0x1, P2 ;  /* 0x00000007100d7211 */ /* 0x000fe200010f0eff */
[----:B------:R-:W-:Y:S01]  /*0ab0*/  BSSY.RECONVERGENT B2, `(.L_x_252) ;  /* 0x0000014000027945 */ /* 0x000fe20003800200 */
[----:B------:R-:W-:Y:S02]  /*0ac0*/  IMAD.MOV.U32 R9, RZ, RZ, R24 ;  /* 0x000000ffff097224 */ /* 0x000fe400078e0018 */
[----:B------:R-:W-:Y:S02]  /*0ad0*/  IMAD.MOV.U32 R2, RZ, RZ, R10 ;  /* 0x000000ffff027224 */ /* 0x000fe400078e000a */
[----:B------:R-:W-:Y:S02]  /*0ae0*/  IMAD.MOV.U32 R8, RZ, RZ, R13 ;  /* 0x000000ffff087224 */ /* 0x000fe400078e000d */
[----:B------:R-:W-:-:S05]  /*0af0*/  IMAD.MOV.U32 R3, RZ, RZ, R11 ;  /* 0x000000ffff037224 */ /* 0x000fca00078e000b */
        /* <DEDUP_REMOVED lines=15> */
.L_x_253:
[----:B------:R-:W-:Y:S05]  /*0bf0*/  BSYNC.RECONVERGENT B2 ;  /* 0x0000000000027941 */ /* 0x000fea0003800200 */
.L_x_252:
[C---:B------:R-:W-:Y:S02]  /*0c00*/  VIADD R10, R20.reuse, 0x200 ;  /* 0x00000200140a7836 */ /* 0x040fe40000000000 */
[----:B------:R-:W-:-:S03]  /*0c10*/  VIADD R20, R20, 0x400 ;  /* 0x0000040014147836 */ /* 0x000fc60000000000 */
[----:B------:R-:W-:-:S13]  /*0c20*/  ISETP.GE.AND P0, PT, R10, UR5, PT ;  /* 0x000000050a007c0c */ /* 0x000fda000bf06270 */
[----:B------:R-:W-:Y:S05]  /*0c30*/  @!P0 BRA `(.L_x_254) ;  /* 0xfffffff800508947 */ /* 0x000fea000383ffff */
.L_x_240:
[----:B------:R-:W-:Y:S05]  /*0c40*/  BSYNC.RECONVERGENT B1 ;  /* 0x0000000000017941 */ /* 0x000fea0003800200 */
.L_x_239:
[----:B------:R-:W0:Y:S02]  /*0c50*/  LDCU UR6, c[0x0][0x398] ;  /* 0x00007300ff0677ac */ /* 0x000e240008000800 */
[----:B0-----:R-:W-:-:S09]  /*0c60*/  UISETP.GE.AND UP0, UPT, UR6, 0x100, UPT ;  /* 0x000001000600788c */ /* 0x001fd2000bf06270 */
[----:B------:R-:W-:Y:S05]  /*0c70*/  BRA.U !UP0, `(.L_x_255) ;  /* 0x0000001508507547 */ /* 0x000fea000b800000 */
        /* <DEDUP_REMOVED lines=32> */
.L_x_257:
[----:B------:R-:W-:Y:S05]  /*0e80*/  BSYNC.RECONVERGENT B1 ;  /* 0x0000000000017941 */ /* 0x000fea0003800200 */
.L_x_256:
        /* <DEDUP_REMOVED lines=31> */
.L_x_259:
[----:B------:R-:W-:Y:S05]  /*1080*/  BSYNC.RECONVERGENT B1 ;  /* 0x0000000000017941 */ /* 0x000fea0003800200 */
.L_x_258:
[----:B------:R-:W-:Y:S01]  /*1090*/  ISETP.GT.AND P0, PT, R10, 0x1b, PT ;  /* 0x0000001b0a00780c */ /* 0x000fe20003f04270 */
[----:B-1----:R1:W1:Y:S01]  /*10a0*/  SHFL.DOWN PT, R6, R2, 0x4, 0x1f ;  /* 0x08801f0002067f89 */ /* 0x00226200000e0000 */
[----:B------:R-:W-:Y:S01]  /*10b0*/  BSSY.RECONVERGENT B1, `(.L_x_260) ;  /* 0x000001d000017945 */ /* 0x000fe20003800200 */
[----:B0-----:R-:W-:Y:S02]  /*10c0*/  IMAD.MOV.U32 R11, RZ, RZ, R8 ;  /* 0x000000ffff0b7224 */ /* 0x001fe400078e0008 */
[----:B--2---:R0:W2:Y:S01]  /*10d0*/  SHFL.DOWN PT, R7, R3, 0x4, 0x1f ;  /* 0x08801f0003077f89 */ /* 0x0040a200000e0000 */
[----:B------:R-:W-:Y:S02]  /*10e0*/  IMAD.MOV.U32 R12, RZ, RZ, R9 ;  /* 0x000000ffff0c7224 */ /* 0x000fe400078e0009 */
[----:B------:R-:W-:Y:S01]  /*10f0*/  IMAD.MOV.U32 R4, RZ, RZ, R2 ;  /* 0x000000ffff047224 */ /* 0x000fe200078e0002 */
[----:B----4-:R0:W4:Y:S01]  /*1100*/  SHFL.DOWN PT, R13, R8, 0x4, 0x1f ;  /* 0x08801f00080d7f89 */ /* 0x01012200000e0000 */
[----:B------:R-:W-:-:S03]  /*1110*/  IMAD.MOV.U32 R5, RZ, RZ, R3 ;  /* 0x000000ffff057224 */ /* 0x000fc600078e0003 */
[----:B---3--:R0:W3:Y:S01]  /*1120*/  SHFL.DOWN PT, R14, R9, 0x4, 0x1f ;  /* 0x08801f00090e7f89 */ /* 0x0080e200000e0000 */
[----:B------:R-:W-:Y:S05]  /*1130*/  @P0 BRA `(.L_x_261) ;  /* 0x0000000000500947 */ /* 0x000fea0003800000 */
[----:B-12---:R-:W-:Y:S01]  /*1140*/  DSETP.GEU.AND P0, PT, |R2|, |R6|, PT ;  /* 0x400000060200722a */ /* 0x006fe20003f0e200 */
[----:B----4-:R-:W-:Y:S02]  /*1150*/  IMAD.MOV.U32 R11, RZ, RZ, R13 ;  /* 0x000000ffff0b7224 */ /* 0x010fe400078e000d */
        /* <DEDUP_REMOVED lines=18> */
.L_x_261:
[----:B------:R-:W-:Y:S05]  /*1280*/  BSYNC.RECONVERGENT B1 ;  /* 0x0000000000017941 */ /* 0x000fea0003800200 */
.L_x_260:
        /* <DEDUP_REMOVED lines=31> */
.L_x_263:
[----:B------:R-:W-:Y:S05]  /*1480*/  BSYNC.RECONVERGENT B1 ;  /* 0x0000000000017941 */ /* 0x000fea0003800200 */
.L_x_262:
[----:B------:R-:W-:Y:S01]  /*1490*/  ISETP.GT.AND P0, PT, R10, 0xf, PT ;  /* 0x0000000f0a00780c */ /* 0x000fe20003f04270 */
[----:B-1----:R1:W1:Y:S01]  /*14a0*/  SHFL.DOWN PT, R4, R2, 0x10, 0x1f ;  /* 0x0a001f0002047f89 */ /* 0x00226200000e0000 */
[----:B------:R-:W-:Y:S01]  /*14b0*/  BSSY.RECONVERGENT B1, `(.L_x_264) ;  /* 0x000001d000017945 */ /* 0x000fe20003800200 */
[----:B---3--:R-:W-:Y:S01]  /*14c0*/  MOV R14, R8 ;  /* 0x00000008000e7202 */ /* 0x008fe20000000f00 */
[----:B------:R-:W-:Y:S01]  /*14d0*/  IMAD.MOV.U32 R15, RZ, RZ, R9 ;  /* 0x000000ffff0f7224 */ /* 0x000fe200078e0009 */
[----:B0-----:R0:W3:Y:S01]  /*14e0*/  SHFL.DOWN PT, R5, R3, 0x10, 0x1f ;  /* 0x0a001f0003057f89 */ /* 0x0010e200000e0000 */
[----:B------:R-:W-:Y:S02]  /*14f0*/  IMAD.MOV.U32 R12, RZ, RZ, R2 ;  /* 0x000000ffff0c7224 */ /* 0x000fe400078e0002 */
[----:B----4-:R-:W-:Y:S01]  /*1500*/  IMAD.MOV.U32 R13, RZ, RZ, R3 ;  /* 0x000000ffff0d7224 */ /* 0x010fe200078e0003 */
[----:B--2---:R0:W2:Y:S04]  /*1510*/  SHFL.DOWN PT, R7, R8, 0x10, 0x1f ;  /* 0x0a001f0008077f89 */ /* 0x0040a800000e0000 */
[----:B------:R0:W4:Y:S01]  /*1520*/  SHFL.DOWN PT, R6, R9, 0x10, 0x1f ;  /* 0x0a001f0009067f89 */ /* 0x00012200000e0000 */
        /* <DEDUP_REMOVED lines=21> */
.L_x_265:
[----:B------:R-:W-:Y:S05]  /*1680*/  BSYNC.RECONVERGENT B1 ;  /* 0x0000000000017941 */ /* 0x000fea0003800200 */
.L_x_264:
        /* <DEDUP_REMOVED lines=11> */
.L_x_267:
[----:B------:R-:W-:Y:S05]  /*1740*/  BSYNC.RECONVERGENT B1 ;  /* 0x0000000000017941 */ /* 0x000fea0003800200 */
.L_x_266:
        /* <DEDUP_REMOVED lines=8> */
[----:B-1234-:R-:W1:Y:S04]  /*17d0*/  LDS.128 R4, [R0+0x20] ;  /* 0x0000200000047984 */ /* 0x01ee680000000c00 */
[----:B------:R2:W3:Y:S04]  /*17e0*/  LDS.64 R2, [R0+0x80] ;  /* 0x0000800000027984 */ /* 0x0004e80000000a00 */
[----:B------:R2:W4:Y:S01]  /*17f0*/  LDS.128 R8, [R0+0x30] ;  /* 0x0000300000087984 */ /* 0x0005220000000c00 */
        /* <DEDUP_REMOVED lines=20> */
.L_x_270:
[----:B------:R-:W-:Y:S05]  /*1940*/  BSYNC.RECONVERGENT B1 ;  /* 0x0000000000017941 */ /* 0x000fea0003800200 */
.L_x_269:
        /* <DEDUP_REMOVED lines=23> */
.L_x_272:
[----:B------:R-:W-:Y:S05]  /*1ac0*/  BSYNC.RECONVERGENT B1 ;  /* 0x0000000000017941 */ /* 0x000fea0003800200 */
.L_x_271:
        /* <DEDUP_REMOVED lines=21> */
.L_x_274:
[----:B------:R-:W-:Y:S05]  /*1c20*/  BSYNC.RECONVERGENT B1 ;  /* 0x0000000000017941 */ /* 0x000fea0003800200 */
.L_x_273:
[----:B------:R0:W1:Y:S01]  /*1c30*/  LDS.128 R8, [R0+0x60] ;  /* 0x0000600000087984 */ /* 0x0000620000000c00 */
[----:B------:R-:W-:Y:S01]  /*1c40*/  DSETP.GEU.AND P0, PT, |R20|, |R14|, PT ;  /* 0x4000000e1400722a */ /* 0x000fe20003f0e200 */
[----:B------:R-:W-:Y:S01]  /*1c50*/  BSSY.RECONVERGENT B1, `(.L_x_275) ;  /* 0x0000015000017945 */ /* 0x000fe20003800200 */
[----:B------:R-:W-:Y:S01]  /*1c60*/  MOV R12, R14 ;  /* 0x0000000e000c7202 */ /* 0x000fe20000000f00 */
        /* <DEDUP_REMOVED lines=19> */
.L_x_276:
[----:B------:R-:W-:Y:S05]  /*1da0*/  BSYNC.RECONVERGENT B1 ;  /* 0x0000000000017941 */ /* 0x000fea0003800200 */
.L_x_275:
        /* <DEDUP_REMOVED lines=21> */
.L_x_278:
[----:B------:R-:W-:Y:S05]  /*1f00*/  BSYNC.RECONVERGENT B1 ;  /* 0x0000000000017941 */ /* 0x000fea0003800200 */
.L_x_277:
        /* <DEDUP_REMOVED lines=21> */
.L_x_280:
[----:B------:R-:W-:Y:S05]  /*2060*/  BSYNC.RECONVERGENT B1 ;  /* 0x0000000000017941 */ /* 0x000fea0003800200 */
.L_x_279:
        /* <DEDUP_REMOVED lines=21> */
.L_x_255:
[----:B------:R-:W0:Y:S01]  /*21c0*/  S2R R4, SR_LANEID ;  /* 0x0000000000047919 */ /* 0x000e220000000000 */
[----:B------:R-:W-:Y:S01]  /*21d0*/  LOP3.LUT R5, R0, 0x3e0, RZ, 0xc0, !PT ;  /* 0x000003e000057812 */ /* 0x000fe200078ec0ff */
[----:B------:R-:W-:Y:S01]  /*21e0*/  BSSY.RECONVERGENT B1, `(.L_x_281) ;  /* 0x0000024000017945 */ /* 0x000fe20003800200 */
[----:B------:R-:W-:Y:S02]  /*21f0*/  IMAD.MOV.U32 R12, RZ, RZ, R9 ;  /* 0x000000ffff0c7224 */ /* 0x000fe400078e0009 */
[----:B------:R-:W-:Y:S02]  /*2200*/  IMAD.MOV.U32 R14, RZ, RZ, R8 ;  /* 0x000000ffff0e7224 */ /* 0x000fe400078e0008 */
[----:B------:R-:W-:Y:S01]  /*2210*/  VIADD R6, R5, 0x20 ;  /* 0x0000002005067836 */ /* 0x000fe20000000000 */
[----:B------:R-:W-:Y:S01]  /*2220*/  LOP3.LUT R5, RZ, R5, RZ, 0x33, !PT ;  /* 0x00000005ff057212 */ /* 0x000fe200078e33ff */
[----:B-----5:R-:W-:-:S03]  /*2230*/  IMAD.MOV.U32 R7, RZ, RZ, R3 ;  /* 0x000000ffff077224 */ /* 0x020fc600078e0003 */
[----:B------:R-:W-:Y:S01]  /*2240*/  ISETP.GT.AND P0, PT, R6, UR6, PT ;  /* 0x0000000606007c0c */ /* 0x000fe2000bf04270 */
[----:B------:R-:W-:Y:S01]  /*2250*/  VIADD R5, R5, UR6 ;  /* 0x0000000605057c36 */ /* 0x000fe20008000000 */
[----:B------:R-:W-:-:S04]  /*2260*/  MOV R6, R2 ;  /* 0x0000000200067202 */ /* 0x000fc80000000f00 */
[----:B------:R-:W-:-:S05]  /*2270*/  SEL R5, R5, 0x1f, P0 ;  /* 0x0000001f05057807 */ /* 0x000fca0000000000 */
[----:B------:R1:W2:Y:S04]  /*2280*/  SHFL.DOWN PT, R10, R2, 0x1, R5 ;  /* 0x08200000020a7989 */ /* 0x0002a800000e0005 */
[----:B------:R1:W3:Y:S04]  /*2290*/  SHFL.DOWN PT, R11, R3, 0x1, R5 ;  /* 0x08200000030b7989 */ /* 0x0002e800000e0005 */
[----:B------:R1:W4:Y:S01]  /*22a0*/  SHFL.DOWN PT, R16, R9, 0x1, R5 ;  /* 0x0820000009107989 */ /* 0x00032200000e0005 */
[----:B0-----:R-:W-:-:S03]  /*22b0*/  ISETP.GE.AND P0, PT, R4, R5, PT ;  /* 0x000000050400720c */ /* 0x001fc60003f06270 */
[----:B------:R1:W0:Y:S10]  /*22c0*/  SHFL.DOWN PT, R13, R8, 0x1, R5 ;  /* 0x08200000080d7989 */ /* 0x00023400000e0005 */
[----:B-1----:R-:W-:Y:S05]  /*22d0*/  @P0 BRA `(.L_x_282) ;  /* 0x0000000000500947 */ /* 0x002fea0003800000 */
[----:B--23--:R-:W-:Y:S01]  /*22e0*/  DSETP.GEU.AND P0, PT, |R2|, |R10|, PT ;  /* 0x4000000a0200722a */ /* 0x00cfe20003f0e200 */
        /* <DEDUP_REMOVED lines=19> */
.L_x_282:
[----:B------:R-:W-:Y:S05]  /*2420*/  BSYNC.RECONVERGENT B1 ;  /* 0x0000000000017941 */ /* 0x000fea0003800200 */
.L_x_281:
[----:B------:R-:W-:Y:S01]  /*2430*/  VIADD R2, R4, 0x2 ;  /* 0x0000000204027836 */ /* 0x000fe20000000000 */
[----:B------:R1:W1:Y:S01]  /*2440*/  SHFL.DOWN PT, R8, R6, 0x2, R5 ;  /* 0x0840000006087989 */ /* 0x00026200000e0005 */
[----:B------:R-:W-:Y:S01]  /*2450*/  BSSY.RECONVERGENT B1, `(.L_x_283) ;  /* 0x000001e000017945 */ /* 0x000fe20003800200 */
[----:B--2---:R-:W-:Y:S02]  /*2460*/  IMAD.MOV.U32 R10, RZ, RZ, R12 ;  /* 0x000000ffff0a7224 */ /* 0x004fe400078e000c */
[----:B------:R-:W-:Y:S01]  /*2470*/  ISETP.GT.AND P0, PT, R2, R5, PT ;  /* 0x000000050200720c */ /* 0x000fe20003f04270 */
[----:B------:R2:W1:Y:S01]  /*2480*/  SHFL.DOWN PT, R9, R7, 0x2, R5 ;  /* 0x0840000007097989 */ /* 0x00046200000e0005 */
[----:B----4-:R-:W-:Y:S02]  /*2490*/  IMAD.MOV.U32 R16, RZ, RZ, R14 ;  /* 0x000000ffff107224 */ /* 0x010fe400078e000e */
[----:B------:R-:W-:Y:S01]  /*24a0*/  IMAD.MOV.U32 R2, RZ, RZ, R6 ;  /* 0x000000ffff027224 */ /* 0x000fe200078e0006 */
[----:B---3--:R2:W3:Y:S01]  /*24b0*/  SHFL.DOWN PT, R11, R12, 0x2, R5 ;  /* 0x084000000c0b7989 */ /* 0x0084e200000e0005 */
[----:B------:R-:W-:-:S03]  /*24c0*/  IMAD.MOV.U32 R3, RZ, RZ, R7 ;  /* 0x000000ffff037224 */ /* 0x000fc600078e0007 */
[----:B0-----:R2:W0:Y:S04]  /*24d0*/  SHFL.DOWN PT, R13, R14, 0x2, R5 ;  /* 0x084000000e0d7989 */ /* 0x00142800000e0005 */
        /* <DEDUP_REMOVED lines=21> */
.L_x_284:
[----:B------:R-:W-:Y:S05]  /*2630*/  BSYNC.RECONVERGENT B1 ;  /* 0x0000000000017941 */ /* 0x000fea0003800200 */
.L_x_283:
[----:B-1----:R-:W-:Y:S01]  /*2640*/  VIADD R6, R4, 0x4 ;  /* 0x0000000404067836 */ /* 0x002fe20000000000 */
[----:B------:R1:W4:Y:S01]  /*2650*/  SHFL.DOWN PT, R8, R2, 0x4, R5 ;  /* 0x0880000002087989 */ /* 0x00032200000e0005 */
[----:B------:R-:W-:Y:S01]  /*2660*/  BSSY.RECONVERGENT B1, `(.L_x_285) ;  /* 0x000001e000017945 */ /* 0x000fe20003800200 */
[----:B--2---:R-:W-:Y:S02]  /*2670*/  IMAD.MOV.U32 R12, RZ, RZ, R10 ;  /* 0x000000ffff0c7224 */ /* 0x004fe400078e000a */
[----:B------:R-:W-:Y:S01]  /*2680*/  ISETP.GT.AND P0, PT, R6, R5, PT ;  /* 0x000000050600720c */ /* 0x000fe20003f04270 */
[----:B------:R1:W2:Y:S01]  /*2690*/  SHFL.DOWN PT, R9, R3, 0x4, R5 ;  /* 0x0880000003097989 */ /* 0x0002a200000e0005 */
[----:B------:R-:W-:Y:S02]  /*26a0*/  IMAD.MOV.U32 R14, RZ, RZ, R16 ;  /* 0x000000ffff0e7224 */ /* 0x000fe400078e0010 */
[----:B------:R-:W-:Y:S01]  /*26b0*/  IMAD.MOV.U32 R6, RZ, RZ, R2 ;  /* 0x000000ffff067224 */ /* 0x000fe200078e0002 */
[----:B---3--:R1:W3:Y:S01]  /*26c0*/  SHFL.DOWN PT, R11, R10, 0x4, R5 ;  /* 0x088000000a0b7989 */ /* 0x0082e200000e0005 */
[----:B------:R-:W-:-:S03]  /*26d0*/  IMAD.MOV.U32 R7, RZ, RZ, R3 ;  /* 0x000000ffff077224 */ /* 0x000fc600078e0003 */
[----:B0-----:R1:W0:Y:S04]  /*26e0*/  SHFL.DOWN PT, R13, R16, 0x4, R5 ;  /* 0x08800000100d7989 */ /* 0x00122800000e0005 */
[----:B------:R-:W-:Y:S05]  /*26f0*/  @P0 BRA `(.L_x_286) ;  /* 0x0000000000500947 */ /* 0x000fea0003800000 */
[----:B--2-4-:R-:W-:Y:S01]  /*2700*/  DSETP.GEU.AND P0, PT, |R2|, |R8|, PT ;  /* 0x400000080200722a */ /* 0x014fe20003f0e200 */
        /* <DEDUP_REMOVED lines=19> */
.L_x_286:
[----:B------:R-:W-:Y:S05]  /*2840*/  BSYNC.RECONVERGENT B1 ;  /* 0x0000000000017941 */ /* 0x000fea0003800200 */
.L_x_285:
[----:B-1----:R-:W-:Y:S01]  /*2850*/  IADD3 R2, PT, PT, R4, 0x8, RZ ;  /* 0x0000000804027810 */ /* 0x002fe20007ffe0ff */
[----:B----4-:R1:W4:Y:S01]  /*2860*/  SHFL.DOWN PT, R8, R6, 0x8, R5 ;  /* 0x0900000006087989 */ /* 0x01032200000e0005 */
[----:B------:R-:W-:Y:S01]  /*2870*/  BSSY.RECONVERGENT B1, `(.L_x_287) ;  /* 0x000001e000017945 */ /* 0x000fe20003800200 */
[----:B------:R-:W-:Y:S01]  /*2880*/  IMAD.MOV.U32 R10, RZ, RZ, R12 ;  /* 0x000000ffff0a7224 */ /* 0x000fe200078e000c */
[----:B------:R-:W-:Y:S01]  /*2890*/  ISETP.GT.AND P0, PT, R2, R5, PT ;  /* 0x000000050200720c */ /* 0x000fe20003f04270 */
[----:B--2---:R1:W2:Y:S01]  /*28a0*/  SHFL.DOWN PT, R9, R7, 0x8, R5 ;  /* 0x0900000007097989 */ /* 0x0042a200000e0005 */
        /* <DEDUP_REMOVED lines=26> */
.L_x_288:
[----:B------:R-:W-:Y:S05]  /*2a50*/  BSYNC.RECONVERGENT B1 ;  /* 0x0000000000017941 */ /* 0x000fea0003800200 */
.L_x_287:
[----:B----4-:R-:W-:Y:S01]  /*2a60*/  VIADD R8, R4, 0x10 ;  /* 0x0000001004087836 */ /* 0x010fe20000000000 */
[----:B-1----:R1:W4:Y:S01]  /*2a70*/  SHFL.DOWN PT, R6, R2, 0x10, R5 ;  /* 0x0a00000002067989 */ /* 0x00232200000e0005 */
[----:B------:R-:W-:Y:S01]  /*2a80*/  BSSY.RECONVERGENT B1, `(.L_x_289) ;  /* 0x000001e000017945 */ /* 0x000fe20003800200 */
[----:B------:R-:W-:Y:S02]  /*2a90*/  IMAD.MOV.U32 R14, RZ, RZ, R10 ;  /* 0x000000ffff0e7224 */ /* 0x000fe400078e000a */
[----:B------:R-:W-:Y:S01]  /*2aa0*/  ISETP.GT.AND P0, PT, R8, R5, PT ;  /* 0x000000050800720c */ /* 0x000fe20003f04270 */
[----:B------:R1:W1:Y:S01]  /*2ab0*/  SHFL.DOWN PT, R7, R3, 0x10, R5 ;  /* 0x0a00000003077989 */ /* 0x00026200000e0005 */
[----:B------:R-:W-:Y:S02]  /*2ac0*/  IMAD.MOV.U32 R15, RZ, RZ, R16 ;  /* 0x000000ffff0f7224 */ /* 0x000fe400078e0010 */
[----:B------:R-:W-:Y:S01]  /*2ad0*/  IMAD.MOV.U32 R12, RZ, RZ, R2 ;  /* 0x000000ffff0c7224 */ /* 0x000fe200078e0002 */
[----:B--2---:R2:W1:Y:S01]  /*2ae0*/  SHFL.DOWN PT, R9, R10, 0x10, R5 ;  /* 0x0a0000000a097989 */ /* 0x00446200000e0005 */
[----:B0-----:R-:W-:-:S03]  /*2af0*/  IMAD.MOV.U32 R13, RZ, RZ, R3 ;  /* 0x000000ffff0d7224 */ /* 0x001fc600078e0003 */
[----:B---3--:R2:W0:Y:S04]  /*2b00*/  SHFL.DOWN PT, R11, R16, 0x10, R5 ;  /* 0x0a000000100b7989 */ /* 0x00842800000e0005 */
[----:B------:R-:W-:Y:S05]  /*2b10*/  @P0 BRA `(.L_x_290) ;  /* 0x0000000000500947 */ /* 0x000fea0003800000 */
[----:B-1--4-:R-:W-:Y:S01]  /*2b20*/  DSETP.GEU.AND P0, PT, |R2|, |R6|, PT ;  /* 0x400000060200722a */ /* 0x012fe20003f0e200 */
[----:B------:R-:W-:Y:S02]  /*2b30*/  IMAD.MOV.U32 R14, RZ, RZ, R9 ;  /* 0x000000ffff0e7224 */ /* 0x000fe400078e0009 */
        /* <DEDUP_REMOVED lines=18> */
.L_x_290:
[----:B------:R-:W-:Y:S05]  /*2c60*/  BSYNC.RECONVERGENT B1 ;  /* 0x0000000000017941 */ /* 0x000fea0003800200 */
.L_x_289:
[----:B------:R-:W-:Y:S01]  /*2c70*/  ISETP.NE.AND P0, PT, R4, RZ, PT ;  /* 0x000000ff0400720c */ /* 0x000fe20003f05270 */
[----:B------:R-:W-:-:S12]  /*2c80*/  BSSY.RECONVERGENT B1, `(.L_x_291) ;  /* 0x000000a000017945 */ /* 0x000fd80003800200 */
[----:B------:R-:W-:Y:S05]  /*2c90*/  @P0 BRA `(.L_x_292) ;  /* 0x0000000000200947 */ /* 0x000fea0003800000 */
[----:B------:R-:W3:Y:S01]  /*2ca0*/  S2R R4, SR_CgaCtaId ;  /* 0x0000000000047919 */ /* 0x000ee20000008800 */
[----:B-1----:R-:W-:Y:S02]  /*2cb0*/  MOV R3, 0x400 ;  /* 0x0000040000037802 */ /* 0x002fe40000000f00 */
[----:B------:R-:W-:-:S04]  /*2cc0*/  SHF.R.U32.HI R2, RZ, 0x1, R0 ;  /* 0x00000001ff027819 */ /* 0x000fc80000011600 */
[----:B------:R-:W-:Y:S02]  /*2cd0*/  LOP3.LUT R2, R2, 0x1f0, RZ, 0xc0, !PT ;  /* 0x000001f002027812 */ /* 0x000fe400078ec0ff */
[----:B---3--:R-:W-:-:S05]  /*2ce0*/  LEA R3, R4, R3, 0x18 ;  /* 0x0000000304037211 */ /* 0x008fca00078ec0ff */
[----:B------:R-:W-:-:S05]  /*2cf0*/  IMAD.IADD R3, R2, 0x1, R3 ;  /* 0x0000000102037824 */ /* 0x000fca00078e0203 */
[----:B------:R3:W-:Y:S04]  /*2d00*/  STS.64 [R3+0x10], R14 ;  /* 0x0000100e03007388 */ /* 0x0007e80000000a00 */
[----:B------:R3:W-:Y:S02]  /*2d10*/  STS.64 [R3+0x8], R12 ;  /* 0x0000080c03007388 */ /* 0x0007e40000000a00 */
.L_x_292:
[----:B------:R-:W-:Y:S05]  /*2d20*/  BSYNC.RECONVERGENT B1 ;  /* 0x0000000000017941 */ /* 0x000fea0003800200 */
.L_x_291:
[----:B------:R-:W-:Y:S01]  /*2d30*/  BAR.SYNC.DEFER_BLOCKING 0x0 ;  /* 0x0000000000007b1d */ /* 0x000fe20000010000 */
[----:B------:R-:W-:-:S13]  /*2d40*/  ISETP.NE.AND P1, PT, R0, RZ, PT ;  /* 0x000000ff0000720c */ /* 0x000fda0003f25270 */
[----:B------:R-:W-:Y:S05]  /*2d50*/  @P1 BRA `(.L_x_268) ;  /* 0x0000003400b81947 */ /* 0x000fea0003800000 */
[----:B------:R-:W-:Y:S01]  /*2d60*/  UISETP.GE.AND UP0, UPT, UR6, 0x21, UPT ;  /* 0x000000210600788c */ /* 0x000fe2000bf06270 */
[----:B0-----:R-:W-:Y:S02]  /*2d70*/  IMAD.MOV.U32 R11, RZ, RZ, R14 ;  /* 0x000000ffff0b7224 */ /* 0x001fe400078e000e */
[----:B------:R-:W-:Y:S02]  /*2d80*/  IMAD.MOV.U32 R8, RZ, RZ, R15 ;  /* 0x000000ffff087224 */ /* 0x000fe400078e000f */
[----:B-1----:R-:W-:Y:S02]  /*2d90*/  IMAD.MOV.U32 R2, RZ, RZ, R12 ;  /* 0x000000ffff027224 */ /* 0x002fe400078e000c */
[----:B---3--:R-:W-:Y:S02]  /*2da0*/  IMAD.MOV.U32 R3, RZ, RZ, R13 ;  /* 0x000000ffff037224 */ /* 0x008fe400078e000d */
[----:B------:R-:W-:Y:S05]  /*2db0*/  BRA.U !UP0, `(.L_x_293) ;  /* 0x00000001086c7547 */ /* 0x000fea000b800000 */
[----:B------:R-:W0:Y:S01]  /*2dc0*/  S2UR UR5, SR_CgaCtaId ;  /* 0x00000000000579c3 */ /* 0x000e220000008800 */
[----:B------:R-:W-:Y:S01]  /*2dd0*/  UMOV UR4, 0x400 ;  /* 0x0000040000047882 */ /* 0x000fe20000000000 */
[----:B------:R-:W-:Y:S01]  /*2de0*/  BSSY.RECONVERGENT B1, `(.L_x_293) ;  /* 0x0000018000017945 */ /* 0x000fe20003800200 */
[----:B0-----:R-:W-:-:S09]  /*2df0*/  ULEA UR4, UR5, UR4, 0x18 ;  /* 0x0000000405047291 */ /* 0x001fd2000f8ec0ff */
[----:B--2---:R-:W0:Y:S04]  /*2e00*/  LDS.64 R4, [UR4+0x18] ;  /* 0x00001804ff047984 */ /* 0x004e280008000a00 */
        /* <DEDUP_REMOVED lines=21> */
.L_x_294:
[----:B------:R-:W-:Y:S05]  /*2f60*/  BSYNC.RECONVERGENT B1 ;  /* 0x0000000000017941 */ /* 0x000fea0003800200 */
.L_x_293:
[----:B------:R-:W-:Y:S01]  /*2f70*/  UISETP.GE.AND UP0, UPT, UR6, 0x41, UPT ;  /* 0x000000410600788c */ /* 0x000fe2000bf06270 */
[----:B------:R-:W-:Y:S02]  /*2f80*/  IMAD.MOV.U32 R9, RZ, RZ, R11 ;  /* 0x000000ffff097224 */ /* 0x000fe400078e000b */
[----:B------:R-:W-:Y:S02]  /*2f90*/  IMAD.MOV.U32 R0, RZ, RZ, R8 ;  /* 0x000000ffff007224 */ /* 0x000fe400078e0008 */
[----:B------:R-:W-:Y:S02]  /*2fa0*/  IMAD.MOV.U32 R4, RZ, RZ, R2 ;  /* 0x000000ffff047224 */ /* 0x000fe400078e0002 */
[----:B--2---:R-:W-:Y:S02]  /*2fb0*/  IMAD.MOV.U32 R5, RZ, RZ, R3 ;  /* 0x000000ffff057224 */ /* 0x004fe400078e0003 */
[----:B------:R-:W-:Y:S05]  /*2fc0*/  BRA.U !UP0, `(.L_x_295) ;  /* 0x00000001086c7547 */ /* 0x000fea000b800000 */
[----:B------:R-:W0:Y:S01]  /*2fd0*/  S2UR UR5, SR_CgaCtaId ;  /* 0x00000000000579c3 */ /* 0x000e220000008800 */
[----:B------:R-:W-:Y:S01]  /*2fe0*/  UMOV UR4, 0x400 ;  /* 0x0000040000047882 */ /* 0x000fe20000000000 */
[----:B------:R-:W-:Y:S01]  /*2ff0*/  BSSY.RECONVERGENT B1, `(.L_x_295) ;  /* 0x0000018000017945 */ /* 0x000fe20003800200 */
[----:B0-----:R-:W-:-:S09]  /*3000*/  ULEA UR4, UR5, UR4, 0x18 ;  /* 0x0000000405047291 */ /* 0x001fd2000f8ec0ff */
[----:B----4-:R-:W0:Y:S04]  /*3010*/  LDS.64 R6, [UR4+0x28] ;  /* 0x00002804ff067984 */ /* 0x010e280008000a00 */
        /* <DEDUP_REMOVED lines=21> */
.L_x_296:
[----:B------:R-:W-:Y:S05]  /*3170*/  BSYNC.RECONVERGENT B1 ;  /* 0x0000000000017941 */ /* 0x000fea0003800200 */
.L_x_295:
        /* <DEDUP_REMOVED lines=32> */
.L_x_298:
[----:B------:R-:W-:Y:S05]  /*3380*/  BSYNC.RECONVERGENT B1 ;  /* 0x0000000000017941 */ /* 0x000fea0003800200 */
.L_x_297:
        /* <DEDUP_REMOVED lines=32> */
.L_x_300:
[----:B------:R-:W-:Y:S05]  /*3590*/  BSYNC.RECONVERGENT B1 ;  /* 0x0000000000017941 */ /* 0x000fea0003800200 */
.L_x_299:
        /* <DEDUP_REMOVED lines=32> */
.L_x_302:
[----:B------:R-:W-:Y:S05]  /*37a0*/  BSYNC.RECONVERGENT B1 ;  /* 0x0000000000017941 */ /* 0x000fea0003800200 */
.L_x_301:
        /* <DEDUP_REMOVED lines=32> */
.L_x_304:
[----:B------:R-:W-:Y:S05]  /*39b0*/  BSYNC.RECONVERGENT B1 ;  /* 0x0000000000017941 */ /* 0x000fea0003800200 */
.L_x_303:
        /* <DEDUP_REMOVED lines=32> */
.L_x_236:
[----:B------:R-:W1:Y:S01]  /*3bc0*/  S2R R0, SR_TID.X ;  /* 0x0000000000007919 */ /* 0x000e620000002100 */
[----:B------:R-:W1:Y:S01]  /*3bd0*/  LDC.64 R2, c[0x0][0x380] ;  /* 0x0000e000ff027b82 */ /* 0x000e620000000a00 */
[----:B------:R-:W2:Y:S01]  /*3be0*/  LDCU.64 UR6, c[0x0][0x388] ;  /* 0x00007100ff0677ac */ /* 0x000ea20008000a00 */
[----:B-1----:R-:W-:-:S05]  /*3bf0*/  IMAD.WIDE.U32 R2, R0, 0x8, R2 ;  /* 0x0000000800027825 */ /* 0x002fca00078e0002 */
[----:B0-----:R-:W3:Y:S04]  /*3c00*/  LDG.E.64 R4, desc[UR8][R2.64] ;  /* 0x0000000802047981 */ /* 0x001ee8000c1e1b00 */
[----:B------:R-:W3:Y:S04]  /*3c10*/  LDG.E.64 R6, desc[UR8][R2.64+0x800] ;  /* 0x0008000802067981 */ /* 0x000ee8000c1e1b00 */
[----:B------:R-:W4:Y:S04]  /*3c20*/  LDG.E.64 R8, desc[UR8][R2.64+0x1000] ;  /* 0x0010000802087981 */ /* 0x000f28000c1e1b00 */
[----:B------:R-:W5:Y:S04]  /*3c30*/  LDG.E.64 R12, desc[UR8][R2.64+0x1800] ;  /* 0x00180008020c7981 */ /* 0x000f68000c1e1b00 */
[----:B------:R-:W5:Y:S01]  /*3c40*/  LDG.E.64 R10, desc[UR8][R2.64+0x2000] ;  /* 0x00200008020a7981 */ /* 0x000f62000c1e1b00 */
[----:B------:R-:W-:Y:S01]  /*3c50*/  BSSY.RECONVERGENT B1, `(.L_x_305) ;  /* 0x000001c000017945 */ /* 0x000fe20003800200 */
[----:B---3--:R-:W-:-:S06]  /*3c60*/  DSETP.GEU.AND P0, PT, |R4|, |R6|, PT ;  /* 0x400000060400722a */ /* 0x008fcc0003f0e200 */
[----:B------:R-:W-:Y:S02]  /*3c70*/  FSEL R4, R4, R6, P0 ;  /* 0x0000000604047208 */ /* 0x000fe40000000000 */
[----:B------:R-:W-:Y:S01]  /*3c80*/  FSEL R5, R5, R7, P0 ;  /* 0x0000000705057208 */ /* 0x000fe20000000000 */
[C---:B------:R-:W-:Y:S01]  /*3c90*/  VIADD R7, R0.reuse, 0x200 ;  /* 0x0000020000077836 */ /* 0x040fe20000000000 */
[----:B------:R-:W-:-:S04]  /*3ca0*/  LOP3.LUT R6, R0, 0x400, RZ, 0xfc, !PT ;  /* 0x0000040000067812 */ /* 0x000fc800078efcff */
[----:B----4-:R-:W-:Y:S01]  /*3cb0*/  DSETP.GEU.AND P1, PT, |R4|, |R8|, PT ;  /* 0x400000080400722a */ /* 0x010fe20003f2e200 */
[----:B--2---:R-:W-:-:S05]  /*3cc0*/  IADD3 R17, P4, PT, R6, UR6, RZ ;  /* 0x0000000606117c10 */ /* 0x004fca000ff9e0ff */
[----:B------:R-:W-:Y:S01]  /*3cd0*/  FSEL R4, R4, R8, P1 ;  /* 0x0000000804047208 */ /* 0x000fe20000800000 */
[----:B------:R-:W-:Y:S01]  /*3ce0*/  IMAD.X R16, RZ, RZ, UR7, P4 ;  /* 0x00000007ff107e24 */ /* 0x000fe2000a0e06ff */
[----:B------:R-:W-:Y:S01]  /*3cf0*/  FSEL R5, R5, R9, P1 ;  /* 0x0000000905057208 */ /* 0x000fe20000800000 */
[----:B------:R-:W-:-:S05]  /*3d00*/  VIADD R9, R0, 0x100 ;  /* 0x0000010000097836 */ /* 0x000fca0000000000 */
[----:B-----5:R-:W-:Y:S01]  /*3d10*/  DSETP.GEU.AND P2, PT, |R4|, |R12|, PT ;  /* 0x4000000c0400722a */ /* 0x020fe20003f4e200 */
[----:B------:R-:W-:-:S05]  /*3d20*/  @P1 SEL R7, R0, R9, P0 ;  /* 0x0000000900071207 */ /* 0x000fca0000000000 */
[----:B------:R-:W-:Y:S02]  /*3d30*/  FSEL R4, R4, R12, P2 ;  /* 0x0000000c04047208 */ /* 0x000fe40001000000 */
[----:B------:R-:W-:-:S06]  /*3d40*/  FSEL R5, R5, R13, P2 ;  /* 0x0000000d05057208 */ /* 0x000fcc0001000000 */
[----:B------:R-:W-:Y:S01]  /*3d50*/  DSETP.GEU.AND P3, PT, |R4|, |R10|, PT ;  /* 0x4000000a0400722a */ /* 0x000fe20003f6e200 */
[----:B------:R-:W-:-:S13]  /*3d60*/  @!P2 VIADD R7, R0, 0x300 ;  /* 0x000003000007a836 */ /* 0x000fda0000000000 */
[----:B------:R-:W-:Y:S05]  /*3d70*/  @!P3 BRA `(.L_x_306) ;  /* 0x000000000024b947 */ /* 0x000fea0003800000 */
[C---:B------:R-:W-:Y:S02]  /*3d80*/  ISETP.GE.U32.AND P0, PT, R7.reuse, R6, PT ;  /* 0x000000060700720c */ /* 0x040fe40003f06070 */
[----:B------:R-:W-:Y:S02]  /*3d90*/  IADD3 R6, P1, PT, R7, UR6, RZ ;  /* 0x0000000607067c10 */ /* 0x000fe4000ff3e0ff */
[----:B------:R-:W-:-:S03]  /*3da0*/  ISETP.GE.U32.AND.EX P0, PT, RZ, RZ, PT, P0 ;  /* 0x000000ffff00720c */ /* 0x000fc60003f06100 */
[----:B------:R-:W-:-:S10]  /*3db0*/  IMAD.X R7, RZ, RZ, UR7, P1 ;  /* 0x00000007ff077e24 */ /* 0x000fd400088e06ff */
[----:B------:R-:W-:-:S06]  /*3dc0*/  DSETP.LT.OR P0, PT, |R10|, |R4|, !P0 ;  /* 0x400000040a00722a */ /* 0x000fcc0004701600 */
[----:B------:R-:W-:Y:S02]  /*3dd0*/  FSEL R10, R4, R10, P0 ;  /* 0x0000000a040a7208 */ /* 0x000fe40000000000 */
[----:B------:R-:W-:Y:S02]  /*3de0*/  FSEL R11, R5, R11, P0 ;  /* 0x0000000b050b7208 */ /* 0x000fe40000000000 */
[----:B------:R-:W-:Y:S02]  /*3df0*/  SEL R17, R6, R17, P0 ;  /* 0x0000001106117207 */ /* 0x000fe40000000000 */
[----:B------:R-:W-:-:S07]  /*3e00*/  SEL R16, R7, R16, P0 ;  /* 0x0000001007107207 */ /* 0x000fce0000000000 */
.L_x_306:
[----:B------:R-:W-:Y:S05]  /*3e10*/  BSYNC.RECONVERGENT B1 ;  /* 0x0000000000017941 */ /* 0x000fea0003800200 */
.L_x_305:
[----:B------:R-:W-:Y:S01]  /*3e20*/  UISETP.GE.U32.AND UP0, UPT, UR4, 0xa00, UPT ;  /* 0x00000a000400788c */ /* 0x000fe2000bf06070 */
[----:B------:R-:W-:Y:S02]  /*3e30*/  IMAD.MOV.U32 R19, RZ, RZ, 0x500 ;  /* 0x00000500ff137424 */ /* 0x000fe400078e00ff */
[----:B------:R-:W-:Y:S01]  /*3e40*/  IMAD.MOV.U32 R18, RZ, RZ, RZ ;  /* 0x000000ffff127224 */ /* 0x000fe200078e00ff */
[----:B------:R-:W-:-:S09]  /*3e50*/  UISETP.GE.U32.AND.EX UP0, UPT, UR5, URZ, UPT, UP0 ;  /* 0x000000ff0500728c */ /* 0x000fd2000bf06100 */
[----:B------:R-:W-:Y:S05]  /*3e60*/  BRA.U !UP0, `(.L_x_307) ;  /* 0x0000000508587547 */ /* 0x000fea000b800000 */
[----:B------:R-:W-:Y:S01]  /*3e70*/  IMAD.MOV.U32 R12, RZ, RZ, R10 ;  /* 0x000000ffff0c7224 */ /* 0x000fe200078e000a */
[----:B------:R-:W0:Y:S01]  /*3e80*/  LDCU.64 UR6, c[0x0][0x388] ;  /* 0x00007100ff0677ac */ /* 0x000e220008000a00 */
[----:B------:R-:W-:Y:S02]  /*3e90*/  IMAD.MOV.U32 R13, RZ, RZ, R11 ;  /* 0x000000ffff0d7224 */ /* 0x000fe400078e000b */
[----:B------:R-:W-:Y:S01]  /*3ea0*/  IMAD.MOV.U32 R21, RZ, RZ, 0x500 ;  /* 0x00000500ff157424 */ /* 0x000fe200078e00ff */
[----:B------:R-:W1:Y:S01]  /*3eb0*/  LDCU.64 UR4, c[0x0][0x398] ;  /* 0x00007300ff0477ac */ /* 0x000e620008000a00 */
[----:B------:R-:W-:-:S07]  /*3ec0*/  IMAD.MOV.U32 R19, RZ, RZ, RZ ;  /* 0x000000ffff137224 */ /* 0x000fce00078e00ff */
.L_x_308:
[----:B------:R-:W-:-:S04]  /*3ed0*/  LEA R24, P0, R21, R2, 0x3 ;  /* 0x0000000215187211 */ /* 0x000fc800078018ff */
[----:B------:R-:W-:-:S05]  /*3ee0*/  LEA.HI.X R25, R21, R3, R19, 0x3, P0 ;  /* 0x0000000315197211 */ /* 0x000fca00000f1c13 */
[----:B------:R-:W2:Y:S04]  /*3ef0*/  LDG.E.64 R14, desc[UR8][R24.64] ;  /* 0x00000008180e7981 */ /* 0x000ea8000c1e1b00 */
[----:B------:R-:W3:Y:S04]  /*3f00*/  LDG.E.64 R8, desc[UR8][R24.64+0x800] ;  /* 0x0008000818087981 */ /* 0x000ee8000c1e1b00 */
[----:B------:R-:W4:Y:S04]  /*3f10*/  LDG.E.64 R6, desc[UR8][R24.64+0x1000] ;  /* 0x0010000818067981 */ /* 0x000f28000c1e1b00 */
[----:B------:R-:W5:Y:S04]  /*3f20*/  LDG.E.64 R4, desc[UR8][R24.64+0x1800] ;  /* 0x0018000818047981 */ /* 0x000f68000c1e1b00 */
[----:B------:R-:W5:Y:S01]  /*3f30*/  LDG.E.64 R10, desc[UR8][R24.64+0x2000] ;  /* 0x00200008180a7981 */ /* 0x000f62000c1e1b00 */
[----:B0-----:R-:W-:-:S04]  /*3f40*/  IADD3 R20, P0, P1, R21, UR6, R0 ;  /* 0x0000000615147c10 */ /* 0x001fc8000f91e000 */
[----:B------:R-:W-:Y:S01]  /*3f50*/  IADD3.X R18, PT, PT, R19, UR7, RZ, P0, P1 ;  /* 0x0000000713127c10 */ /* 0x000fe200087e24ff */
[----:B------:R-:W-:-:S04]  /*3f60*/  IMAD.MOV.U32 R22, RZ, RZ, R20 ;  /* 0x000000ffff167224 */ /* 0x000fc800078e0014 */
[----:B------:R-:W-:Y:S01]  /*3f70*/  IMAD.MOV.U32 R23, RZ, RZ, R18 ;  /* 0x000000ffff177224 */ /* 0x000fe200078e0012 */
[----:B--2---:R-:W-:-:S14]  /*3f80*/  DSETP.GEU.AND P2, PT, |R12|, |R14|, PT ;  /* 0x4000000e0c00722a */ /* 0x004fdc0003f4e200 */
[----:B------:R-:W-:-:S04]  /*3f90*/  @P2 ISETP.GE.U32.AND P0, PT, R17, R22, PT ;  /* 0x000000161100220c */ /* 0x000fc80003f06070 */
[----:B------:R-:W-:-:S13]  /*3fa0*/  @P2 ISETP.GE.AND.EX P0, PT, R16, R23, PT, P0 ;  /* 0x000000171000220c */ /* 0x000fda0003f06300 */
[----:B------:R-:W-:-:S06]  /*3fb0*/  @P2 DSETP.LT.OR P0, PT, |R14|, |R12|, !P0 ;  /* 0x4000000c0e00222a */ /* 0x000fcc0004701600 */
[----:B------:R-:W-:Y:S02]  /*3fc0*/  @P2 FSEL R13, R13, R15, P0 ;  /* 0x0000000f0d0d2208 */ /* 0x000fe40000000000 */
[----:B------:R-:W-:Y:S02]  /*3fd0*/  @P2 FSEL R12, R12, R14, P0 ;  /* 0x0000000e0c0c2208 */ /* 0x000fe40000000000 */
[----:B------:R-:W-:Y:S01]  /*3fe0*/  @P2 SEL R22, R17, R22, P0 ;  /* 0x0000001611162207 */ /* 0x000fe20000000000 */
[----:B------:R-:W-:Y:S01]  /*3ff0*/  @P2 IMAD.MOV.U32 R15, RZ, RZ, R13 ;  /* 0x000000ffff0f2224 */ /* 0x000fe200078e000d */
[----:B------:R-:W-:Y:S01]  /*4000*/  IADD3 R13, P3, PT, R20, 0x100, RZ ;  /* 0x00000100140d7810 */ /* 0x000fe20007f7e0ff */
[----:B------:R-:W-:Y:S01]  /*4010*/  @P2 IMAD.MOV.U32 R14, RZ, RZ, R12 ;  /* 0x000000ffff0e2224 */ /* 0x000fe200078e000c */
[----:B------:R-:W-:-:S03]  /*4020*/  @P2 SEL R23, R16, R23, P0 ;  /* 0x0000001710172207 */ /* 0x000fc60000000000 */
[----:B------:R-:W-:Y:S02]  /*4030*/  IMAD.X R16, RZ, RZ, R18, P3 ;  /* 0x000000ffff107224 */ /* 0x000fe400018e0612 */
[----:B---3--:R-:W-:-:S14]  /*4040*/  DSETP.GEU.AND P1, PT, |R14|, |R8|, PT ;  /* 0x400000080e00722a */ /* 0x008fdc0003f2e200 */
        /* <DEDUP_REMOVED lines=11> */
[----:B----4-:R-:W-:-:S14]  /*4100*/  DSETP.GEU.AND P2, PT, |R8|, |R6|, PT ;  /* 0x400000060800722a */ /* 0x010fdc0003f4e200 */
        /* <DEDUP_REMOVED lines=10> */
[----:B------:R-:W-:Y:S01]  /*41b0*/  IMAD.X R9, RZ, RZ, R18, P3 ;  /* 0x000000ffff097224 */ /* 0x000fe200018e0612 */
[----:B------:R-:W-:Y:S01]  /*41c0*/  IADD3 R17, P3, PT, R20, 0x400, RZ ;  /* 0x0000040014117810 */ /* 0x000fe20007f7e0ff */
[----:B-----5:R-:W-:-:S04]  /*41d0*/  DSETP.GEU.AND P1, PT, |R6|, |R4|, PT ;  /* 0x400000040600722a */ /* 0x020fc80003f2e200 */
[----:B------:R-:W-:-:S10]  /*41e0*/  IMAD.X R16, RZ, RZ, R18, P3 ;  /* 0x000000ffff107224 */ /* 0x000fd400018e0612 */
        /* <DEDUP_REMOVED lines=8> */
[----:B------:R-:W-:Y:S01]  /*4270*/  @P1 IMAD.MOV.U32 R5, RZ, RZ, R7 ;  /* 0x000000ffff051224 */ /* 0x000fe200078e0007 */
[C---:B------:R-:W-:Y:S02]  /*4280*/  IADD3 R6, P1, PT, R21.reuse, 0xa00, RZ ;  /* 0x00000a0015067810 */ /* 0x040fe40007f3e0ff */
[----:B------:R-:W-:-:S02]  /*4290*/  IADD3 R21, P3, PT, R21, 0x500, RZ ;  /* 0x0000050015157810 */ /* 0x000fc40007f7e0ff */
[----:B-1----:R-:W-:Y:S01]  /*42a0*/  ISETP.GT.U32.AND P4, PT, R6, UR4, PT ;  /* 0x0000000406007c0c */ /* 0x002fe2000bf84070 */
[----:B------:R-:W-:Y:S01]  /*42b0*/  DSETP.GEU.AND P2, PT, |R4|, |R10|, PT ;  /* 0x4000000a0400722a */ /* 0x000fe20003f4e200 */
[--C-:B------:R-:W-:Y:S02]  /*42c0*/  IMAD.X R6, RZ, RZ, R19.reuse, P1 ;  /* 0x000000ffff067224 */ /* 0x100fe400008e0613 */
[----:B------:R-:W-:-:S03]  /*42d0*/  IMAD.X R18, RZ, RZ, R19, P3 ;  /* 0x000000ffff127224 */ /* 0x000fc600018e0613 */
[----:B------:R-:W-:Y:S01]  /*42e0*/  ISETP.GT.AND.EX P1, PT, R6, UR5, PT, P4 ;  /* 0x0000000506007c0c */ /* 0x000fe2000bf24340 */
[----:B------:R-:W-:-:S07]  /*42f0*/  IMAD.MOV.U32 R19, RZ, RZ, R18 ;  /* 0x000000ffff137224 */ /* 0x000fce00078e0012 */
        /* <DEDUP_REMOVED lines=8> */
[----:B------:R-:W-:Y:S02]  /*4380*/  @P2 IMAD.MOV.U32 R11, RZ, RZ, R5 ;  /* 0x000000ffff0b2224 */ /* 0x000fe400078e0005 */
[----:B------:R-:W-:Y:S02]  /*4390*/  IMAD.MOV.U32 R12, RZ, RZ, R10 ;  /* 0x000000ffff0c7224 */ /* 0x000fe400078e000a */
[----:B------:R-:W-:Y:S01]  /*43a0*/  IMAD.MOV.U32 R13, RZ, RZ, R11 ;  /* 0x000000ffff0d7224 */ /* 0x000fe200078e000b */
[----:B------:R-:W-:Y:S06]  /*43b0*/  @!P1 BRA `(.L_x_308) ;  /* 0xfffffff800c49947 */ /* 0x000fec000383ffff */
[----:B------:R-:W-:-:S07]  /*43c0*/  IMAD.MOV.U32 R19, RZ, RZ, R21 ;  /* 0x000000ffff137224 */ /* 0x000fce00078e0015 */
.L_x_307:
[----:B------:R-:W-:-:S04]  /*43d0*/  ISETP.GE.U32.AND P0, PT, R19, UR4, PT ;  /* 0x0000000413007c0c */ /* 0x000fc8000bf06070 */
[----:B------:R-:W-:-:S13]  /*43e0*/  ISETP.GE.AND.EX P0, PT, R18, UR5, PT, P0 ;  /* 0x0000000512007c0c */ /* 0x000fda000bf06300 */
[----:B------:R-:W-:Y:S05]  /*43f0*/  @P0 BRA `(.L_x_309) ;  /* 0x0000000800c40947 */ /* 0x000fea0003800000 */
[----:B------:R-:W-:Y:S01]  /*4400*/  IADD3 R21, PT, PT, -R19, UR4, RZ ;  /* 0x0000000413157c10 */ /* 0x000fe2000fffe1ff */
[----:B------:R-:W-:Y:S03]  /*4410*/  BSSY.RECONVERGENT B1, `(.L_x_309) ;  /* 0x00000af000017945 */ /* 0x000fe60003800200 */
[----:B------:R-:W-:-:S13]  /*4420*/  ISETP.GE.AND P0, PT, R0, R21, PT ;  /* 0x000000150000720c */ /* 0x000fda0003f06270 */
[----:B------:R-:W-:Y:S05]  /*4430*/  @P0 BRA `(.L_x_310) ;  /* 0x0000000800b00947 */ /* 0x000fea0003800000 */
[-C--:B------:R-:W-:Y:S01]  /*4440*/  LOP3.LUT R6, RZ, R0.reuse, RZ, 0x33, !PT ;  /* 0x00000000ff067212 */ /* 0x080fe200078e33ff */
[----:B------:R-:W-:Y:S01]  /*4450*/  BSSY.RECONVERGENT B2, `(.L_x_311) ;  /* 0x0000036000027945 */ /* 0x000fe20003800200 */
[----:B------:R-:W-:Y:S02]  /*4460*/  MOV R12, R0 ;  /* 0x00000000000c7202 */ /* 0x000fe40000000f00 */
        /* <DEDUP_REMOVED lines=9> */
[----:B------:R-:W-:Y:S02]  /*4500*/  LOP3.LUT R2, R2, 0x3, RZ, 0xc0, !PT ;  /* 0x0000000302027812 */ /* 0x000fe400078ec0ff */
[----:B------:R-:W-:-:S03]  /*4510*/  IADD3 R13, P0, PT, R9, UR6, RZ ;  /* 0x00000006090d7c10 */ /* 0x000fc6000ff1e0ff */
[----:B------:R-:W-:Y:S01]  /*4520*/  IMAD.MOV R7, RZ, RZ, -R2 ;  /* 0x000000ffff077224 */ /* 0x000fe200078e0a02 */
[----:B0-----:R-:W-:-:S04]  /*4530*/  LEA R8, P1, R9, UR10, 0x3 ;  /* 0x0000000a09087c11 */ /* 0x001fc8000f8218ff */
[----:B------:R-:W-:Y:S02]  /*4540*/  LEA.HI.X R9, R9, UR11, R14, 0x3, P1 ;  /* 0x0000000b09097c11 */ /* 0x000fe400088f1c0e */
[----:B------:R-:W-:-:S07]  /*4550*/  IADD3.X R14, PT, PT, R14, UR7, RZ, P0, !PT ;  /* 0x000000070e0e7c10 */ /* 0x000fce00087fe4ff */
.L_x_315:
        /* <DEDUP_REMOVED lines=31> */
.L_x_314:
[----:B------:R-:W-:Y:S05]  /*4750*/  BSYNC.RECONVERGENT B3 ;  /* 0x0000000000037941 */ /* 0x000fea0003800200 */
.L_x_313:
[----:B------:R-:W-:Y:S01]  /*4760*/  IADD3 R13, P0, PT, R13, 0x100, RZ ;  /* 0x000001000d0d7810 */ /* 0x000fe20007f1e0ff */
[----:B------:R-:W-:Y:S02]  /*4770*/  VIADD R12, R12, 0x100 ;  /* 0x000001000c0c7836 */ /* 0x000fe40000000000 */
[----:B------:R-:W-:Y:S02]  /*4780*/  IMAD.X R9, RZ, RZ, R9, P3 ;  /* 0x000000ffff097224 */ /* 0x000fe400018e0609 */
[----:B------:R-:W-:Y:S01]  /*4790*/  IMAD.X R14, RZ, RZ, R14, P0 ;  /* 0x000000ffff0e7224 */ /* 0x000fe200000e060e */
[----:B------:R-:W-:Y:S07]  /*47a0*/  @P2 BRA `(.L_x_315) ;  /* 0xfffffffc006c2947 */ /* 0x000fee000383ffff */
.L_x_312:
[----:B------:R-:W-:Y:S05]  /*47b0*/  BSYNC.RECONVERGENT B2 ;  /* 0x0000000000027941 */ /* 0x000fea0003800200 */
.L_x_311:
[----:B------:R-:W-:-:S13]  /*47c0*/  ISETP.GE.U32.AND P0, PT, R6, 0x300, PT ;  /* 0x000003000600780c */ /* 0x000fda0003f06070 */
[----:B------:R-:W-:Y:S05]  /*47d0*/  @!P0 BRA `(.L_x_310) ;  /* 0x0000000400c88947 */ /* 0x000fea0003800000 */
[----:B------:R-:W0:Y:S01]  /*47e0*/  LDC.64 R8, c[0x0][0x380] ;  /* 0x0000e000ff087b82 */ /* 0x000e220000000a00 */
[----:B------:R-:W-:-:S07]  /*47f0*/  VIADD R20, R12, 0x200 ;  /* 0x000002000c147836 */ /* 0x000fce0000000000 */
[----:B------:R-:W1:Y:S02]  /*4800*/  LDC.64 R6, c[0x0][0x388] ;  /* 0x0000e200ff067b82 */ /* 0x000e640000000a00 */
.L_x_324:
        /* <DEDUP_REMOVED lines=30> */
.L_x_317:
[----:B------:R-:W-:Y:S05]  /*49f0*/  BSYNC.RECONVERGENT B2 ;  /* 0x0000000000027941 */ /* 0x000fea0003800200 */
.L_x_316:
        /* <DEDUP_REMOVED lines=9> */
[----:B------:R-:W-:-:S03]  /*4a90*/  IMAD.MOV.U32 R24, RZ, RZ, R26 ;  /* 0x000000ffff187224 */ /* 0x000fc600078e001a */
[----:B------:R-:W-:Y:S01]  /*4aa0*/  MOV R25, R27 ;  /* 0x0000001b00197202 */ /* 0x000fe20000000f00 */
        /* <DEDUP_REMOVED lines=15> */
.L_x_319:
[----:B------:R-:W-:Y:S05]  /*4ba0*/  BSYNC.RECONVERGENT B2 ;  /* 0x0000000000027941 */ /* 0x000fea0003800200 */
.L_x_318:
[----:B------:R-:W-:Y:S01]  /*4bb0*/  DSETP.GEU.AND P0, PT, |R16|, |R10|, PT ;  /* 0x4000000a1000722a */ /* 0x000fe20003f0e200 */
[CC--:B------:R-:W-:Y:S01]  /*4bc0*/  IADD3 R13, P1, P4, R19.reuse, R6.reuse, R20 ;  /* 0x00000006130d7210 */ /* 0x0c0fe20007c3e014 */
[----:B------:R-:W-:Y:S01]  /*4bd0*/  VIADD R4, R20, 0x100 ;  /* 0x0000010014047836 */ /* 0x000fe20000000000 */
[----:B------:R-:W-:Y:S01]  /*4be0*/  BSSY.RECONVERGENT B2, `(.L_x_320) ;  /* 0x0000016000027945 */ /* 0x000fe20003800200 */
[----:B------:R-:W-:Y:S01]  /*4bf0*/  IMAD.MOV.U32 R2, RZ, RZ, R10 ;  /* 0x000000ffff027224 */ /* 0x000fe200078e000a */
[----:B------:R-:W-:Y:S01]  /*4c00*/  IADD3.X R22, PT, PT, R18, R7, RZ, P1, P4 ;  /* 0x0000000712167210 */ /* 0x000fe20000fe84ff */
[----:B------:R-:W-:Y:S01]  /*4c10*/  IMAD.MOV.U32 R5, RZ, RZ, R13 ;  /* 0x000000ffff057224 */ /* 0x000fe200078e000d */
[----:B------:R-:W-:Y:S01]  /*4c20*/  IADD3 R4, P2, P3, R19, R6, R4 ;  /* 0x0000000613047210 */ /* 0x000fe20007b5e004 */
        /* <DEDUP_REMOVED lines=17> */
.L_x_321:
[----:B------:R-:W-:Y:S05]  /*4d40*/  BSYNC.RECONVERGENT B2 ;  /* 0x0000000000027941 */ /* 0x000fea0003800200 */
.L_x_320:
[----:B------:R-:W-:Y:S01]  /*4d50*/  DSETP.GEU.AND P0, PT, |R2|, |R14|, PT ;  /* 0x4000000e0200722a */ /* 0x000fe20003f0e200 */
[----:B------:R-:W-:Y:S01]  /*4d60*/  IADD3.X R13, PT, PT, R18, R7, RZ, P2, P3 ;  /* 0x00000007120d7210 */ /* 0x000fe200017e64ff */
        /* <DEDUP_REMOVED lines=20> */
.L_x_323:
[----:B------:R-:W-:Y:S05]  /*4eb0*/  BSYNC.RECONVERGENT B2 ;  /* 0x0000000000027941 */ /* 0x000fea0003800200 */
.L_x_322:
[C---:B------:R-:W-:Y:S02]  /*4ec0*/  VIADD R2, R20.reuse, 0x200 ;  /* 0x0000020014027836 */ /* 0x040fe40000000000 */
[----:B------:R-:W-:-:S03]  /*4ed0*/  VIADD R20, R20, 0x400 ;  /* 0x0000040014147836 */ /* 0x000fc60000000000 */
[----:B------:R-:W-:-:S13]  /*4ee0*/  ISETP.GE.AND P0, PT, R2, R21, PT ;  /* 0x000000150200720c */ /* 0x000fda0003f06270 */
[----:B------:R-:W-:Y:S05]  /*4ef0*/  @!P0 BRA `(.L_x_324) ;  /* 0xfffffff800448947 */ /* 0x000fea000383ffff */
.L_x_310:
[----:B------:R-:W-:Y:S05]  /*4f00*/  BSYNC.RECONVERGENT B1 ;  /* 0x0000000000017941 */ /* 0x000fea0003800200 */
.L_x_309:
        /* <DEDUP_REMOVED lines=32> */
.L_x_326:
[----:B------:R-:W-:Y:S05]  /*5110*/  BSYNC.RECONVERGENT B1 ;  /* 0x0000000000017941 */ /* 0x000fea0003800200 */
.L_x_325:
        /* <DEDUP_REMOVED lines=31> */
.L_x_328:
[----:B------:R-:W-:Y:S05]  /*5310*/  BSYNC.RECONVERGENT B1 ;  /* 0x0000000000017941 */ /* 0x000fea0003800200 */
.L_x_327:
        /* <DEDUP_REMOVED lines=31> */
.L_x_330:
[----:B------:R-:W-:Y:S05]  /*5510*/  BSYNC.RECONVERGENT B1 ;  /* 0x0000000000017941 */ /* 0x000fea0003800200 */
.L_x_329:
[----:B------:R-:W-:Y:S01]  /*5520*/  ISETP.GT.AND P0, PT, R8, 0x17, PT ;  /* 0x000000170800780c */ /* 0x000fe20003f04270 */
[----:B-1----:R1:W1:Y:S01]  /*5530*/  SHFL.DOWN PT, R6, R2, 0x8, 0x1f ;  /* 0x09001f0002067f89 */ /* 0x00226200000e0000 */
[----:B------:R-:W-:Y:S01]  /*5540*/  BSSY.RECONVERGENT B1, `(.L_x_331) ;  /* 0x000001d000017945 */ /* 0x000fe20003800200 */
[----:B--2---:R-:W-:Y:S02]  /*5550*/  IMAD.MOV.U32 R9, RZ, RZ, R11 ;  /* 0x000000ffff097224 */ /* 0x004fe400078e000b */
[----:B---3--:R2:W3:Y:S01]  /*5560*/  SHFL.DOWN PT, R7, R3, 0x8, 0x1f ;  /* 0x09001f0003077f89 */ /* 0x0084e200000e0000 */
[----:B------:R-:W-:Y:S02]  /*5570*/  IMAD.MOV.U32 R10, RZ, RZ, R12 ;  /* 0x000000ffff0a7224 */ /* 0x000fe400078e000c */
[----:B------:R-:W-:Y:S01]  /*5580*/  IMAD.MOV.U32 R4, RZ, RZ, R2 ;  /* 0x000000ffff047224 */ /* 0x000fe200078e0002 */
[----:B0-----:R2:W0:Y:S01]  /*5590*/  SHFL.DOWN PT, R14, R11, 0x8, 0x1f ;  /* 0x09001f000b0e7f89 */ /* 0x00142200000e0000 */
[----:B------:R-:W-:-:S03]  /*55a0*/  IMAD.MOV.U32 R5, RZ, RZ, R3 ;  /* 0x000000ffff057224 */ /* 0x000fc600078e0003 */
[----:B----4-:R2:W4:Y:S01]  /*55b0*/  SHFL.DOWN PT, R13, R12, 0x8, 0x1f ;  /* 0x09001f000c0d7f89 */ /* 0x01052200000e0000 */
        /* <DEDUP_REMOVED lines=21> */
.L_x_332:
[----:B------:R-:W-:Y:S05]  /*5710*/  BSYNC.RECONVERGENT B1 ;  /* 0x0000000000017941 */ /* 0x000fea0003800200 */
.L_x_331:
        /* <DEDUP_REMOVED lines=8> */
[----:B----4-:R-:W-:-:S03]  /*57a0*/  IMAD.MOV.U32 R13, RZ, RZ, R5 ;  /* 0x000000ffff0d7224 */ /* 0x010fc600078e0005 */
[----:B---3--:R3:W4:Y:S01]  /*57b0*/  SHFL.DOWN PT, R7, R10, 0x10, 0x1f ;  /* 0x0a001f000a077f89 */ /* 0x00872200000e0000 */
[----:B------:R-:W-:Y:S05]  /*57c0*/  @P0 BRA `(.L_x_334) ;  /* 0x0000000000500947 */ /* 0x000fea0003800000 */
[----:B-12---:R-:W-:Y:S01]  /*57d0*/  DSETP.GEU.AND P0, PT, |R4|, |R2|, PT ;  /* 0x400000020400722a */ /* 0x006fe20003f0e200 */
        /* <DEDUP_REMOVED lines=19> */
.L_x_334:
[----:B------:R-:W-:Y:S05]  /*5910*/  BSYNC.RECONVERGENT B1 ;  /* 0x0000000000017941 */ /* 0x000fea0003800200 */
.L_x_333:
        /* <DEDUP_REMOVED lines=11> */
.L_x_336:
[----:B------:R-:W-:Y:S05]  /*59d0*/  BSYNC.RECONVERGENT B1 ;  /* 0x0000000000017941 */ /* 0x000fea0003800200 */
.L_x_335:
        /* <DEDUP_REMOVED lines=8> */
[----:B0---4-:R-:W0:Y:S04]  /*5a60*/  LDS.128 R4, [R0+0x20] ;  /* 0x0000200000047984 */ /* 0x011e280000000c00 */
[----:B------:R2:W4:Y:S04]  /*5a70*/  LDS.64 R2, [R0+0x80] ;  /* 0x0000800000027984 */ /* 0x0005280000000a00 */
[----:B---3--:R2:W3:Y:S01]  /*5a80*/  LDS.128 R8, [R0+0x30] ;  /* 0x0000300000087984 */ /* 0x0084e20000000c00 */
[----:B-1----:R-:W-:Y:S01]  /*5a90*/  DSETP.GEU.AND P0, PT, |R12|, |R16|, PT ;  /* 0x400000100c00722a */ /* 0x002fe20003f0e200 */
[----:B------:R-:W-:-:S02]  /*5aa0*/  IMAD.MOV.U32 R20, RZ, RZ, R16 ;  /* 0x000000ffff147224 */ /* 0x000fc400078e0010 */
[----:B------:R-:W-:Y:S02]  /*5ab0*/  IMAD.MOV.U32 R21, RZ, RZ, R17 ;  /* 0x000000ffff157224 */ /* 0x000fe400078e0011 */
[----:B0-----:R-:W-:Y:S02]  /*5ac0*/  IMAD.MOV.U32 R23, RZ, RZ, R4 ;  /* 0x000000ffff177224 */ /* 0x001fe400078e0004 */
        /* <DEDUP_REMOVED lines=16> */
.L_x_338:
[----:B------:R-:W-:Y:S05]  /*5bd0*/  BSYNC.RECONVERGENT B1 ;  /* 0x0000000000017941 */ /* 0x000fea0003800200 */
.L_x_337:
        /* <DEDUP_REMOVED lines=23> */
.L_x_340:
[----:B------:R-:W-:Y:S05]  /*5d50*/  BSYNC.RECONVERGENT B1 ;  /* 0x0000000000017941 */ /* 0x000fea0003800200 */
.L_x_339:
        /* <DEDUP_REMOVED lines=21> */
.L_x_342:
[----:B------:R-:W-:Y:S05]  /*5eb0*/  BSYNC.RECONVERGENT B1 ;  /* 0x0000000000017941 */ /* 0x000fea0003800200 */
.L_x_341:
        /* <DEDUP_REMOVED lines=23> */
.L_x_344:
[----:B------:R-:W-:Y:S05]  /*6030*/  BSYNC.RECONVERGENT B1 ;  /* 0x0000000000017941 */ /* 0x000fea0003800200 */
.L_x_343:
        /* <DEDUP_REMOVED lines=21> */
.L_x_346:
[----:B------:R-:W-:Y:S05]  /*6190*/  BSYNC.RECONVERGENT B1 ;  /* 0x0000000000017941 */ /* 0x000fea0003800200 */
.L_x_345:
        /* <DEDUP_REMOVED lines=21> */
.L_x_348:
[----:B------:R-:W-:Y:S05]  /*62f0*/  BSYNC.RECONVERGENT B1 ;  /* 0x0000000000017941 */ /* 0x000fea0003800200 */
.L_x_347:
        /* <DEDUP_REMOVED lines=20> */
.L_x_268:
[----:B------:R-:W-:Y:S05]  /*6440*/  BSYNC.RECONVERGENT B0 ;  /* 0x0000000000007941 */ /* 0x000fea0003800200 */
.L_x_235:
[----:B------:R-:W-:Y:S05]  /*6450*/  @P1 EXIT ;  /* 0x000000000000194d */ /* 0x000fea0003800000 */
[----:B0123--:R-:W0:Y:S02]  /*6460*/  LDC.64 R2, c[0x0][0x390] ;  /* 0x0000e400ff027b82 */ /* 0x00fe240000000a00 */
[----:B0-----:R-:W-:Y:S04]  /*6470*/  STG.E.64 desc[UR8][R2.64], R12 ;  /* 0x0000000c02007986 */ /* 0x001fe8000c101b08 */
[----:B------:R-:W-:Y:S01]  /*6480*/  STG.E.64 desc[UR8][R2.64+0x8], R14 ;  /* 0x0000080e02007986 */ /* 0x000fe2000c101b08 */
[----:B------:R-:W-:Y:S05]  /*6490*/  EXIT ;  /* 0x000000000000794d */ /* 0x000fea0003800000 */
.L_x_349:
        /* <DEDUP_REMOVED lines=14> */
.L_x_734:


//--------------------- .text._ZN6thrust24THRUST_300001_SM_1000_NS8cuda_cub4core6detail13_kernel_agentINS1_8__reduce11ReduceAgentIPN4cuda3std3__45tupleIJdlEEESC_SB_iNS1_9__extrema9arg_max_fIdl10comparatorEEEEJSC_SC_iSG_EEEvDpT0_ --------------------------
	.section	.text._ZN6thrust24THRUST_300001_SM_1000_NS8cuda_cub4core6detail13_kernel_agentINS1_8__reduce11ReduceAgentIPN4cuda3std3__45tupleIJdlEEESC_SB_iNS1_9__extrema9arg_max_fIdl10comparatorEEEEJSC_SC_iSG_EEEvDpT0_,"ax",@progbits
	.align	128
        .global         _ZN6thrust24THRUST_300001_SM_1000_NS8cuda_cub4core6detail13_kernel_agentINS1_8__reduce11ReduceAgentIPN4cuda3std3__45tupleIJdlEEESC_SB_iNS1_9__extrema9arg_max_fIdl10comparatorEEEEJSC_SC_iSG_EEEvDpT0_
        .type           _ZN6thrust24THRUST_300001_SM_1000_NS8cuda_cub4core6detail13_kernel_agentINS1_8__reduce11ReduceAgentIPN4cuda3std3__45tupleIJdlEEESC_SB_iNS1_9__extrema9arg_max_fIdl10comparatorEEEEJSC_SC_iSG_EEEvDpT0_,@function
        .size           _ZN6thrust24THRUST_300001_SM_1000_NS8cuda_cub4core6detail13_kernel_agentINS1_8__reduce11ReduceAgentIPN4cuda3std3__45tupleIJdlEEESC_SB_iNS1_9__extrema9arg_max_fIdl10comparatorEEEEJSC_SC_iSG_EEEvDpT0_,(.L_x_735 - _ZN6thrust24THRUST_300001_SM_1000_NS8cuda_cub4core6detail13_kernel_agentINS1_8__reduce11ReduceAgentIPN4cuda3std3__45tupleIJdlEEESC_SB_iNS1_9__extrema9arg_max_fIdl10comparatorEEEEJSC_SC_iSG_EEEvDpT0_)
        .other          _ZN6thrust24THRUST_300001_SM_1000_NS8cuda_cub4core6detail13_kernel_agentINS1_8__reduce11ReduceAgentIPN4cuda3std3__45tupleIJdlEEESC_SB_iNS1_9__extrema9arg_max_fIdl10comparatorEEEEJSC_SC_iSG_EEEvDpT0_,@"STO_CUDA_ENTRY STV_DEFAULT"
_ZN6thrust24THRUST_300001_SM_1000_NS8cuda_cub4core6detail13_kernel_agentINS1_8__reduce11ReduceAgentIPN4cuda3std3__45tupleIJdlEEESC_SB_iNS1_9__extrema9arg_max_fIdl10comparatorEEEEJSC_SC_iSG_EEEvDpT0_:
.text._ZN6thrust24THRUST_300001_SM_1000_NS8cuda_cub4core6detail13_kernel_agentINS1_8__reduce11ReduceAgentIPN4cuda3std3__45tupleIJdlEEESC_SB_iNS1_9__extrema9arg_max_fIdl10comparatorEEEEJSC_SC_iSG_EEEvDpT0_:
        /* <DEDUP_REMOVED lines=21> */
.L_x_353:
[----:B0-----:R-:W-:Y:S05]  /*0150*/  BSYNC.RECONVERGENT B1 ;  /* 0x0000000000017941 */ /* 0x001fea0003800200 */
.L_x_352:
        /* <DEDUP_REMOVED lines=15> */
.L_x_360:
        /* <DEDUP_REMOVED lines=31> */
.L_x_359:
[----:B------:R-:W-:Y:S05]  /*0440*/  BSYNC.RECONVERGENT B3 ;  /* 0x0000000000037941 */ /* 0x000fea0003800200 */
.L_x_358:
[----:B------:R-:W-:Y:S02]  /*0450*/  IMAD.X R3, RZ, RZ, R3, P3 ;  /* 0x000000ffff037224 */ /* 0x000fe400018e0603 */
[----:B------:R-:W-:Y:S01]  /*0460*/  VIADD R19, R19, 0x100 ;  /* 0x0000010013137836 */ /* 0x000fe20000000000 */
[----:B------:R-:W-:Y:S06]  /*0470*/  @P2 BRA `(.L_x_360) ;  /* 0xfffffffc00742947 */ /* 0x000fec000383ffff */
.L_x_357:
[----:B------:R-:W-:Y:S05]  /*0480*/  BSYNC.RECONVERGENT B2 ;  /* 0x0000000000027941 */ /* 0x000fea0003800200 */
.L_x_356:
[----:B------:R-:W0:Y:S01]  /*0490*/  LDC.64 R8, c[0x0][0x380] ;  /* 0x0000e000ff087b82 */ /* 0x000e220000000a00 */
[----:B------:R-:W-:-:S13]  /*04a0*/  ISETP.GE.U32.AND P0, PT, R4, 0x300, PT ;  /* 0x000003000400780c */ /* 0x000fda0003f06070 */
[----:B------:R-:W-:Y:S05]  /*04b0*/  @!P0 BRA `(.L_x_355) ;  /* 0x0000000400908947 */ /* 0x000fea0003800000 */
.L_x_369:
        /* <DEDUP_REMOVED lines=13> */
[----:B------:R-:W-:Y:S01]  /*0590*/  IMAD.MOV.U32 R23, RZ, RZ, R12 ;  /* 0x000000ffff177224 */ /* 0x000fe200078e000c */
[----:B------:R-:W-:Y:S01]  /*05a0*/  MOV R25, R13 ;  /* 0x0000000d00197202 */ /* 0x000fe20000000f00 */
[----:B------:R-:W-:Y:S02]  /*05b0*/  IMAD.MOV.U32 R2, RZ, RZ, R14 ;  /* 0x000000ffff027224 */ /* 0x000fe400078e000e */
[----:B------:R-:W-:-:S09]  /*05c0*/  IMAD.MOV.U32 R3, RZ, RZ, R15 ;  /* 0x000000ffff037224 */ /* 0x000fd200078e000f */
        /* <DEDUP_REMOVED lines=9> */
.L_x_362:
[----:B------:R-:W-:Y:S05]  /*0660*/  BSYNC.RECONVERGENT B2 ;  /* 0x0000000000027941 */ /* 0x000fea0003800200 */
.L_x_361:
        /* <DEDUP_REMOVED lines=25> */
.L_x_364:
[----:B------:R-:W-:Y:S05]  /*0800*/  BSYNC.RECONVERGENT B2 ;  /* 0x0000000000027941 */ /* 0x000fea0003800200 */
.L_x_363:
        /* <DEDUP_REMOVED lines=21> */
.L_x_366:
[----:B------:R-:W-:Y:S05]  /*0960*/  BSYNC.RECONVERGENT B2 ;  /* 0x0000000000027941 */ /* 0x000fea0003800200 */
.L_x_365:
        /* <DEDUP_REMOVED lines=21> */
.L_x_368:
[----:B------:R-:W-:Y:S05]  /*0ac0*/  BSYNC.RECONVERGENT B2 ;  /* 0x0000000000027941 */ /* 0x000fea0003800200 */
.L_x_367:
[----:B------:R-:W-:-:S05]  /*0ad0*/  VIADD R19, R19, 0x400 ;  /* 0x0000040013137836 */ /* 0x000fca0000000000 */
[----:B------:R-:W-:-:S13]  /*0ae0*/  ISETP.GE.AND P0, PT, R19, UR5, PT ;  /* 0x0000000513007c0c */ /* 0x000fda000bf06270 */
[----:B------:R-:W-:Y:S05]  /*0af0*/  @!P0 BRA `(.L_x_369) ;  /* 0xfffffff800708947 */ /* 0x000fea000383ffff */
.L_x_355:
[----:B------:R-:W-:Y:S05]  /*0b00*/  BSYNC.RECONVERGENT B1 ;  /* 0x0000000000017941 */ /* 0x000fea0003800200 */
.L_x_354:
        /* <DEDUP_REMOVED lines=35> */
.L_x_372:
[----:B------:R-:W-:Y:S05]  /*0d40*/  BSYNC.RECONVERGENT B1 ;  /* 0x0000000000017941 */ /* 0x000fea0003800200 */
.L_x_371:
        /* <DEDUP_REMOVED lines=31> */
.L_x_374:
[----:B------:R-:W-:Y:S05]  /*0f40*/  BSYNC.RECONVERGENT B1 ;  /* 0x0000000000017941 */ /* 0x000fea0003800200 */
.L_x_373:
        /* <DEDUP_REMOVED lines=31> */
.L_x_376:
[----:B------:R-:W-:Y:S05]  /*1140*/  BSYNC.RECONVERGENT B1 ;  /* 0x0000000000017941 */ /* 0x000fea0003800200 */
.L_x_375:
        /* <DEDUP_REMOVED lines=31> */
.L_x_378:
[----:B------:R-:W-:Y:S05]  /*1340*/  BSYNC.RECONVERGENT B1 ;  /* 0x0000000000017941 */ /* 0x000fea0003800200 */
.L_x_377:
[----:B------:R-:W-:Y:S01]  /*1350*/  ISETP.GT.AND P0, PT, R9, 0xf, PT ;  /* 0x0000000f0900780c */ /* 0x000fe20003f04270 */
[----:B-1----:R1:W1:Y:S01]  /*1360*/  SHFL.DOWN PT, R6, R4, 0x10, 0x1f ;  /* 0x0a001f0004067f89 */ /* 0x00226200000e0000 */
[----:B------:R-:W-:Y:S01]  /*1370*/  BSSY.RECONVERGENT B1, `(.L_x_379) ;  /* 0x000001d000017945 */ /* 0x000fe20003800200 */
[----:B0-----:R-:W-:Y:S01]  /*1380*/  MOV R14, R8 ;  /* 0x00000008000e7202 */ /* 0x001fe20000000f00 */
[----:B----4-:R-:W-:Y:S01]  /*1390*/  IMAD.MOV.U32 R15, RZ, RZ, R10 ;  /* 0x000000ffff0f7224 */ /* 0x010fe200078e000a */
[----:B--2---:R0:W2:Y:S01]  /*13a0*/  SHFL.DOWN PT, R7, R5, 0x10, 0x1f ;  /* 0x0a001f0005077f89 */ /* 0x0040a200000e0000 */
[----:B------:R-:W-:Y:S02]  /*13b0*/  IMAD.MOV.U32 R2, RZ, RZ, R4 ;  /* 0x000000ffff027224 */ /* 0x000fe400078e0004 */
[----:B------:R-:W-:Y:S01]  /*13c0*/  IMAD.MOV.U32 R3, RZ, RZ, R5 ;  /* 0x000000ffff037224 */ /* 0x000fe200078e0005 */
[----:B------:R0:W4:Y:S04]  /*13d0*/  SHFL.DOWN PT, R11, R8, 0x10, 0x1f ;  /* 0x0a001f00080b7f89 */ /* 0x00012800000e0000 */
        /* <DEDUP_REMOVED lines=22> */
.L_x_380:
[----:B------:R-:W-:Y:S05]  /*1540*/  BSYNC.RECONVERGENT B1 ;  /* 0x0000000000017941 */ /* 0x000fea0003800200 */
.L_x_379:
        /* <DEDUP_REMOVED lines=11> */
.L_x_382:
[----:B------:R-:W-:Y:S05]  /*1600*/  BSYNC.RECONVERGENT B1 ;  /* 0x0000000000017941 */ /* 0x000fea0003800200 */
.L_x_381:
        /* <DEDUP_REMOVED lines=31> */
.L_x_385:
[----:B------:R-:W-:Y:S05]  /*1800*/  BSYNC.RECONVERGENT B1 ;  /* 0x0000000000017941 */ /* 0x000fea0003800200 */
.L_x_384:
        /* <DEDUP_REMOVED lines=10> */
[----:B------:R-:W-:Y:S01]  /*18b0*/  MOV R15, R26 ;  /* 0x0000001a000f7202 */ /* 0x000fe20000000f00 */
[----:B------:R-:W-:Y:S02]  /*18c0*/  IMAD.MOV.U32 R29, RZ, RZ, R27 ;  /* 0x000000ffff1d7224 */ /* 0x000fe400078e001b */
[----:B------:R-:W-:Y:S02]  /*18d0*/  IMAD.MOV.U32 R4, RZ, RZ, R24 ;  /* 0x000000ffff047224 */ /* 0x000fe400078e0018 */
[----:B------:R-:W-:-:S08]  /*18e0*/  IMAD.MOV.U32 R5, RZ, RZ, R25 ;  /* 0x000000ffff057224 */ /* 0x000fd000078e0019 */
        /* <DEDUP_REMOVED lines=9> */
.L_x_387:
[----:B------:R-:W-:Y:S05]  /*1980*/  BSYNC.RECONVERGENT B1 ;  /* 0x0000000000017941 */ /* 0x000fea0003800200 */
.L_x_386:
        /* <DEDUP_REMOVED lines=21> */
.L_x_389:
[----:B------:R-:W-:Y:S05]  /*1ae0*/  BSYNC.RECONVERGENT B1 ;  /* 0x0000000000017941 */ /* 0x000fea0003800200 */
.L_x_388:
        /* <DEDUP_REMOVED lines=23> */
.L_x_391:
[----:B------:R-:W-:Y:S05]  /*1c60*/  BSYNC.RECONVERGENT B1 ;  /* 0x0000000000017941 */ /* 0x000fea0003800200 */
.L_x_390:
        /* <DEDUP_REMOVED lines=21> */
.L_x_393:
[----:B------:R-:W-:Y:S05]  /*1dc0*/  BSYNC.RECONVERGENT B1 ;  /* 0x0000000000017941 */ /* 0x000fea0003800200 */
.L_x_392:
        /* <DEDUP_REMOVED lines=21> */
.L_x_395:
[----:B------:R-:W-:Y:S05]  /*1f20*/  BSYNC.RECONVERGENT B1 ;  /* 0x0000000000017941 */ /* 0x000fea0003800200 */
.L_x_394:
        /* <DEDUP_REMOVED lines=21> */
.L_x_370:
        /* <DEDUP_REMOVED lines=19> */
[----:B0-----:R-:W-:Y:S01]  /*21b0*/  MOV R16, R9 ;  /* 0x0000000900107202 */ /* 0x001fe20000000f00 */
[----:B--2---:R-:W-:Y:S02]  /*21c0*/  IMAD.MOV.U32 R18, RZ, RZ, R11 ;  /* 0x000000ffff127224 */ /* 0x004fe400078e000b */
[----:B------:R-:W-:Y:S02]  /*21d0*/  IMAD.MOV.U32 R2, RZ, RZ, R6 ;  /* 0x000000ffff027224 */ /* 0x000fe400078e0006 */
[----:B------:R-:W-:-:S08]  /*21e0*/  IMAD.MOV.U32 R3, RZ, RZ, R7 ;  /* 0x000000ffff037224 */ /* 0x000fd000078e0007 */
        /* <DEDUP_REMOVED lines=15> */
.L_x_397:
[----:B------:R-:W-:Y:S05]  /*22e0*/  BSYNC.RECONVERGENT B1 ;  /* 0x0000000000017941 */ /* 0x000fea0003800200 */
.L_x_396:
        /* <DEDUP_REMOVED lines=32> */
.L_x_399:
[----:B------:R-:W-:Y:S05]  /*24f0*/  BSYNC.RECONVERGENT B1 ;  /* 0x0000000000017941 */ /* 0x000fea0003800200 */
.L_x_398:
[----:B-1----:R-:W-:Y:S01]  /*2500*/  VIADD R2, R4, 0x4 ;  /* 0x0000000404027836 */ /* 0x002fe20000000000 */
[----:B---3--:R1:W3:Y:S01]  /*2510*/  SHFL.DOWN PT, R8, R6, 0x4, R5 ;  /* 0x0880000006087989 */ /* 0x0082e200000e0005 */
[----:B------:R-:W-:Y:S01]  /*2520*/  BSSY.RECONVERGENT B1, `(.L_x_400) ;  /* 0x000001e000017945 */ /* 0x000fe20003800200 */
[----:B------:R-:W-:Y:S01]  /*2530*/  IMAD.MOV.U32 R14, RZ, RZ, R10 ;  /* 0x000000ffff0e7224 */ /* 0x000fe200078e000a */
[----:B------:R-:W-:Y:S01]  /*2540*/  MOV R3, R7 ;  /* 0x0000000700037202 */ /* 0x000fe20000000f00 */
[----:B0-----:R1:W0:Y:S01]  /*2550*/  SHFL.DOWN PT, R9, R7, 0x4, R5 ;  /* 0x0880000007097989 */ /* 0x00122200000e0005 */
[----:B------:R-:W-:Y:S01]  /*2560*/  ISETP.GT.AND P0, PT, R2, R5, PT ;  /* 0x000000050200720c */ /* 0x000fe20003f04270 */
[----:B------:R-:W-:Y:S02]  /*2570*/  IMAD.MOV.U32 R16, RZ, RZ, R12 ;  /* 0x000000ffff107224 */ /* 0x000fe400078e000c */
[----:B--2---:R1:W2:Y:S01]  /*2580*/  SHFL.DOWN PT, R11, R10, 0x4, R5 ;  /* 0x088000000a0b7989 */ /* 0x0042a200000e0005 */
[----:B------:R-:W-:-:S03]  /*2590*/  IMAD.MOV.U32 R2, RZ, RZ, R6 ;  /* 0x000000ffff027224 */ /* 0x000fc600078e0006 */
[----:B----4-:R1:W4:Y:S06]  /*25a0*/  SHFL.DOWN PT, R13, R12, 0x4, R5 ;  /* 0x088000000c0d7989 */ /* 0x01032c00000e0005 */
        /* <DEDUP_REMOVED lines=21> */
.L_x_401:
[----:B------:R-:W-:Y:S05]  /*2700*/  BSYNC.RECONVERGENT B1 ;  /* 0x0000000000017941 */ /* 0x000fea0003800200 */
.L_x_400:
        /* <DEDUP_REMOVED lines=32> */
.L_x_403:
[----:B------:R-:W-:Y:S05]  /*2910*/  BSYNC.RECONVERGENT B1 ;  /* 0x0000000000017941 */ /* 0x000fea0003800200 */
.L_x_402:
[----:B-1----:R-:W-:Y:S01]  /*2920*/  VIADD R2, R4, 0x10 ;  /* 0x0000001004027836 */ /* 0x002fe20000000000 */
[----:B---3--:R1:W3:Y:S01]  /*2930*/  SHFL.DOWN PT, R8, R6, 0x10, R5 ;  /* 0x0a00000006087989 */ /* 0x0082e200000e0005 */
[----:B------:R-:W-:Y:S01]  /*2940*/  BSSY.RECONVERGENT B1, `(.L_x_404) ;  /* 0x000001e000017945 */ /* 0x000fe20003800200 */
[----:B------:R-:W-:Y:S02]  /*2950*/  IMAD.MOV.U32 R14, RZ, RZ, R10 ;  /* 0x000000ffff0e7224 */ /* 0x000fe400078e000a */
[----:B------:R-:W-:Y:S01]  /*2960*/  ISETP.GT.AND P0, PT, R2, R5, PT ;  /* 0x000000050200720c */ /* 0x000fe20003f04270 */
[----:B0-----:R1:W0:Y:S01]  /*2970*/  SHFL.DOWN PT, R9, R7, 0x10, R5 ;  /* 0x0a00000007097989 */ /* 0x00122200000e0005 */
[----:B------:R-:W-:Y:S01]  /*2980*/  IMAD.MOV.U32 R15, RZ, RZ, R12 ;  /* 0x000000ffff0f7224 */ /* 0x000fe200078e000c */
[----:B------:R-:W-:Y:S01]  /*2990*/  MOV R2, R6 ;  /* 0x0000000600027202 */ /* 0x000fe20000000f00 */
[----:B------:R-:W-:Y:S01]  /*29a0*/  IMAD.MOV.U32 R3, RZ, RZ, R7 ;  /* 0x000000ffff037224 */ /* 0x000fe200078e0007 */
[----:B--2---:R1:W2:Y:S04]  /*29b0*/  SHFL.DOWN PT, R11, R10, 0x10, R5 ;  /* 0x0a0000000a0b7989 */ /* 0x0042a800000e0005 */
        /* <DEDUP_REMOVED lines=22> */
.L_x_405:
[----:B------:R-:W-:Y:S05]  /*2b20*/  BSYNC.RECONVERGENT B1 ;  /* 0x0000000000017941 */ /* 0x000fea0003800200 */
.L_x_404:
        /* <DEDUP_REMOVED lines=11> */
.L_x_407:
[----:B------:R-:W-:Y:S05]  /*2be0*/  BSYNC.RECONVERGENT B1 ;  /* 0x0000000000017941 */ /* 0x000fea0003800200 */
.L_x_406:
        /* <DEDUP_REMOVED lines=35> */
.L_x_409:
[----:B------:R-:W-:Y:S05]  /*2e20*/  BSYNC.RECONVERGENT B1 ;  /* 0x0000000000017941 */ /* 0x000fea0003800200 */
.L_x_408:
[----:B------:R-:W-:Y:S01]  /*2e30*/  UISETP.GE.AND UP0, UPT, UR8, 0x41, UPT ;  /* 0x000000410800788c */ /* 0x000fe2000bf06270 */
[----:B0-----:R-:W-:Y:S01]  /*2e40*/  IMAD.MOV.U32 R9, RZ, RZ, R11 ;  /* 0x000000ffff097224 */ /* 0x001fe200078e000b */
[----:B------:R-:W-:Y:S01]  /*2e50*/  MOV R2, R4 ;  /* 0x0000000400027202 */ /* 0x000fe20000000f00 */
[----:B------:R-:W-:Y:S02]  /*2e60*/  IMAD.MOV.U32 R0, RZ, RZ, R8 ;  /* 0x000000ffff007224 */ /* 0x000fe400078e0008 */
[----:B------:R-:W-:-:S04]  /*2e70*/  IMAD.MOV.U32 R3, RZ, RZ, R5 ;  /* 0x000000ffff037224 */ /* 0x000fc800078e0005 */
        /* <DEDUP_REMOVED lines=27> */
.L_x_411:
[----:B------:R-:W-:Y:S05]  /*3030*/  BSYNC.RECONVERGENT B1 ;  /* 0x0000000000017941 */ /* 0x000fea0003800200 */
.L_x_410:
        /* <DEDUP_REMOVED lines=32> */
.L_x_413:
[----:B------:R-:W-:Y:S05]  /*3240*/  BSYNC.RECONVERGENT B1 ;  /* 0x0000000000017941 */ /* 0x000fea0003800200 */
.L_x_412:
[----:B------:R-:W-:Y:S01]  /*3250*/  UISETP.GE.AND UP0, UPT, UR8, 0x81, UPT ;  /* 0x000000810800788c */ /* 0x000fe2000bf06270 */
[----:B------:R-:W-:Y:S01]  /*3260*/  IMAD.MOV.U32 R9, RZ, RZ, R11 ;  /* 0x000000ffff097224 */ /* 0x000fe200078e000b */
        /* <DEDUP_REMOVED lines=30> */
.L_x_415:
[----:B------:R-:W-:Y:S05]  /*3450*/  BSYNC.RECONVERGENT B1 ;  /* 0x0000000000017941 */ /* 0x000fea0003800200 */
.L_x_414:
        /* <DEDUP_REMOVED lines=32> */
.L_x_417:
[----:B------:R-:W-:Y:S05]  /*3660*/  BSYNC.RECONVERGENT B1 ;  /* 0x0000000000017941 */ /* 0x000fea0003800200 */
.L_x_416:
        /* <DEDUP_REMOVED lines=13> */
[----:B------:R-:W-:Y:S01]  /*3740*/  MOV R6, R2 ;  /* 0x0000000200067202 */ /* 0x000fe20000000f00 */
[----:B------:R-:W-:Y:S02]  /*3750*/  IMAD.MOV.U32 R7, RZ, RZ, R3 ;  /* 0x000000ffff077224 */ /* 0x000fe400078e0003 */
[----:B-1----:R-:W-:Y:S02]  /*3760*/  IMAD.MOV.U32 R9, RZ, RZ, R12 ;  /* 0x000000ffff097224 */ /* 0x002fe400078e000c */
        /* <DEDUP_REMOVED lines=16> */
.L_x_419:
[----:B------:R-:W-:Y:S05]  /*3870*/  BSYNC.RECONVERGENT B1 ;  /* 0x0000000000017941 */ /* 0x000fea0003800200 */
.L_x_418:
        /* <DEDUP_REMOVED lines=32> */
.L_x_351:
        /* <DEDUP_REMOVED lines=34> */
[----:B------:R-:W-:-:S04]  /*3ca0*/  IMAD.MOV.U32 R15, RZ, RZ, 0x500 ;  /* 0x00000500ff0f7424 */ /* 0x000fc800078e00ff */
        /* <DEDUP_REMOVED lines=8> */
[----:B------:R-:W-:Y:S02]  /*3d30*/  @P2 MOV R9, R13 ;  /* 0x0000000d00092202 */ /* 0x000fe40000000f00 */
[----:B------:R-:W-:-:S04]  /*3d40*/  @P2 SEL R7, R11, R7, P0 ;  /* 0x000000070b072207 */ /* 0x000fc80000000000 */
        /* <DEDUP_REMOVED lines=10> */
[----:B------:R-:W-:Y:S06]  /*3df0*/  BRA.U !UP0, `(.L_x_420) ;  /* 0x0000000508287547 */ /* 0x000fec000b800000 */
[----:B------:R-:W-:Y:S01]  /*3e00*/  IMAD.MOV.U32 R25, RZ, RZ, R2 ;  /* 0x000000ffff197224 */ /* 0x000fe200078e0002 */
[----:B------:R-:W0:Y:S01]  /*3e10*/  LDCU UR4, c[0x0][0x390] ;  /* 0x00007200ff0477ac */ /* 0x000e220008000800 */
[----:B------:R-:W-:Y:S02]  /*3e20*/  IMAD.MOV.U32 R24, RZ, RZ, R3 ;  /* 0x000000ffff187224 */ /* 0x000fe400078e0003 */
[----:B------:R-:W-:-:S07]  /*3e30*/  IMAD.MOV.U32 R27, RZ, RZ, 0x500 ;  /* 0x00000500ff1b7424 */ /* 0x000fce00078e00ff */
.L_x_421:
[----:B------:R-:W1:Y:S01]  /*3e40*/  LDC.64 R22, c[0x0][0x380] ;  /* 0x0000e000ff167b82 */ /* 0x000e620000000a00 */
[----:B------:R-:W-:-:S04]  /*3e50*/  IMAD.IADD R3, R0, 0x1, R27 ;  /* 0x0000000100037824 */ /* 0x000fc800078e021b */
[----:B-1----:R-:W-:-:S05]  /*3e60*/  IMAD.WIDE.U32 R22, R3, 0x10, R22 ;  /* 0x0000001003167825 */ /* 0x002fca00078e0016 */
        /* <DEDUP_REMOVED lines=14> */
[----:B------:R-:W-:Y:S02]  /*3f50*/  @P2 FSEL R29, R5, R21, P0 ;  /* 0x00000015051d2208 */ /* 0x000fe40000000000 */
[----:B------:R-:W2:Y:S01]  /*3f60*/  LDG.E.64.CONSTANT R4, desc[UR6][R22.64+0x4000] ;  /* 0x0040000616047981 */ /* 0x000ea2000c1e9b00 */
[----:B------:R-:W-:Y:S02]  /*3f70*/  @P2 IMAD.MOV.U32 R20, RZ, RZ, R26 ;  /* 0x000000ffff142224 */ /* 0x000fe400078e001a */
[----:B------:R-:W-:-:S06]  /*3f80*/  @P2 IMAD.MOV.U32 R21, RZ, RZ, R29 ;  /* 0x000000ffff152224 */ /* 0x000fcc00078e001d */
        /* <DEDUP_REMOVED lines=32> */
[----:B------:R-:W-:-:S05]  /*4190*/  VIADD R7, R27, 0xa00 ;  /* 0x00000a001b077836 */ /* 0x000fca0000000000 */
[----:B0-----:R-:W-:Y:S01]  /*41a0*/  ISETP.GT.AND P1, PT, R7, UR4, PT ;  /* 0x0000000407007c0c */ /* 0x001fe2000bf24270 */
[----:B------:R-:W-:-:S04]  /*41b0*/  VIADD R15, R27, 0x500 ;  /* 0x000005001b0f7836 */ /* 0x000fc80000000000 */
[----:B------:R-:W-:Y:S01]  /*41c0*/  IMAD.MOV.U32 R27, RZ, RZ, R15 ;  /* 0x000000ffff1b7224 */ /* 0x000fe200078e000f */
        /* <DEDUP_REMOVED lines=11> */
[----:B------:R-:W-:Y:S01]  /*4280*/  IMAD.MOV.U32 R24, RZ, RZ, R3 ;  /* 0x000000ffff187224 */ /* 0x000fe200078e0003 */
[----:B------:R-:W-:Y:S06]  /*4290*/  @!P1 BRA `(.L_x_421) ;  /* 0xfffffff800e89947 */ /* 0x000fec000383ffff */
.L_x_420:
[----:B------:R-:W-:-:S13]  /*42a0*/  ISETP.GE.AND P0, PT, R15, UR4, PT ;  /* 0x000000040f007c0c */ /* 0x000fda000bf06270 */
        /* <DEDUP_REMOVED lines=12> */
[----:B------:R-:W0:Y:S01]  /*4370*/  LDC.64 R6, c[0x0][0x380] ;  /* 0x0000e000ff067b82 */ /* 0x000e220000000a00 */
[----:B------:R-:W-:Y:S01]  /*4380*/  LEA.HI R8, R20, 0x1, RZ, 0x18 ;  /* 0x0000000114087811 */ /* 0x000fe200078fc0ff */
[----:B------:R-:W-:Y:S01]  /*4390*/  IMAD.IADD R21, R0, 0x1, R15 ;  /* 0x0000000100157824 */ /* 0x000fe200078e020f */
[----:B------:R-:W-:Y:S02]  /*43a0*/  MOV R12, R0 ;  /* 0x00000000000c7202 */ /* 0x000fe40000000f00 */
[----:B------:R-:W-:-:S05]  /*43b0*/  LOP3.LUT R8, R8, 0x3, RZ, 0xc0, !PT ;  /* 0x0000000308087812 */ /* 0x000fca00078ec0ff */
[----:B------:R-:W-:-:S07]  /*43c0*/  IMAD.MOV R14, RZ, RZ, -R8 ;  /* 0x000000ffff0e7224 */ /* 0x000fce00078e0a08 */
.L_x_428:
[----:B0-----:R-:W-:-:S05]  /*43d0*/  IMAD.WIDE.U32 R18, R21, 0x10, R6 ;  /* 0x0000001015127825 */ /* 0x001fca00078e0006 */
[----:B------:R-:W2:Y:S04]  /*43e0*/  LDG.E.64.CONSTANT R8, desc[UR6][R18.64] ;  /* 0x0000000612087981 */ /* 0x000ea8000c1e9b00 */
[----:B------:R-:W3:Y:S01]  /*43f0*/  LDG.E.64.CONSTANT R10, desc[UR6][R18.64+0x8] ;  /* 0x00000806120a7981 */ /* 0x000ee2000c1e9b00 */
[----:B------:R-:W-:Y:S01]  /*4400*/  VIADD R14, R14, 0x1 ;  /* 0x000000010e0e7836 */ /* 0x000fe20000000000 */
[----:B------:R-:W-:Y:S01]  /*4410*/  BSSY.RECONVERGENT B3, `(.L_x_426) ;  /* 0x000001a000037945 */ /* 0x000fe20003800200 */
[----:B------:R-:W-:Y:S02]  /*4420*/  IMAD.MOV.U32 R23, RZ, RZ, R2 ;  /* 0x000000ffff177224 */ /* 0x000fe400078e0002 */
        /* <DEDUP_REMOVED lines=24> */
.L_x_427:
[----:B------:R-:W-:Y:S05]  /*45b0*/  BSYNC.RECONVERGENT B3 ;  /* 0x0000000000037941 */ /* 0x000fea0003800200 */
.L_x_426:
[----:B------:R-:W-:Y:S02]  /*45c0*/  VIADD R12, R12, 0x100 ;  /* 0x000001000c0c7836 */ /* 0x000fe40000000000 */
[----:B------:R-:W-:Y:S01]  /*45d0*/  VIADD R21, R21, 0x100 ;  /* 0x0000010015157836 */ /* 0x000fe20000000000 */
[----:B------:R-:W-:Y:S06]  /*45e0*/  @P2 BRA `(.L_x_428) ;  /* 0xfffffffc00782947 */ /* 0x000fec000383ffff */
.L_x_425:
[----:B------:R-:W-:Y:S05]  /*45f0*/  BSYNC.RECONVERGENT B2 ;  /* 0x0000000000027941 */ /* 0x000fea0003800200 */
.L_x_424:
[----:B------:R-:W-:-:S13]  /*4600*/  ISETP.GE.U32.AND P0, PT, R20, 0x300, PT ;  /* 0x000003001400780c */ /* 0x000fda0003f06070 */
[----:B------:R-:W-:Y:S05]  /*4610*/  @!P0 BRA `(.L_x_423) ;  /* 0x0000000400c88947 */ /* 0x000fea0003800000 */
[----:B------:R-:W0:Y:S01]  /*4620*/  LDCU.64 UR8, c[0x0][0x380] ;  /* 0x00007000ff0877ac */ /* 0x000e220008000a00 */
[----:B------:R-:W1:Y:S01]  /*4630*/  LDC.64 R10, c[0x0][0x380] ;  /* 0x0000e000ff0a7b82 */ /* 0x000e620000000a00 */
[C---:B------:R-:W-:Y:S01]  /*4640*/  IADD3 R17, P0, PT, R12.reuse, R15, RZ ;  /* 0x0000000f0c117210 */ /* 0x040fe20007f1e0ff */
[----:B------:R-:W-:-:S04]  /*4650*/  IMAD.IADD R15, R12, 0x1, R15 ;  /* 0x000000010c0f7824 */ /* 0x000fc800078e020f */
[----:B------:R-:W-:Y:S01]  /*4660*/  IMAD.X R6, RZ, RZ, RZ, P0 ;  /* 0x000000ffff067224 */ /* 0x000fe200000e06ff */
[----:B0-----:R-:W-:-:S04]  /*4670*/  LEA R14, P1, R17, UR8, 0x4 ;  /* 0x00000008110e7c11 */ /* 0x001fc8000f8220ff */
[----:B------:R-:W-:Y:S02]  /*4680*/  IADD3 R14, P0, PT, R14, 0x3008, RZ ;  /* 0x000030080e0e7810 */ /* 0x000fe40007f1e0ff */
[----:B------:R-:W-:-:S05]  /*4690*/  LEA.HI.X R17, R17, UR9, R6, 0x4, P1 ;  /* 0x0000000911117c11 */ /* 0x000fca00088f2406 */
[----:B------:R-:W-:-:S07]  /*46a0*/  IMAD.X R17, RZ, RZ, R17, P0 ;  /* 0x000000ffff117224 */ /* 0x000fce00000e0611 */
.L_x_437:
[----:B-1----:R-:W-:-:S05]  /*46b0*/  IMAD.WIDE.U32 R8, R15, 0x10, R10 ;  /* 0x000000100f087825 */ /* 0x002fca00078e000a */
[----:B------:R-:W2:Y:S04]  /*46c0*/  LDG.E.64.CONSTANT R22, desc[UR6][R8.64] ;  /* 0x0000000608167981 */ /* 0x000ea8000c1e9b00 */
[----:B------:R0:W3:Y:S02]  /*46d0*/  LDG.E.64.CONSTANT R6, desc[UR6][R8.64+0x8] ;  /* 0x0000080608067981 */ /* 0x0000e4000c1e9b00 */
[----:B0-----:R-:W-:Y:S02]  /*46e0*/  IMAD.MOV.U32 R8, RZ, RZ, R14 ;  /* 0x000000ffff087224 */ /* 0x001fe400078e000e */
[----:B------:R-:W-:-:S05]  /*46f0*/  IMAD.MOV.U32 R9, RZ, RZ, R17 ;  /* 0x000000ffff097224 */ /* 0x000fca00078e0011 */
[----:B------:R0:W5:Y:S04]  /*4700*/  LDG.E.64.CONSTANT R20, desc[UR6][R8.64+-0x2008] ;  /* 0xffdff80608147981 */ /* 0x000168000c1e9b00 */
[----:B------:R0:W5:Y:S01]  /*4710*/  LDG.E.64.CONSTANT R18, desc[UR6][R8.64+-0x2000] ;  /* 0xffe0000608127981 */ /* 0x000162000c1e9b00 */
[----:B------:R-:W-:Y:S01]  /*4720*/  BSSY.RECONVERGENT B2, `(.L_x_429) ;  /* 0x0000015000027945 */ /* 0x000fe20003800200 */
[----:B--2---:R-:W-:Y:S01]  /*4730*/  DSETP.GEU.AND P0, PT, |R4|, |R22|, PT ;  /* 0x400000160400722a */ /* 0x004fe20003f0e200 */
[----:B------:R-:W-:Y:S02]  /*4740*/  IMAD.MOV.U32 R16, RZ, RZ, R22 ;  /* 0x000000ffff107224 */ /* 0x000fe400078e0016 */
[----:B------:R-:W-:Y:S01]  /*4750*/  IMAD.MOV.U32 R17, RZ, RZ, R23 ;  /* 0x000000ffff117224 */ /* 0x000fe200078e0017 */
[----:B---3--:R-:W-:Y:S01]  /*4760*/  MOV R29, R7 ;  /* 0x00000007001d7202 */ /* 0x008fe20000000f00 */
[----:B------:R-:W-:-:S09]  /*4770*/  IMAD.MOV.U32 R27, RZ, RZ, R6 ;  /* 0x000000ffff1b7224 */ /* 0x000fd200078e0006 */
        /* <DEDUP_REMOVED lines=15> */
.L_x_430:
[----:B------:R-:W-:Y:S05]  /*4870*/  BSYNC.RECONVERGENT B2 ;  /* 0x0000000000027941 */ /* 0x000fea0003800200 */
.L_x_429:
[----:B------:R0:W5:Y:S04]  /*4880*/  LDG.E.64.CONSTANT R6, desc[UR6][R8.64+-0x1008] ;  /* 0xffeff80608067981 */ /* 0x000168000c1e9b00 */
[----:B------:R0:W5:Y:S02]  /*4890*/  LDG.E.64.CONSTANT R4, desc[UR6][R8.64+-0x1000] ;  /* 0xfff0000608047981 */ /* 0x000164000c1e9b00 */
[----:B-----5:R-:W-:Y:S01]  /*48a0*/  DSETP.GEU.AND P0, PT, |R16|, |R20|, PT ;  /* 0x400000141000722a */ /* 0x020fe20003f0e200 */
[----:B------:R-:W-:Y:S01]  /*48b0*/  BSSY.RECONVERGENT B2, `(.L_x_431) ;  /* 0x0000014000027945 */ /* 0x000fe20003800200 */
[----:B------:R-:W-:Y:S02]  /*48c0*/  IMAD.MOV.U32 R2, RZ, RZ, R20 ;  /* 0x000000ffff027224 */ /* 0x000fe400078e0014 */
[----:B------:R-:W-:-:S02]  /*48d0*/  IMAD.MOV.U32 R3, RZ, RZ, R21 ;  /* 0x000000ffff037224 */ /* 0x000fc400078e0015 */
        /* <DEDUP_REMOVED lines=17> */
.L_x_432:
[----:B------:R-:W-:Y:S05]  /*49f0*/  BSYNC.RECONVERGENT B2 ;  /* 0x0000000000027941 */ /* 0x000fea0003800200 */
.L_x_431:
[----:B------:R0:W5:Y:S04]  /*4a00*/  LDG.E.64.CONSTANT R16, desc[UR6][R8.64+-0x8] ;  /* 0xfffff80608107981 */ /* 0x000168000c1e9b00 */
[----:B------:R0:W5:Y:S01]  /*4a10*/  LDG.E.64.CONSTANT R18, desc[UR6][R8.64] ;  /* 0x0000000608127981 */ /* 0x000162000c1e9b00 */
[----:B------:R-:W-:Y:S01]  /*4a20*/  DSETP.GEU.AND P0, PT, |R2|, |R6|, PT ;  /* 0x400000060200722a */ /* 0x000fe20003f0e200 */
[----:B------:R-:W-:Y:S01]  /*4a30*/  BSSY.RECONVERGENT B2, `(.L_x_433) ;  /* 0x0000014000027945 */ /* 0x000fe20003800200 */
[----:B------:R-:W-:Y:S02]  /*4a40*/  IMAD.MOV.U32 R20, RZ, RZ, R6 ;  /* 0x000000ffff147224 */ /* 0x000fe400078e0006 */
[----:B------:R-:W-:Y:S02]  /*4a50*/  IMAD.MOV.U32 R21, RZ, RZ, R7 ;  /* 0x000000ffff157224 */ /* 0x000fe400078e0007 */
[----:B------:R-:W-:-:S02]  /*4a60*/  IMAD.MOV.U32 R29, RZ, RZ, R4 ;  /* 0x000000ffff1d7224 */ /* 0x000fc400078e0004 */
        /* <DEDUP_REMOVED lines=16> */
.L_x_434:
[----:B------:R-:W-:Y:S05]  /*4b70*/  BSYNC.RECONVERGENT B2 ;  /* 0x0000000000027941 */ /* 0x000fea0003800200 */
.L_x_433:
[----:B-----5:R-:W-:Y:S01]  /*4b80*/  DSETP.GEU.AND P0, PT, |R20|, |R16|, PT ;  /* 0x400000101400722a */ /* 0x020fe20003f0e200 */
[----:B------:R-:W-:Y:S01]  /*4b90*/  BSSY.RECONVERGENT B2, `(.L_x_435) ;  /* 0x0000014000027945 */ /* 0x000fe20003800200 */
[----:B------:R-:W-:Y:S02]  /*4ba0*/  IMAD.MOV.U32 R4, RZ, RZ, R16 ;  /* 0x000000ffff047224 */ /* 0x000fe400078e0010 */
[----:B------:R-:W-:Y:S02]  /*4bb0*/  IMAD.MOV.U32 R5, RZ, RZ, R17 ;  /* 0x000000ffff057224 */ /* 0x000fe400078e0011 */
[----:B------:R-:W-:Y:S02]  /*4bc0*/  IMAD.MOV.U32 R2, RZ, RZ, R18 ;  /* 0x000000ffff027224 */ /* 0x000fe400078e0012 */
[----:B------:R-:W-:-:S06]  /*4bd0*/  IMAD.MOV.U32 R3, RZ, RZ, R19 ;  /* 0x000000ffff037224 */ /* 0x000fcc00078e0013 */
        /* <DEDUP_REMOVED lines=15> */
.L_x_436:
[----:B------:R-:W-:Y:S05]  /*4cd0*/  BSYNC.RECONVERGENT B2 ;  /* 0x0000000000027941 */ /* 0x000fea0003800200 */
.L_x_435:
[----:B------:R-:W-:Y:S01]  /*4ce0*/  VIADD R12, R12, 0x400 ;  /* 0x000004000c0c7836 */ /* 0x000fe20000000000 */
[----:B------:R-:W-:Y:S01]  /*4cf0*/  IADD3 R14, P1, PT, R8, 0x4000, RZ ;  /* 0x00004000080e7810 */ /* 0x000fe20007f3e0ff */
[----:B------:R-:W-:-:S03]  /*4d00*/  VIADD R15, R15, 0x400 ;  /* 0x000004000f0f7836 */ /* 0x000fc60000000000 */
[----:B------:R-:W-:Y:S01]  /*4d10*/  ISETP.GE.AND P0, PT, R12, R13, PT ;  /* 0x0000000d0c00720c */ /* 0x000fe20003f06270 */
[----:B------:R-:W-:-:S12]  /*4d20*/  IMAD.X R17, RZ, RZ, R9, P1 ;  /* 0x000000ffff117224 */ /* 0x000fd800008e0609 */
[----:B------:R-:W-:Y:S05]  /*4d30*/  @!P0 BRA `(.L_x_437) ;  /* 0xfffffff8005c8947 */ /* 0x000fea000383ffff */
.L_x_423:
[----:B------:R-:W-:Y:S05]  /*4d40*/  BSYNC.RECONVERGENT B1 ;  /* 0x0000000000017941 */ /* 0x000fea0003800200 */
.L_x_422:
        /* <DEDUP_REMOVED lines=32> */
.L_x_439:
[----:B------:R-:W-:Y:S05]  /*4f50*/  BSYNC.RECONVERGENT B1 ;  /* 0x0000000000017941 */ /* 0x000fea0003800200 */
.L_x_438:
        /* <DEDUP_REMOVED lines=12> */
[----:B---3--:R-:W-:Y:S01]  /*5020*/  IMAD.MOV.U32 R8, RZ, RZ, R14 ;  /* 0x000000ffff087224 */ /* 0x008fe200078e000e */
[----:B------:R-:W-:Y:S01]  /*5030*/  MOV R2, R4 ;  /* 0x0000000400027202 */ /* 0x000fe20000000f00 */
[----:B----4-:R-:W-:Y:S02]  /*5040*/  IMAD.MOV.U32 R9, RZ, RZ, R13 ;  /* 0x000000ffff097224 */ /* 0x010fe400078e000d */
        /* <DEDUP_REMOVED lines=16> */
.L_x_441:
[----:B------:R-:W-:Y:S05]  /*5150*/  BSYNC.RECONVERGENT B1 ;  /* 0x0000000000017941 */ /* 0x000fea0003800200 */
.L_x_440:
[----:B------:R-:W-:Y:S01]  /*5160*/  ISETP.GT.AND P0, PT, R10, 0x1b, PT ;  /* 0x0000001b0a00780c */ /* 0x000fe20003f04270 */
[----:B0-----:R0:W0:Y:S01]  /*5170*/  SHFL.DOWN PT, R6, R2, 0x4, 0x1f ;  /* 0x08801f0002067f89 */ /* 0x00102200000e0000 */
[----:B------:R-:W-:Y:S01]  /*5180*/  BSSY.RECONVERGENT B1, `(.L_x_442) ;  /* 0x000001d000017945 */ /* 0x000fe20003800200 */
[----:B------:R-:W-:Y:S02]  /*5190*/  IMAD.MOV.U32 R11, RZ, RZ, R8 ;  /* 0x000000ffff0b7224 */ /* 0x000fe400078e0008 */
[----:B------:R0:W0:Y:S01]  /*51a0*/  SHFL.DOWN PT, R7, R3, 0x4, 0x1f ;  /* 0x08801f0003077f89 */ /* 0x00002200000e0000 */
[----:B------:R-:W-:Y:S02]  /*51b0*/  IMAD.MOV.U32 R12, RZ, RZ, R9 ;  /* 0x000000ffff0c7224 */ /* 0x000fe400078e0009 */
[----:B-1----:R-:W-:Y:S01]  /*51c0*/  IMAD.MOV.U32 R4, RZ, RZ, R2 ;  /* 0x000000ffff047224 */ /* 0x002fe200078e0002 */
[----:B----4-:R1:W4:Y:S01]  /*51d0*/  SHFL.DOWN PT, R13, R8, 0x4, 0x1f ;  /* 0x08801f00080d7f89 */ /* 0x01032200000e0000 */
[----:B--2---:R-:W-:-:S03]  /*51e0*/  IMAD.MOV.U32 R5, RZ, RZ, R3 ;  /* 0x000000ffff057224 */ /* 0x004fc600078e0003 */
[----:B---3--:R1:W2:Y:S01]  /*51f0*/  SHFL.DOWN PT, R14, R9, 0x4, 0x1f ;  /* 0x08801f00090e7f89 */ /* 0x0082a200000e0000 */
[----:B------:R-:W-:Y:S05]  /*5200*/  @P0 BRA `(.L_x_443) ;  /* 0x0000000000500947 */ /* 0x000fea0003800000 */
[----:B0-----:R-:W-:Y:S01]  /*5210*/  DSETP.GEU.AND P0, PT, |R2|, |R6|, PT ;  /* 0x400000060200722a */ /* 0x001fe20003f0e200 */
[----:B----4-:R-:W-:Y:S02]  /*5220*/  IMAD.MOV.U32 R11, RZ, RZ, R13 ;  /* 0x000000ffff0b7224 */ /* 0x010fe400078e000d */
        /* <DEDUP_REMOVED lines=18> */
.L_x_443:
[----:B------:R-:W-:Y:S05]  /*5350*/  BSYNC.RECONVERGENT B1 ;  /* 0x0000000000017941 */ /* 0x000fea0003800200 */
.L_x_442:
[----:B------:R-:W-:Y:S01]  /*5360*/  ISETP.GT.AND P0, PT, R10, 0x17, PT ;  /* 0x000000170a00780c */ /* 0x000fe20003f04270 */
[----:B0-----:R0:W3:Y:S01]  /*5370*/  SHFL.DOWN PT, R2, R4, 0x8, 0x1f ;  /* 0x09001f0004027f89 */ /* 0x0010e200000e0000 */
[----:B------:R-:W-:Y:S01]  /*5380*/  BSSY.RECONVERGENT B1, `(.L_x_444) ;  /* 0x000001d000017945 */ /* 0x000fe20003800200 */
[----:B-1----:R-:W-:Y:S02]  /*5390*/  IMAD.MOV.U32 R8, RZ, RZ, R11 ;  /* 0x000000ffff087224 */ /* 0x002fe400078e000b */
[----:B------:R0:W1:Y:S01]  /*53a0*/  SHFL.DOWN PT, R3, R5, 0x8, 0x1f ;  /* 0x09001f0005037f89 */ /* 0x00006200000e0000 */
[----:B------:R-:W-:Y:S02]  /*53b0*/  IMAD.MOV.U32 R9, RZ, RZ, R12 ;  /* 0x000000ffff097224 */ /* 0x000fe400078e000c */
[----:B------:R-:W-:Y:S01]  /*53c0*/  IMAD.MOV.U32 R6, RZ, RZ, R4 ;  /* 0x000000ffff067224 */ /* 0x000fe200078e0004 */
[----:B--2---:R0:W2:Y:S01]  /*53d0*/  SHFL.DOWN PT, R14, R11, 0x8, 0x1f ;  /* 0x09001f000b0e7f89 */ /* 0x0040a200000e0000 */
[----:B------:R-:W-:-:S03]  /*53e0*/  IMAD.MOV.U32 R7, RZ, RZ, R5 ;  /* 0x000000ffff077224 */ /* 0x000fc600078e0005 */
[----:B----4-:R0:W4:Y:S01]  /*53f0*/  SHFL.DOWN PT, R13, R12, 0x8, 0x1f ;  /* 0x09001f000c0d7f89 */ /* 0x01012200000e0000 */
[----:B------:R-:W-:Y:S05]  /*5400*/  @P0 BRA `(.L_x_445) ;  /* 0x0000000000500947 */ /* 0x000fea0003800000 */
[----:B-1-3--:R-:W-:Y:S01]  /*5410*/  DSETP.GEU.AND P0, PT, |R4|, |R2|, PT ;  /* 0x400000020400722a */ /* 0x00afe20003f0e200 */
[----:B--2---:R-:W-:Y:S01]  /*5420*/  IMAD.MOV.U32 R8, RZ, RZ, R14 ;  /* 0x000000ffff087224 */ /* 0x004fe200078e000e */
        /* <DEDUP_REMOVED lines=18> */
.L_x_445:
[----:B------:R-:W-:Y:S05]  /*5550*/  BSYNC.RECONVERGENT B1 ;  /* 0x0000000000017941 */ /* 0x000fea0003800200 */
.L_x_444:
[----:B------:R-:W-:Y:S01]  /*5560*/  ISETP.GT.AND P0, PT, R10, 0xf, PT ;  /* 0x0000000f0a00780c */ /* 0x000fe20003f04270 */
[----:B0-----:R0:W0:Y:S01]  /*5570*/  SHFL.DOWN PT, R4, R6, 0x10, 0x1f ;  /* 0x0a001f0006047f89 */ /* 0x00102200000e0000 */
[----:B------:R-:W-:Y:S01]  /*5580*/  BSSY.RECONVERGENT B1, `(.L_x_446) ;  /* 0x000001d000017945 */ /* 0x000fe20003800200 */
[----:B--2---:R-:W-:Y:S02]  /*5590*/  IMAD.MOV.U32 R14, RZ, RZ, R8 ;  /* 0x000000ffff0e7224 */ /* 0x004fe400078e0008 */
[----:B------:R2:W0:Y:S01]  /*55a0*/  SHFL.DOWN PT, R5, R7, 0x10, 0x1f ;  /* 0x0a001f0007057f89 */ /* 0x00042200000e0000 */
[----:B------:R-:W-:Y:S02]  /*55b0*/  IMAD.MOV.U32 R15, RZ, RZ, R9 ;  /* 0x000000ffff0f7224 */ /* 0x000fe400078e0009 */
[----:B---3--:R-:W-:Y:S01]  /*55c0*/  IMAD.MOV.U32 R2, RZ, RZ, R6 ;  /* 0x000000ffff027224 */ /* 0x008fe200078e0006 */
[----:B------:R2:W3:Y:S01]  /*55d0*/  SHFL.DOWN PT, R11, R8, 0x10, 0x1f ;  /* 0x0a001f00080b7f89 */ /* 0x0004e200000e0000 */
[----:B-1----:R-:W-:-:S03]  /*55e0*/  IMAD.MOV.U32 R3, RZ, RZ, R7 ;  /* 0x000000ffff037224 */ /* 0x002fc600078e0007 */
[----:B------:R2:W1:Y:S01]  /*55f0*/  SHFL.DOWN PT, R12, R9, 0x10, 0x1f ;  /* 0x0a001f00090c7f89 */ /* 0x00046200000e0000 */
[----:B------:R-:W-:Y:S05]  /*5600*/  @P0 BRA `(.L_x_447) ;  /* 0x0000000000500947 */ /* 0x000fea0003800000 */
[----:B0-----:R-:W-:Y:S01]  /*5610*/  DSETP.GEU.AND P0, PT, |R6|, |R4|, PT ;  /* 0x400000040600722a */ /* 0x001fe20003f0e200 */
[----:B---3--:R-:W-:Y:S02]  /*5620*/  IMAD.MOV.U32 R14, RZ, RZ, R11 ;  /* 0x000000ffff0e7224 */ /* 0x008fe400078e000b */
[----:B-1----:R-:W-:Y:S02]  /*5630*/  IMAD.MOV.U32 R15, RZ, RZ, R12 ;  /* 0x000000ffff0f7224 */ /* 0x002fe400078e000c */
        /* <DEDUP_REMOVED lines=17> */
.L_x_447:
[----:B------:R-:W-:Y:S05]  /*5750*/  BSYNC.RECONVERGENT B1 ;  /* 0x0000000000017941 */ /* 0x000fea0003800200 */
.L_x_446:
        /* <DEDUP_REMOVED lines=11> */
.L_x_449:
[----:B------:R-:W-:Y:S05]  /*5810*/  BSYNC.RECONVERGENT B1 ;  /* 0x0000000000017941 */ /* 0x000fea0003800200 */
.L_x_448:
        /* <DEDUP_REMOVED lines=8> */
[----:B--2---:R-:W2:Y:S04]  /*58a0*/  LDS.128 R4, [R0+0x20] ;  /* 0x0000200000047984 */ /* 0x004ea80000000c00 */
[----:B-1--4-:R1:W4:Y:S04]  /*58b0*/  LDS.64 R12, [R0+0x80] ;  /* 0x00008000000c7984 */ /* 0x0123280000000a00 */
[----:B---3--:R1:W3:Y:S01]  /*58c0*/  LDS.128 R8, [R0+0x30] ;  /* 0x0000300000087984 */ /* 0x0082e20000000c00 */
[----:B0-----:R-:W-:Y:S01]  /*58d0*/  DSETP.GEU.AND P0, PT, |R2|, |R16|, PT ;  /* 0x400000100200722a */ /* 0x001fe20003f0e200 */
[----:B------:R-:W-:-:S02]  /*58e0*/  IMAD.MOV.U32 R24, RZ, RZ, R16 ;  /* 0x000000ffff187224 */ /* 0x000fc400078e0010 */
[----:B------:R-:W-:Y:S02]  /*58f0*/  IMAD.MOV.U32 R25, RZ, RZ, R17 ;  /* 0x000000ffff197224 */ /* 0x000fe400078e0011 */
[----:B--2---:R-:W-:Y:S02]  /*5900*/  IMAD.MOV.U32 R27, RZ, RZ, R4 ;  /* 0x000000ffff1b7224 */ /* 0x004fe400078e0004 */
[----:B------:R-:W-:-:S07]  /*5910*/  IMAD.MOV.U32 R29, RZ, RZ, R5 ;  /* 0x000000ffff1d7224 */ /* 0x000fce00078e0005 */
[----:B-1-34-:R-:W-:Y:S05]  /*5920*/  @!P0 BRA `(.L_x_451) ;  /* 0x0000000000388947 */ /* 0x01afea0003800000 */
        /* <DEDUP_REMOVED lines=14> */
.L_x_451:
[----:B------:R-:W-:Y:S05]  /*5a10*/  BSYNC.RECONVERGENT B1 ;  /* 0x0000000000017941 */ /* 0x000fea0003800200 */
.L_x_450:
        /* <DEDUP_REMOVED lines=23> */
.L_x_453:
[----:B------:R-:W-:Y:S05]  /*5b90*/  BSYNC.RECONVERGENT B1 ;  /* 0x0000000000017941 */ /* 0x000fea0003800200 */
.L_x_452:
        /* <DEDUP_REMOVED lines=21> */
.L_x_455:
[----:B------:R-:W-:Y:S05]  /*5cf0*/  BSYNC.RECONVERGENT B1 ;  /* 0x0000000000017941 */ /* 0x000fea0003800200 */
.L_x_454:
        /* <DEDUP_REMOVED lines=23> */
.L_x_457:
[----:B------:R-:W-:Y:S05]  /*5e70*/  BSYNC.RECONVERGENT B1 ;  /* 0x0000000000017941 */ /* 0x000fea0003800200 */
.L_x_456:
[----:B------:R-:W-:Y:S01]  /*5e80*/  DSETP.GEU.AND P0, PT, |R14|, |R22|, PT ;  /* 0x400000160e00722a */ /* 0x000fe20003f0e200 */
[----:B------:R-:W-:Y:S01]  /*5e90*/  BSSY.RECONVERGENT B1, `(.L_x_458) ;  /* 0x0000014000017945 */ /* 0x000fe20003800200 */
[----:B------:R-:W-:Y:S01]  /*5ea0*/  MOV R2, R22 ;  /* 0x0000001600027202 */ /* 0x000fe20000000f00 */
[----:B------:R-:W-:Y:S02]  /*5eb0*/  IMAD.MOV.U32 R3, RZ, RZ, R23 ;  /* 0x000000ffff037224 */ /* 0x000fe400078e0017 */
[----:B-1----:R-:W-:Y:S02]  /*5ec0*/  IMAD.MOV.U32 R19, RZ, RZ, R8 ;  /* 0x000000ffff137224 */ /* 0x002fe400078e0008 */
        /* <DEDUP_REMOVED lines=16> */
.L_x_459:
[----:B------:R-:W-:Y:S05]  /*5fd0*/  BSYNC.RECONVERGENT B1 ;  /* 0x0000000000017941 */ /* 0x000fea0003800200 */
.L_x_458:
        /* <DEDUP_REMOVED lines=21> */
.L_x_461:
[----:B------:R-:W-:Y:S05]  /*6130*/  BSYNC.RECONVERGENT B1 ;  /* 0x0000000000017941 */ /* 0x000fea0003800200 */
.L_x_460:
        /* <DEDUP_REMOVED lines=20> */
.L_x_383:
[----:B------:R-:W-:Y:S05]  /*6280*/  BSYNC.RECONVERGENT B0 ;  /* 0x0000000000007941 */ /* 0x000fea0003800200 */
.L_x_350:
[----:B------:R-:W-:Y:S05]  /*6290*/  @P1 EXIT ;  /* 0x000000000000194d */ /* 0x000fea0003800000 */
[----:B01----:R-:W0:Y:S02]  /*62a0*/  LDC.64 R4, c[0x0][0x388] ;  /* 0x0000e200ff047b82 */ /* 0x003e240000000a00 */
[----:B0-----:R-:W-:Y:S04]  /*62b0*/  STG.E.64 desc[UR6][R4.64], R2 ;  /* 0x0000000204007986 */ /* 0x001fe8000c101b06 */
[----:B------:R-:W-:Y:S01]  /*62c0*/  STG.E.64 desc[UR6][R4.64+0x8], R14 ;  /* 0x0000080e04007986 */ /* 0x000fe2000c101b06 */
[----:B------:R-:W-:Y:S05]  /*62d0*/  EXIT ;  /* 0x000000000000794d */ /* 0x000fea0003800000 */
.L_x_462:
        /* <DEDUP_REMOVED lines=10> */
.L_x_735:


//--------------------- .text._ZN6thrust24THRUST_300001_SM_1000_NS8cuda_cub4core6detail13_kernel_agentINS1_8__reduce10DrainAgentIiEEJN3cub18CUB_300001_SM_10009GridQueueIjEEiEEEvDpT0_ --------------------------
	.section	.text._ZN6thrust24THRUST_300001_SM_1000_NS8cuda_cub4core6detail13_kernel_agentINS1_8__reduce10DrainAgentIiEEJN3cub18CUB_300001_SM_10009GridQueueIjEEiEEEvDpT0_,"ax",@progbits
	.align	128
        .global         _ZN6thrust24THRUST_300001_SM_1000_NS8cuda_cub4core6detail13_kernel_agentINS1_8__reduce10DrainAgentIiEEJN3cub18CUB_300001_SM_10009GridQueueIjEEiEEEvDpT0_
        .type           _ZN6thrust24THRUST_300001_SM_1000_NS8cuda_cub4core6detail13_kernel_agentINS1_8__reduce10DrainAgentIiEEJN3cub18CUB_300001_SM_10009GridQueueIjEEiEEEvDpT0_,@function
        .size           _ZN6thrust24THRUST_300001_SM_1000_NS8cuda_cub4core6detail13_kernel_agentINS1_8__reduce10DrainAgentIiEEJN3cub18CUB_300001_SM_10009GridQueueIjEEiEEEvDpT0_,(.L_x_736 - _ZN6thrust24THRUST_300001_SM_1000_NS8cuda_cub4core6detail13_kernel_agentINS1_8__reduce10DrainAgentIiEEJN3cub18CUB_300001_SM_10009GridQueueIjEEiEEEvDpT0_)
        .other          _ZN6thrust24THRUST_300001_SM_1000_NS8cuda_cub4core6detail13_kernel_agentINS1_8__reduce10DrainAgentIiEEJN3cub18CUB_300001_SM_10009GridQueueIjEEiEEEvDpT0_,@"STO_CUDA_ENTRY STV_DEFAULT"
_ZN6thrust24THRUST_300001_SM_1000_NS8cuda_cub4core6detail13_kernel_agentINS1_8__reduce10DrainAgentIiEEJN3cub18CUB_300001_SM_10009GridQueueIjEEiEEEvDpT0_:
.text._ZN6thrust24THRUST_300001_SM_1000_NS8cuda_cub4core6detail13_kernel_agentINS1_8__reduce10DrainAgentIiEEJN3cub18CUB_300001_SM_10009GridQueueIjEEiEEEvDpT0_:
[----:B------:R-:W-:Y:S08]  /*0000*/  LDC R1, c[0x0][0x37c] ;  /* 0x0000df00ff017b82 */ /* 0x000ff00000000800 */
[----:B------:R-:W0:Y:S01]  /*0010*/  LDC.64 R2, c[0x0][0x380] ;  /* 0x0000e000ff027b82 */ /* 0x000e220000000a00 */
[----:B------:R-:W0:Y:S07]  /*0020*/  LDCU.64 UR4, c[0x0][0x358] ;  /* 0x00006b00ff0477ac */ /* 0x000e2e0008000a00 */
[----:B------:R-:W1:Y:S01]  /*0030*/  LDC R5, c[0x0][0x388] ;  /* 0x0000e200ff057b82 */ /* 0x000e620000000800 */
[----:B0-----:R-:W-:Y:S04]  /*0040*/  STG.E desc[UR4][R2.64+0x4], RZ ;  /* 0x000004ff02007986 */ /* 0x001fe8000c101904 */
[----:B-1----:R-:W-:Y:S01]  /*0050*/  STG.E desc[UR4][R2.64], R5 ;  /* 0x0000000502007986 */ /* 0x002fe2000c101904 */
[----:B------:R-:W-:Y:S05]  /*0060*/  EXIT ;  /* 0x000000000000794d */ /* 0x000fea0003800000 */
.L_x_463:
        /* <DEDUP_REMOVED lines=9> */
.L_x_736:


//--------------------- .text._ZN6thrust24THRUST_300001_SM_1000_NS8cuda_cub4core6detail13_kernel_agentINS1_8__reduce11ReduceAgentINS0_12zip_iteratorIN4cuda3std3__45tupleIJNS0_10device_ptrIdEENS0_17counting_iteratorIlNS0_11use_defaultESF_SF_EEEEEEEPNSB_IJdlEEESJ_iNS1_9__extrema9arg_max_fIdl10comparatorEEEEJSI_SK_iN3cub18CUB_300001_SM_100013GridEvenShareIiEENSR_9GridQueueIjEESO_EEEvDpT0_ --------------------------
	.section	.text._ZN6thrust24THRUST_300001_SM_1000_NS8cuda_cub4core6detail13_kernel_agentINS1_8__reduce11ReduceAgentINS0_12zip_iteratorIN4cuda3std3__45tupleIJNS0_10device_ptrIdEENS0_17counting_iteratorIlNS0_11use_defaultESF_SF_EEEEEEEPNSB_IJdlEEESJ_iNS1_9__extrema9arg_max_fIdl10comparatorEEEEJSI_SK_iN3cub18CUB_300001_SM_100013GridEvenShareIiEENSR_9GridQueueIjEESO_EEEvDpT0_,"ax",@progbits
	.align	128
        .global         _ZN6thrust24THRUST_300001_SM_1000_NS8cuda_cub4core6detail13_kernel_agentINS1_8__reduce11ReduceAgentINS0_12zip_iteratorIN4cuda3std3__45tupleIJNS0_10device_ptrIdEENS0_17counting_iteratorIlNS0_11use_defaultESF_SF_EEEEEEEPNSB_IJdlEEESJ_iNS1_9__extrema9arg_max_fIdl10comparatorEEEEJSI_SK_iN3cub18CUB_300001_SM_100013GridEvenShareIiEENSR_9GridQueueIjEESO_EEEvDpT0_
        .type           _ZN6thrust24THRUST_300001_SM_1000_NS8cuda_cub4core6detail13_kernel_agentINS1_8__reduce11ReduceAgentINS0_12zip_iteratorIN4cuda3std3__45tupleIJNS0_10device_ptrIdEENS0_17counting_iteratorIlNS0_11use_defaultESF_SF_EEEEEEEPNSB_IJdlEEESJ_iNS1_9__extrema9arg_max_fIdl10comparatorEEEEJSI_SK_iN3cub18CUB_300001_SM_100013GridEvenShareIiEENSR_9GridQueueIjEESO_EEEvDpT0_,@function
        .size           _ZN6thrust24THRUST_300001_SM_1000_NS8cuda_cub4core6detail13_kernel_agentINS1_8__reduce11ReduceAgentINS0_12zip_iteratorIN4cuda3std3__45tupleIJNS0_10device_ptrIdEENS0_17counting_iteratorIlNS0_11use_defaultESF_SF_EEEEEEEPNSB_IJdlEEESJ_iNS1_9__extrema9arg_max_fIdl10comparatorEEEEJSI_SK_iN3cub18CUB_300001_SM_100013GridEvenShareIiEENSR_9GridQueueIjEESO_EEEvDpT0_,(.L_x_737 - _ZN6thrust24THRUST_300001_SM_1000_NS8cuda_cub4core6detail13_kernel_agentINS1_8__reduce11ReduceAgentINS0_12zip_iteratorIN4cuda3std3__45tupleIJNS0_10device_ptrIdEENS0_17counting_iteratorIlNS0_11use_defaultESF_SF_EEEEEEEPNSB_IJdlEEESJ_iNS1_9__extrema9arg_max_fIdl10comparatorEEEEJSI_SK_iN3cub18CUB_300001_SM_100013GridEvenShareIiEENSR_9GridQueueIjEESO_EEEvDpT0_)
        .other          _ZN6thrust24THRUST_300001_SM_1000_NS8cuda_cub4core6detail13_kernel_agentINS1_8__reduce11ReduceAgentINS0_12zip_iteratorIN4cuda3std3__45tupleIJNS0_10device_ptrIdEENS0_17counting_iteratorIlNS0_11use_defaultESF_SF_EEEEEEEPNSB_IJdlEEESJ_iNS1_9__extrema9arg_max_fIdl10comparatorEEEEJSI_SK_iN3cub18CUB_300001_SM_100013GridEvenShareIiEENSR_9GridQueueIjEESO_EEEvDpT0_,@"STO_CUDA_ENTRY STV_DEFAULT"
_ZN6thrust24THRUST_300001_SM_1000_NS8cuda_cub4core6detail13_kernel_agentINS1_8__reduce11ReduceAgentINS0_12zip_iteratorIN4cuda3std3__45tupleIJNS0_10device_ptrIdEENS0_17counting_iteratorIlNS0_11use_defaultESF_SF_EEEEEEEPNSB_IJdlEEESJ_iNS1_9__extrema9arg_max_fIdl10comparatorEEEEJSI_SK_iN3cub18CUB_300001_SM_100013GridEvenShareIiEENSR_9GridQueueIjEESO_EEEvDpT0_:
.text._ZN6thrust24THRUST_300001_SM_1000_NS8cuda_cub4core6detail13_kernel_agentINS1_8__reduce11ReduceAgentINS0_12zip_iteratorIN4cuda3std3__45tupleIJNS0_10device_ptrIdEENS0_17counting_iteratorIlNS0_11use_defaultESF_SF_EEEEEEEPNSB_IJdlEEESJ_iNS1_9__extrema9arg_max_fIdl10comparatorEEEEJSI_SK_iN3cub18CUB_300001_SM_100013GridEvenShareIiEENSR_9GridQueueIjEESO_EEEvDpT0_:
[----:B------:R-:W-:Y:S01]  /*0000*/  LDC R1, c[0x0][0x37c] ;  /* 0x0000df00ff017b82 */ /* 0x000fe20000000800 */
[----:B------:R-:W0:Y:S01]  /*0010*/  S2R R0, SR_CTAID.X ;  /* 0x0000000000007919 */ /* 0x000e220000002500 */
[----:B------:R-:W1:Y:S01]  /*0020*/  LDCU UR4, c[0x0][0x398] ;  /* 0x00007300ff0477ac */ /* 0x000e620008000800 */
[----:B------:R-:W-:Y:S01]  /*0030*/  BSSY.RECONVERGENT B0, `(.L_x_464) ;  /* 0x000066d000007945 */ /* 0x000fe20003800200 */
[----:B------:R-:W2:Y:S01]  /*0040*/  LDCU UR6, c[0x0][0x370] ;  /* 0x00006e00ff0677ac */ /* 0x000ea20008000800 */
[----:B------:R-:W3:Y:S01]  /*0050*/  LDCU.64 UR10, c[0x0][0x358] ;  /* 0x00006b00ff0a77ac */ /* 0x000ee20008000a00 */
[----:B-1----:R-:W-:Y:S01]  /*0060*/  IMAD.U32 R7, RZ, RZ, UR4 ;  /* 0x00000004ff077e24 */ /* 0x002fe2000f8e00ff */
[----:B--2---:R-:W-:Y:S01]  /*0070*/  UIMAD UR6, UR6, 0x500, URZ ;  /* 0x00000500060678a4 */ /* 0x004fe2000f8e02ff */
[----:B0-----:R-:W-:-:S04]  /*0080*/  IMAD R10, R0, 0x500, RZ ;  /* 0x00000500000a7824 */ /* 0x001fc800078e02ff */
[----:B------:R-:W-:-:S05]  /*0090*/  VIADD R2, R10, 0x500 ;  /* 0x000005000a027836 */ /* 0x000fca0000000000 */
[----:B------:R-:W-:-:S13]  /*00a0*/  ISETP.GT.AND P0, PT, R2, R7, PT ;  /* 0x000000070200720c */ /* 0x000fda0003f04270 */
[----:B---3--:R-:W-:Y:S05]  /*00b0*/  @!P0 BRA `(.L_x_465) ;  /* 0x0000003800d08947 */ /* 0x008fea0003800000 */
[----:B------:R-:W0:Y:S01]  /*00c0*/  S2R R5, SR_TID.X ;  /* 0x0000000000057919 */ /* 0x000e220000002100 */
[----:B------:R-:W-:Y:S01]  /*00d0*/  IMAD.IADD R4, R7, 0x1, -R10 ;  /* 0x0000000107047824 */ /* 0x000fe200078e0a0a */
[----:B------:R-:W1:Y:S01]  /*00e0*/  LDCU.64 UR6, c[0x0][0x388] ;  /* 0x00007100ff0677ac */ /* 0x000e620008000a00 */
[----:B------:R-:W-:Y:S01]  /*00f0*/  BSSY.RECONVERGENT B1, `(.L_x_466) ;  /* 0x0000010000017945 */ /* 0x000fe20003800200 */
[----:B------:R-:W-:Y:S01]  /*0100*/  IMAD.MOV.U32 R8, RZ, RZ, RZ ;  /* 0x000000ffff087224 */ /* 0x000fe200078e00ff */
[----:B------:R-:W-:Y:S01]  /*0110*/  CS2R R2, SRZ ;  /* 0x0000000000027805 */ /* 0x000fe2000001ff00 */
[----:B------:R-:W2:Y:S01]  /*0120*/  LDCU.64 UR8, c[0x0][0x388] ;  /* 0x00007100ff0877ac */ /* 0x000ea20008000a00 */
[----:B------:R-:W-:Y:S01]  /*0130*/  IMAD.MOV.U32 R6, RZ, RZ, RZ ;  /* 0x000000ffff067224 */ /* 0x000fe200078e00ff */
[----:B0-----:R-:W-:Y:S01]  /*0140*/  ISETP.GE.AND P0, PT, R5, R4, PT ;  /* 0x000000040500720c */ /* 0x001fe20003f06270 */
[----:B------:R-:W-:-:S12]  /*0150*/  IMAD.MOV.U32 R9, RZ, RZ, R5 ;  /* 0x000000ffff097224 */ /* 0x000fd800078e0005 */
[----:B-12---:R-:W-:Y:S05]  /*0160*/  @P0 BRA `(.L_x_467) ;  /* 0x0000000000200947 */ /* 0x006fea0003800000 */
[----:B------:R-:W0:Y:S01]  /*0170*/  LDC.64 R2, c[0x0][0x380] ;  /* 0x0000e000ff027b82 */ /* 0x000e220000000a00 */
[----:B------:R-:W-:Y:S01]  /*0180*/  IMAD.IADD R11, R10, 0x1, R5 ;  /* 0x000000010a0b7824 */ /* 0x000fe200078e0205 */
[----:B------:R-:W1:Y:S03]  /*0190*/  LDCU.64 UR4, c[0x0][0x388] ;  /* 0x00007100ff0477ac */ /* 0x000e660008000a00 */
[----:B0-----:R-:W-:-:S06]  /*01a0*/  IMAD.WIDE R2, R11, 0x8, R2 ;  /* 0x000000080b027825 */ /* 0x001fcc00078e0202 */
[----:B------:R-:W5:Y:S01]  /*01b0*/  LDG.E.64 R2, desc[UR10][R2.64] ;  /* 0x0000000a02027981 */ /* 0x000f62000c1e1b00 */
[----:B-1----:R-:W-:Y:S01]  /*01c0*/  IADD3 R8, P0, PT, R11, UR4, RZ ;  /* 0x000000040b087c10 */ /* 0x002fe2000ff1e0ff */
[----:B------:R-:W-:-:S03]  /*01d0*/  VIADD R9, R5, 0x100 ;  /* 0x0000010005097836 */ /* 0x000fc60000000000 */
[----:B------:R-:W-:-:S09]  /*01e0*/  LEA.HI.X.SX32 R6, R11, UR5, 0x1, P0 ;  /* 0x000000050b067c11 */ /* 0x000fd200080f0eff */
.L_x_467:
[----:B------:R-:W-:Y:S05]  /*01f0*/  BSYNC.RECONVERGENT B1 ;  /* 0x0000000000017941 */ /* 0x000fea0003800200 */
.L_x_466:
        /* <DEDUP_REMOVED lines=9> */
[----:B------:R-:W0:Y:S01]  /*0290*/  LDC.64 R12, c[0x0][0x380] ;  /* 0x0000e000ff0c7b82 */ /* 0x000e220000000a00 */
[----:B------:R-:W-:Y:S01]  /*02a0*/  LEA.HI R7, R18, 0x1, RZ, 0x18 ;  /* 0x0000000112077811 */ /* 0x000fe200078fc0ff */
[----:B------:R-:W-:-:S03]  /*02b0*/  IMAD.IADD R11, R10, 0x1, R9 ;  /* 0x000000010a0b7824 */ /* 0x000fc600078e0209 */
[----:B------:R-:W-:-:S05]  /*02c0*/  LOP3.LUT R7, R7, 0x3, RZ, 0xc0, !PT ;  /* 0x0000000307077812 */ /* 0x000fca00078ec0ff */
[----:B------:R-:W-:-:S07]  /*02d0*/  IMAD.MOV R7, RZ, RZ, -R7 ;  /* 0x000000ffff077224 */ /* 0x000fce00078e0a07 */
.L_x_474:
[----:B0-----:R-:W-:-:S06]  /*02e0*/  IMAD.WIDE R14, R11, 0x8, R12 ;  /* 0x000000080b0e7825 */ /* 0x001fcc00078e020c */
[----:B------:R-:W2:Y:S01]  /*02f0*/  LDG.E.64 R14, desc[UR10][R14.64] ;  /* 0x0000000a0e0e7981 */ /* 0x000ea2000c1e1b00 */
[----:B------:R-:W-:Y:S01]  /*0300*/  IADD3 R22, P1, PT, R11, UR6, RZ ;  /* 0x000000060b167c10 */ /* 0x000fe2000ff3e0ff */
[----:B------:R-:W-:Y:S01]  /*0310*/  VIADD R7, R7, 0x1 ;  /* 0x0000000107077836 */ /* 0x000fe20000000000 */
[----:B------:R-:W-:Y:S01]  /*0320*/  BSSY.RECONVERGENT B3, `(.L_x_472) ;  /* 0x000001b000037945 */ /* 0x000fe20003800200 */
[----:B------:R-:W-:Y:S01]  /*0330*/  IMAD.MOV.U32 R19, RZ, RZ, R8 ;  /* 0x000000ffff137224 */ /* 0x000fe200078e0008 */
[----:B------:R-:W-:Y:S01]  /*0340*/  LEA.HI.X.SX32 R21, R11, UR7, 0x1, P1 ;  /* 0x000000070b157c11 */ /* 0x000fe200088f0eff */
[----:B------:R-:W-:Y:S01]  /*0350*/  IMAD.MOV.U32 R20, RZ, RZ, R6 ;  /* 0x000000ffff147224 */ /* 0x000fe200078e0006 */
[----:B------:R-:W-:Y:S01]  /*0360*/  ISETP.NE.AND P2, PT, R7, RZ, PT ;  /* 0x000000ff0700720c */ /* 0x000fe20003f45270 */
[----:B-----5:R-:W-:Y:S02]  /*0370*/  IMAD.MOV.U32 R16, RZ, RZ, R2 ;  /* 0x000000ffff107224 */ /* 0x020fe400078e0002 */
[----:B------:R-:W-:-:S02]  /*0380*/  IMAD.MOV.U32 R17, RZ, RZ, R3 ;  /* 0x000000ffff117224 */ /* 0x000fc400078e0003 */
[----:B------:R-:W-:Y:S02]  /*0390*/  IMAD.MOV.U32 R8, RZ, RZ, R22 ;  /* 0x000000ffff087224 */ /* 0x000fe400078e0016 */
        /* <DEDUP_REMOVED lines=19> */
.L_x_473:
[----:B------:R-:W-:Y:S05]  /*04d0*/  BSYNC.RECONVERGENT B3 ;  /* 0x0000000000037941 */ /* 0x000fea0003800200 */
.L_x_472:
[----:B------:R-:W-:Y:S02]  /*04e0*/  VIADD R9, R9, 0x100 ;  /* 0x0000010009097836 */ /* 0x000fe40000000000 */
[----:B------:R-:W-:Y:S01]  /*04f0*/  VIADD R11, R11, 0x100 ;  /* 0x000001000b0b7836 */ /* 0x000fe20000000000 */
[----:B------:R-:W-:Y:S06]  /*0500*/  @P2 BRA `(.L_x_474) ;  /* 0xfffffffc00742947 */ /* 0x000fec000383ffff */
.L_x_471:
[----:B------:R-:W-:Y:S05]  /*0510*/  BSYNC.RECONVERGENT B2 ;  /* 0x0000000000027941 */ /* 0x000fea0003800200 */
.L_x_470:
[----:B------:R-:W-:-:S13]  /*0520*/  ISETP.GE.U32.AND P0, PT, R18, 0x300, PT ;  /* 0x000003001200780c */ /* 0x000fda0003f06070 */
[----:B------:R-:W-:Y:S05]  /*0530*/  @!P0 BRA `(.L_x_469) ;  /* 0x0000000400cc8947 */ /* 0x000fea0003800000 */
[----:B------:R-:W0:Y:S01]  /*0540*/  LDC.64 R12, c[0x0][0x380] ;  /* 0x0000e000ff0c7b82 */ /* 0x000e220000000a00 */
[----:B------:R-:W-:-:S04]  /*0550*/  IMAD.IADD R7, R10, 0x1, R9 ;  /* 0x000000010a077824 */ /* 0x000fc800078e0209 */
[C---:B------:R-:W-:Y:S02]  /*0560*/  VIADD R27, R7.reuse, 0x100 ;  /* 0x00000100071b7836 */ /* 0x040fe40000000000 */
[C---:B------:R-:W-:Y:S02]  /*0570*/  VIADD R26, R7.reuse, 0x200 ;  /* 0x00000200071a7836 */ /* 0x040fe40000000000 */
[----:B------:R-:W-:Y:S01]  /*0580*/  VIADD R25, R7, 0x300 ;  /* 0x0000030007197836 */ /* 0x000fe20000000000 */
[----:B0-----:R-:W-:-:S05]  /*0590*/  IADD3 R10, P0, PT, R12, 0x1000, RZ ;  /* 0x000010000c0a7810 */ /* 0x001fca0007f1e0ff */
[----:B------:R-:W-:-:S08]  /*05a0*/  IMAD.X R11, RZ, RZ, R13, P0 ;  /* 0x000000ffff0b7224 */ /* 0x000fd000000e060d */
.L_x_483:
[----:B------:R-:W-:-:S05]  /*05b0*/  IMAD.WIDE R22, R7, 0x8, R10 ;  /* 0x0000000807167825 */ /* 0x000fca00078e020a */
[----:B------:R-:W2:Y:S04]  /*05c0*/  LDG.E.64 R20, desc[UR10][R22.64+-0x1000] ;  /* 0xfff0000a16147981 */ /* 0x000ea8000c1e1b00 */
[----:B-----5:R0:W5:Y:S04]  /*05d0*/  LDG.E.64 R16, desc[UR10][R22.64+-0x800] ;  /* 0xfff8000a16107981 */ /* 0x020168000c1e1b00 */
[----:B------:R0:W5:Y:S04]  /*05e0*/  LDG.E.64 R14, desc[UR10][R22.64] ;  /* 0x0000000a160e7981 */ /* 0x000168000c1e1b00 */
[----:B------:R0:W5:Y:S01]  /*05f0*/  LDG.E.64 R12, desc[UR10][R22.64+0x800] ;  /* 0x0008000a160c7981 */ /* 0x000162000c1e1b00 */
[C---:B------:R-:W-:Y:S01]  /*0600*/  IADD3 R29, P1, PT, R7.reuse, UR8, RZ ;  /* 0x00000008071d7c10 */ /* 0x040fe2000ff3e0ff */
[----:B------:R-:W-:Y:S03]  /*0610*/  BSSY.RECONVERGENT B2, `(.L_x_475) ;  /* 0x0000016000027945 */ /* 0x000fe60003800200 */
[----:B------:R-:W-:Y:S01]  /*0620*/  LEA.HI.X.SX32 R31, R7, UR9, 0x1, P1 ;  /* 0x00000009071f7c11 */ /* 0x000fe200088f0eff */
[----:B------:R-:W-:-:S03]  /*0630*/  IMAD.MOV.U32 R24, RZ, RZ, R29 ;  /* 0x000000ffff187224 */ /* 0x000fc600078e001d */
[----:B------:R-:W-:Y:S01]  /*0640*/  MOV R28, R31 ;  /* 0x0000001f001c7202 */ /* 0x000fe20000000f00 */
        /* <DEDUP_REMOVED lines=18> */
.L_x_476:
[----:B------:R-:W-:Y:S05]  /*0770*/  BSYNC.RECONVERGENT B2 ;  /* 0x0000000000027941 */ /* 0x000fea0003800200 */
.L_x_475:
[----:B-----5:R-:W-:Y:S01]  /*0780*/  DSETP.GEU.AND P0, PT, |R18|, |R16|, PT ;  /* 0x400000101200722a */ /* 0x020fe20003f0e200 */
[C---:B------:R-:W-:Y:S01]  /*0790*/  IADD3 R21, P1, PT, R27.reuse, UR8, RZ ;  /* 0x000000081b157c10 */ /* 0x040fe2000ff3e0ff */
[----:B------:R-:W-:Y:S01]  /*07a0*/  BSSY.RECONVERGENT B2, `(.L_x_477) ;  /* 0x0000015000027945 */ /* 0x000fe20003800200 */
[----:B------:R-:W-:Y:S02]  /*07b0*/  IMAD.MOV.U32 R2, RZ, RZ, R16 ;  /* 0x000000ffff027224 */ /* 0x000fe400078e0010 */
[----:B------:R-:W-:Y:S01]  /*07c0*/  LEA.HI.X.SX32 R23, R27, UR9, 0x1, P1 ;  /* 0x000000091b177c11 */ /* 0x000fe200088f0eff */
[----:B------:R-:W-:Y:S02]  /*07d0*/  IMAD.MOV.U32 R6, RZ, RZ, R21 ;  /* 0x000000ffff067224 */ /* 0x000fe400078e0015 */
[----:B------:R-:W-:Y:S02]  /*07e0*/  IMAD.MOV.U32 R3, RZ, RZ, R17 ;  /* 0x000000ffff037224 */ /* 0x000fe400078e0011 */
[----:B------:R-:W-:-:S04]  /*07f0*/  IMAD.MOV.U32 R8, RZ, RZ, R23 ;  /* 0x000000ffff087224 */ /* 0x000fc800078e0017 */
        /* <DEDUP_REMOVED lines=15> */
.L_x_478:
[----:B------:R-:W-:Y:S05]  /*08f0*/  BSYNC.RECONVERGENT B2 ;  /* 0x0000000000027941 */ /* 0x000fea0003800200 */
.L_x_477:
[----:B------:R-:W-:Y:S01]  /*0900*/  DSETP.GEU.AND P0, PT, |R2|, |R14|, PT ;  /* 0x4000000e0200722a */ /* 0x000fe20003f0e200 */
[C---:B------:R-:W-:Y:S01]  /*0910*/  IADD3 R21, P1, PT, R26.reuse, UR8, RZ ;  /* 0x000000081a157c10 */ /* 0x040fe2000ff3e0ff */
[----:B------:R-:W-:Y:S01]  /*0920*/  BSSY.RECONVERGENT B2, `(.L_x_479) ;  /* 0x0000016000027945 */ /* 0x000fe20003800200 */
[----:B------:R-:W-:Y:S01]  /*0930*/  IADD3 R29, P2, PT, R25, UR8, RZ ;  /* 0x00000008191d7c10 */ /* 0x000fe2000ff5e0ff */
[----:B------:R-:W-:Y:S01]  /*0940*/  IMAD.MOV.U32 R16, RZ, RZ, R14 ;  /* 0x000000ffff107224 */ /* 0x000fe200078e000e */
        /* <DEDUP_REMOVED lines=19> */
.L_x_480:
[----:B------:R-:W-:Y:S05]  /*0a80*/  BSYNC.RECONVERGENT B2 ;  /* 0x0000000000027941 */ /* 0x000fea0003800200 */
.L_x_479:
[----:B------:R-:W-:Y:S01]  /*0a90*/  DSETP.GEU.AND P0, PT, |R16|, |R12|, PT ;  /* 0x4000000c1000722a */ /* 0x000fe20003f0e200 */
[----:B------:R-:W-:Y:S01]  /*0aa0*/  LEA.HI.X.SX32 R14, R25, UR9, 0x1, P2 ;  /* 0x00000009190e7c11 */ /* 0x000fe200090f0eff */
[----:B------:R-:W-:Y:S01]  /*0ab0*/  BSSY.RECONVERGENT B2, `(.L_x_481) ;  /* 0x0000014000027945 */ /* 0x000fe20003800200 */
[----:B------:R-:W-:Y:S02]  /*0ac0*/  IMAD.MOV.U32 R8, RZ, RZ, R29 ;  /* 0x000000ffff087224 */ /* 0x000fe400078e001d */
[----:B------:R-:W-:Y:S02]  /*0ad0*/  IMAD.MOV.U32 R2, RZ, RZ, R12 ;  /* 0x000000ffff027224 */ /* 0x000fe400078e000c */
[----:B------:R-:W-:Y:S02]  /*0ae0*/  IMAD.MOV.U32 R6, RZ, RZ, R14 ;  /* 0x000000ffff067224 */ /* 0x000fe400078e000e */
[----:B------:R-:W-:-:S05]  /*0af0*/  IMAD.MOV.U32 R3, RZ, RZ, R13 ;  /* 0x000000ffff037224 */ /* 0x000fca00078e000d */
        /* <DEDUP_REMOVED lines=15> */
.L_x_482:
[----:B------:R-:W-:Y:S05]  /*0bf0*/  BSYNC.RECONVERGENT B2 ;  /* 0x0000000000027941 */ /* 0x000fea0003800200 */
.L_x_481:
[----:B------:R-:W-:Y:S02]  /*0c00*/  VIADD R9, R9, 0x400 ;  /* 0x0000040009097836 */ /* 0x000fe40000000000 */
[----:B------:R-:W-:Y:S02]  /*0c10*/  VIADD R27, R27, 0x400 ;  /* 0x000004001b1b7836 */ /* 0x000fe40000000000 */
[----:B------:R-:W-:Y:S01]  /*0c20*/  VIADD R26, R26, 0x400 ;  /* 0x000004001a1a7836 */ /* 0x000fe20000000000 */
[----:B------:R-:W-:Y:S01]  /*0c30*/  ISETP.GE.AND P0, PT, R9, R4, PT ;  /* 0x000000040900720c */ /* 0x000fe20003f06270 */
[----:B------:R-:W-:Y:S02]  /*0c40*/  VIADD R25, R25, 0x400 ;  /* 0x0000040019197836 */ /* 0x000fe40000000000 */
[----:B------:R-:W-:-:S10]  /*0c50*/  VIADD R7, R7, 0x400 ;  /* 0x0000040007077836 */ /* 0x000fd40000000000 */
[----:B------:R-:W-:Y:S05]  /*0c60*/  @!P0 BRA `(.L_x_483) ;  /* 0xfffffff800508947 */ /* 0x000fea000383ffff */
.L_x_469:
[----:B------:R-:W-:Y:S05]  /*0c70*/  BSYNC.RECONVERGENT B1 ;  /* 0x0000000000017941 */ /* 0x000fea0003800200 */
.L_x_468:
        /* <DEDUP_REMOVED lines=34> */
.L_x_486:
[----:B------:R-:W-:Y:S05]  /*0ea0*/  BSYNC.RECONVERGENT B1 ;  /* 0x0000000000017941 */ /* 0x000fea0003800200 */
.L_x_485:
        /* <DEDUP_REMOVED lines=31> */
.L_x_488:
[----:B------:R-:W-:Y:S05]  /*10a0*/  BSYNC.RECONVERGENT B1 ;  /* 0x0000000000017941 */ /* 0x000fea0003800200 */
.L_x_487:
[----:B------:R-:W-:Y:S01]  /*10b0*/  ISETP.GT.AND P0, PT, R15, 0x1b, PT ;  /* 0x0000001b0f00780c */ /* 0x000fe20003f04270 */
[----:B---3--:R3:W3:Y:S01]  /*10c0*/  SHFL.DOWN PT, R8, R2, 0x4, 0x1f ;  /* 0x08801f0002087f89 */ /* 0x0086e200000e0000 */
[----:B------:R-:W-:Y:S01]  /*10d0*/  BSSY.RECONVERGENT B1, `(.L_x_489) ;  /* 0x000001d000017945 */ /* 0x000fe20003800200 */
[----:B0-----:R-:W-:Y:S01]  /*10e0*/  MOV R11, R4 ;  /* 0x00000004000b7202 */ /* 0x001fe20000000f00 */
[----:B------:R-:W-:Y:S01]  /*10f0*/  IMAD.MOV.U32 R12, RZ, RZ, R13 ;  /* 0x000000ffff0c7224 */ /* 0x000fe200078e000d */
[----:B------:R0:W0:Y:S01]  /*1100*/  SHFL.DOWN PT, R9, R3, 0x4, 0x1f ;  /* 0x08801f0003097f89 */ /* 0x00002200000e0000 */
[----:B-1----:R-:W-:Y:S02]  /*1110*/  IMAD.MOV.U32 R6, RZ, RZ, R2 ;  /* 0x000000ffff067224 */ /* 0x002fe400078e0002 */
[----:B--2---:R-:W-:Y:S01]  /*1120*/  IMAD.MOV.U32 R7, RZ, RZ, R3 ;  /* 0x000000ffff077224 */ /* 0x004fe200078e0003 */
[----:B----4-:R1:W2:Y:S04]  /*1130*/  SHFL.DOWN PT, R17, R4, 0x4, 0x1f ;  /* 0x08801f0004117f89 */ /* 0x0102a800000e0000 */
[----:B------:R1:W4:Y:S01]  /*1140*/  SHFL.DOWN PT, R10, R13, 0x4, 0x1f ;  /* 0x08801f000d0a7f89 */ /* 0x00032200000e0000 */
        /* <DEDUP_REMOVED lines=21> */
.L_x_490:
[----:B------:R-:W-:Y:S05]  /*12a0*/  BSYNC.RECONVERGENT B1 ;  /* 0x0000000000017941 */ /* 0x000fea0003800200 */
.L_x_489:
[----:B------:R-:W-:Y:S01]  /*12b0*/  ISETP.GT.AND P0, PT, R15, 0x17, PT ;  /* 0x000000170f00780c */ /* 0x000fe20003f04270 */
[----:B---3--:R3:W2:Y:S01]  /*12c0*/  SHFL.DOWN PT, R8, R6, 0x8, 0x1f ;  /* 0x09001f0006087f89 */ /* 0x0086a200000e0000 */
[----:B------:R-:W-:Y:S01]  /*12d0*/  BSSY.RECONVERGENT B1, `(.L_x_491) ;  /* 0x000001d000017945 */ /* 0x000fe20003800200 */
[----:B-1----:R-:W-:Y:S02]  /*12e0*/  IMAD.MOV.U32 R4, RZ, RZ, R11 ;  /* 0x000000ffff047224 */ /* 0x002fe400078e000b */
[----:B0-----:R3:W0:Y:S01]  /*12f0*/  SHFL.DOWN PT, R9, R7, 0x8, 0x1f ;  /* 0x09001f0007097f89 */ /* 0x00162200000e0000 */
[----:B----4-:R-:W-:Y:S02]  /*1300*/  IMAD.MOV.U32 R10, RZ, RZ, R12 ;  /* 0x000000ffff0a7224 */ /* 0x010fe400078e000c */
[----:B------:R-:W-:Y:S01]  /*1310*/  IMAD.MOV.U32 R2, RZ, RZ, R6 ;  /* 0x000000ffff027224 */ /* 0x000fe200078e0006 */
[----:B------:R3:W1:Y:S01]  /*1320*/  SHFL.DOWN PT, R14, R11, 0x8, 0x1f ;  /* 0x09001f000b0e7f89 */ /* 0x00066200000e0000 */
[----:B------:R-:W-:-:S03]  /*1330*/  IMAD.MOV.U32 R3, RZ, RZ, R7 ;  /* 0x000000ffff037224 */ /* 0x000fc600078e0007 */
[----:B------:R3:W4:Y:S01]  /*1340*/  SHFL.DOWN PT, R13, R12, 0x8, 0x1f ;  /* 0x09001f000c0d7f89 */ /* 0x00072200000e0000 */
[----:B------:R-:W-:Y:S05]  /*1350*/  @P0 BRA `(.L_x_492) ;  /* 0x0000000000500947 */ /* 0x000fea0003800000 */
[----:B0-2---:R-:W-:Y:S01]  /*1360*/  DSETP.GEU.AND P0, PT, |R6|, |R8|, PT ;  /* 0x400000080600722a */ /* 0x005fe20003f0e200 */
[----:B-1----:R-:W-:Y:S02]  /*1370*/  IMAD.MOV.U32 R4, RZ, RZ, R14 ;  /* 0x000000ffff047224 */ /* 0x002fe400078e000e */
        /* <DEDUP_REMOVED lines=18> */
.L_x_492:
[----:B------:R-:W-:Y:S05]  /*14a0*/  BSYNC.RECONVERGENT B1 ;  /* 0x0000000000017941 */ /* 0x000fea0003800200 */
.L_x_491:
[----:B------:R-:W-:Y:S01]  /*14b0*/  ISETP.GT.AND P0, PT, R15, 0xf, PT ;  /* 0x0000000f0f00780c */ /* 0x000fe20003f04270 */
[----:B---3--:R3:W1:Y:S01]  /*14c0*/  SHFL.DOWN PT, R6, R2, 0x10, 0x1f ;  /* 0x0a001f0002067f89 */ /* 0x00866200000e0000 */
[----:B------:R-:W-:Y:S01]  /*14d0*/  BSSY.RECONVERGENT B1, `(.L_x_493) ;  /* 0x000001d000017945 */ /* 0x000fe20003800200 */
[----:B--2---:R-:W-:Y:S02]  /*14e0*/  IMAD.MOV.U32 R17, RZ, RZ, R4 ;  /* 0x000000ffff117224 */ /* 0x004fe400078e0004 */
[----:B------:R3:W2:Y:S01]  /*14f0*/  SHFL.DOWN PT, R7, R3, 0x10, 0x1f ;  /* 0x0a001f0003077f89 */ /* 0x0006a200000e0000 */
[----:B------:R-:W-:Y:S02]  /*1500*/  IMAD.MOV.U32 R19, RZ, RZ, R10 ;  /* 0x000000ffff137224 */ /* 0x000fe400078e000a */
[----:B------:R-:W-:Y:S01]  /*1510*/  IMAD.MOV.U32 R12, RZ, RZ, R2 ;  /* 0x000000ffff0c7224 */ /* 0x000fe200078e0002 */
[----:B0-----:R3:W0:Y:S01]  /*1520*/  SHFL.DOWN PT, R9, R4, 0x10, 0x1f ;  /* 0x0a001f0004097f89 */ /* 0x00162200000e0000 */
[----:B----4-:R-:W-:-:S03]  /*1530*/  IMAD.MOV.U32 R13, RZ, RZ, R3 ;  /* 0x000000ffff0d7224 */ /* 0x010fc600078e0003 */
[----:B------:R3:W4:Y:S01]  /*1540*/  SHFL.DOWN PT, R11, R10, 0x10, 0x1f ;  /* 0x0a001f000a0b7f89 */ /* 0x00072200000e0000 */
[----:B------:R-:W-:Y:S05]  /*1550*/  @P0 BRA `(.L_x_494) ;  /* 0x0000000000500947 */ /* 0x000fea0003800000 */
[----:B-12---:R-:W-:Y:S01]  /*1560*/  DSETP.GEU.AND P0, PT, |R2|, |R6|, PT ;  /* 0x400000060200722a */ /* 0x006fe20003f0e200 */
[----:B0-----:R-:W-:Y:S01]  /*1570*/  IMAD.MOV.U32 R17, RZ, RZ, R9 ;  /* 0x000000ffff117224 */ /* 0x001fe200078e0009 */
        /* <DEDUP_REMOVED lines=18> */
.L_x_494:
[----:B------:R-:W-:Y:S05]  /*16a0*/  BSYNC.RECONVERGENT B1 ;  /* 0x0000000000017941 */ /* 0x000fea0003800200 */
.L_x_493:
[----:B------:R-:W-:Y:S01]  /*16b0*/  ISETP.NE.AND P0, PT, R15, RZ, PT ;  /* 0x000000ff0f00720c */ /* 0x000fe20003f05270 */
[----:B------:R-:W-:-:S12]  /*16c0*/  BSSY.RECONVERGENT B1, `(.L_x_495) ;  /* 0x000000b000017945 */ /* 0x000fd80003800200 */
[----:B------:R-:W-:Y:S05]  /*16d0*/  @P0 BRA `(.L_x_496) ;  /* 0x0000000000240947 */ /* 0x000fea0003800000 */
[----:B---3--:R-:W3:Y:S01]  /*16e0*/  S2R R4, SR_CgaCtaId ;  /* 0x0000000000047919 */ /* 0x008ee20000008800 */
[----:B------:R-:W-:Y:S01]  /*16f0*/  MOV R3, 0x400 ;  /* 0x0000040000037802 */ /* 0x000fe20000000f00 */
[----:B------:R-:W-:Y:S01]  /*1700*/  IMAD.MOV.U32 R18, RZ, RZ, R17 ;  /* 0x000000ffff127224 */ /* 0x000fe200078e0011 */
[----:B------:R-:W-:-:S04]  /*1710*/  SHF.R.U32.HI R2, RZ, 0x1, R5 ;  /* 0x00000001ff027819 */ /* 0x000fc80000011605 */
[----:B------:R-:W-:Y:S02]  /*1720*/  LOP3.LUT R2, R2, 0x1f0, RZ, 0xc0, !PT ;  /* 0x000001f002027812 */ /* 0x000fe400078ec0ff */
[----:B---3--:R-:W-:-:S05]  /*1730*/  LEA R3, R4, R3, 0x18 ;  /* 0x0000000304037211 */ /* 0x008fca00078ec0ff */
[----:B------:R-:W-:-:S05]  /*1740*/  IMAD.IADD R3, R2, 0x1, R3 ;  /* 0x0000000102037824 */ /* 0x000fca00078e0203 */
[----:B------:R3:W-:Y:S04]  /*1750*/  STS.64 [R3+0x10], R18 ;  /* 0x0000101203007388 */ /* 0x0007e80000000a00 */
[----:B------:R3:W-:Y:S02]  /*1760*/  STS.64 [R3+0x8], R12 ;  /* 0x0000080c03007388 */ /* 0x0007e40000000a00 */
.L_x_496:
[----:B------:R-:W-:Y:S05]  /*1770*/  BSYNC.RECONVERGENT B1 ;  /* 0x0000000000017941 */ /* 0x000fea0003800200 */
.L_x_495:
[----:B------:R-:W-:Y:S01]  /*1780*/  BAR.SYNC.DEFER_BLOCKING 0x0 ;  /* 0x0000000000007b1d */ /* 0x000fe20000010000 */
[----:B------:R-:W-:-:S13]  /*1790*/  ISETP.NE.AND P1, PT, R5, RZ, PT ;  /* 0x000000ff0500720c */ /* 0x000fda0003f25270 */
[----:B------:R-:W-:Y:S05]  /*17a0*/  @P1 BRA `(.L_x_497) ;  /* 0x0000004c00d41947 */ /* 0x000fea0003800000 */
[----:B---3--:R-:W3:Y:S01]  /*17b0*/  S2R R3, SR_CgaCtaId ;  /* 0x0000000000037919 */ /* 0x008ee20000008800 */
[----:B------:R-:W-:Y:S01]  /*17c0*/  MOV R2, 0x400 ;  /* 0x0000040000027802 */ /* 0x000fe20000000f00 */
[----:B------:R-:W-:Y:S03]  /*17d0*/  BSSY.RECONVERGENT B1, `(.L_x_498) ;  /* 0x000001a000017945 */ /* 0x000fe60003800200 */
[----:B---3--:R-:W-:-:S05]  /*17e0*/  LEA R32, R3, R2, 0x18 ;  /* 0x0000000203207211 */ /* 0x008fca00078ec0ff */
[----:B-1----:R-:W1:Y:S04]  /*17f0*/  LDS.64 R14, [R32+0x18] ;  /* 0x00001800200e7984 */ /* 0x002e680000000a00 */
[----:B0---4-:R-:W0:Y:S04]  /*1800*/  LDS.128 R8, [R32+0x20] ;  /* 0x0000200020087984 */ /* 0x011e280000000c00 */
[----:B------:R3:W4:Y:S04]  /*1810*/  LDS.64 R2, [R32+0x80] ;  /* 0x0000800020027984 */ /* 0x0007280000000a00 */
[----:B--2---:R3:W2:Y:S01]  /*1820*/  LDS.128 R4, [R32+0x30] ;  /* 0x0000300020047984 */ /* 0x0046a20000000c00 */
        /* <DEDUP_REMOVED lines=20> */
.L_x_499:
[----:B------:R-:W-:Y:S05]  /*1970*/  BSYNC.RECONVERGENT B1 ;  /* 0x0000000000017941 */ /* 0x000fea0003800200 */
.L_x_498:
[----:B------:R0:W1:Y:S01]  /*1980*/  LDS.128 R12, [R32+0x40] ;  /* 0x00004000200c7984 */ /* 0x0000620000000c00 */
[----:B------:R-:W-:Y:S01]  /*1990*/  DSETP.GEU.AND P0, PT, |R28|, |R10|, PT ;  /* 0x4000000a1c00722a */ /* 0x000fe20003f0e200 */
[----:B------:R-:W-:Y:S01]  /*19a0*/  BSSY.RECONVERGENT B1, `(.L_x_500) ;  /* 0x0000017000017945 */ /* 0x000fe20003800200 */
[----:B------:R-:W-:Y:S01]  /*19b0*/  IMAD.MOV.U32 R33, RZ, RZ, R4 ;  /* 0x000000ffff217224 */ /* 0x000fe200078e0004 */
[----:B------:R0:W2:Y:S01]  /*19c0*/  LDS.128 R16, [R32+0x50] ;  /* 0x0000500020107984 */ /* 0x0000a20000000c00 */
[----:B------:R-:W-:Y:S02]  /*19d0*/  IMAD.MOV.U32 R35, RZ, RZ, R5 ;  /* 0x000000ffff237224 */ /* 0x000fe400078e0005 */
[----:B------:R-:W-:Y:S01]  /*19e0*/  IMAD.MOV.U32 R8, RZ, RZ, R10 ;  /* 0x000000ffff087224 */ /* 0x000fe200078e000a */
[----:B------:R0:W3:Y:S01]  /*19f0*/  LDS.128 R20, [R32+0x60] ;  /* 0x0000600020147984 */ /* 0x0000e20000000c00 */
[----:B------:R-:W-:-:S03]  /*1a00*/  IMAD.MOV.U32 R9, RZ, RZ, R11 ;  /* 0x000000ffff097224 */ /* 0x000fc600078e000b */
[----:B------:R0:W4:Y:S03]  /*1a10*/  LDS.128 R24, [R32+0x70] ;  /* 0x0000700020187984 */ /* 0x0001260000000c00 */
        /* <DEDUP_REMOVED lines=15> */
.L_x_501:
[----:B------:R-:W-:Y:S05]  /*1b10*/  BSYNC.RECONVERGENT B1 ;  /* 0x0000000000017941 */ /* 0x000fea0003800200 */
.L_x_500:
        /* <DEDUP_REMOVED lines=21> */
.L_x_503:
[----:B------:R-:W-:Y:S05]  /*1c70*/  BSYNC.RECONVERGENT B1 ;  /* 0x0000000000017941 */ /* 0x000fea0003800200 */
.L_x_502:
[----:B------:R-:W-:Y:S01]  /*1c80*/  DSETP.GEU.AND P0, PT, |R4|, |R14|, PT ;  /* 0x4000000e0400722a */ /* 0x000fe20003f0e200 */
[----:B------:R-:W-:Y:S01]  /*1c90*/  BSSY.RECONVERGENT B1, `(.L_x_504) ;  /* 0x0000014000017945 */ /* 0x000fe20003800200 */
[----:B------:R-:W-:Y:S02]  /*1ca0*/  IMAD.MOV.U32 R6, RZ, RZ, R14 ;  /* 0x000000ffff067224 */ /* 0x000fe400078e000e */
[----:B------:R-:W-:Y:S02]  /*1cb0*/  IMAD.MOV.U32 R7, RZ, RZ, R15 ;  /* 0x000000ffff077224 */ /* 0x000fe400078e000f */
[----:B--2---:R-:W-:Y:S02]  /*1cc0*/  IMAD.MOV.U32 R9, RZ, RZ, R16 ;  /* 0x000000ffff097224 */ /* 0x004fe400078e0010 */
        /* <DEDUP_REMOVED lines=16> */
.L_x_505:
[----:B------:R-:W-:Y:S05]  /*1dd0*/  BSYNC.RECONVERGENT B1 ;  /* 0x0000000000017941 */ /* 0x000fea0003800200 */
.L_x_504:
        /* <DEDUP_REMOVED lines=21> */
.L_x_507:
[----:B------:R-:W-:Y:S05]  /*1f30*/  BSYNC.RECONVERGENT B1 ;  /* 0x0000000000017941 */ /* 0x000fea0003800200 */
.L_x_506:
[----:B------:R-:W-:Y:S01]  /*1f40*/  DSETP.GEU.AND P0, PT, |R4|, |R22|, PT ;  /* 0x400000160400722a */ /* 0x000fe20003f0e200 */
[----:B------:R-:W-:Y:S01]  /*1f50*/  BSSY.RECONVERGENT B1, `(.L_x_508) ;  /* 0x0000014000017945 */ /* 0x000fe20003800200 */
[----:B------:R-:W-:Y:S02]  /*1f60*/  IMAD.MOV.U32 R6, RZ, RZ, R22 ;  /* 0x000000ffff067224 */ /* 0x000fe400078e0016 */
[----:B------:R-:W-:Y:S02]  /*1f70*/  IMAD.MOV.U32 R7, RZ, RZ, R23 ;  /* 0x000000ffff077224 */ /* 0x000fe400078e0017 */
[----:B----4-:R-:W-:Y:S02]  /*1f80*/  IMAD.MOV.U32 R9, RZ, RZ, R24 ;  /* 0x000000ffff097224 */ /* 0x010fe400078e0018 */
        /* <DEDUP_REMOVED lines=16> */
.L_x_509:
[----:B------:R-:W-:Y:S05]  /*2090*/  BSYNC.RECONVERGENT B1 ;  /* 0x0000000000017941 */ /* 0x000fea0003800200 */
.L_x_508:
[----:B------:R-:W-:Y:S01]  /*20a0*/  DSETP.GEU.AND P0, PT, |R6|, |R26|, PT ;  /* 0x4000001a0600722a */ /* 0x000fe20003f0e200 */
[----:B------:R-:W-:Y:S02]  /*20b0*/  IMAD.MOV.U32 R12, RZ, RZ, R26 ;  /* 0x000000ffff0c7224 */ /* 0x000fe400078e001a */
[----:B------:R-:W-:Y:S02]  /*20c0*/  IMAD.MOV.U32 R13, RZ, RZ, R27 ;  /* 0x000000ffff0d7224 */ /* 0x000fe400078e001b */
        /* <DEDUP_REMOVED lines=18> */
.L_x_484:
        /* <DEDUP_REMOVED lines=8> */
[----:B------:R-:W-:Y:S01]  /*2270*/  ISETP.GT.AND P0, PT, R11, R4, PT ;  /* 0x000000040b00720c */ /* 0x000fe20003f04270 */
[----:B------:R-:W-:Y:S02]  /*2280*/  IMAD.IADD R9, R4, 0x1, R9 ;  /* 0x0000000104097824 */ /* 0x000fe400078e0209 */
[----:B------:R-:W-:-:S03]  /*2290*/  IMAD.MOV.U32 R11, RZ, RZ, R3 ;  /* 0x000000ffff0b7224 */ /* 0x000fc600078e0003 */
        /* <DEDUP_REMOVED lines=27> */
.L_x_511:
[----:B------:R-:W-:Y:S05]  /*2450*/  BSYNC.RECONVERGENT B1 ;  /* 0x0000000000017941 */ /* 0x000fea0003800200 */
.L_x_510:
[----:B------:R-:W-:Y:S01]  /*2460*/  VIADD R2, R7, 0x2 ;  /* 0x0000000207027836 */ /* 0x000fe20000000000 */
[----:B--2---:R1:W2:Y:S01]  /*2470*/  SHFL.DOWN PT, R12, R10, 0x2, R9 ;  /* 0x084000000a0c7989 */ /* 0x0042a200000e0009 */
[----:B------:R-:W-:Y:S01]  /*2480*/  BSSY.RECONVERGENT B1, `(.L_x_512) ;  /* 0x000001e000017945 */ /* 0x000fe20003800200 */
[----:B------:R-:W-:Y:S02]  /*2490*/  IMAD.MOV.U32 R8, RZ, RZ, R16 ;  /* 0x000000ffff087224 */ /* 0x000fe400078e0010 */
[----:B------:R-:W-:Y:S01]  /*24a0*/  ISETP.GT.AND P0, PT, R2, R9, PT ;  /* 0x000000090200720c */ /* 0x000fe20003f04270 */
[----:B---3--:R1:W3:Y:S01]  /*24b0*/  SHFL.DOWN PT, R13, R11, 0x2, R9 ;  /* 0x084000000b0d7989 */ /* 0x0082e200000e0009 */
[----:B------:R-:W-:Y:S02]  /*24c0*/  IMAD.MOV.U32 R14, RZ, RZ, R18 ;  /* 0x000000ffff0e7224 */ /* 0x000fe400078e0012 */
[----:B------:R-:W-:Y:S01]  /*24d0*/  IMAD.MOV.U32 R2, RZ, RZ, R10 ;  /* 0x000000ffff027224 */ /* 0x000fe200078e000a */
[----:B----4-:R1:W4:Y:S01]  /*24e0*/  SHFL.DOWN PT, R15, R16, 0x2, R9 ;  /* 0x08400000100f7989 */ /* 0x01032200000e0009 */
[----:B------:R-:W-:-:S03]  /*24f0*/  IMAD.MOV.U32 R3, RZ, RZ, R11 ;  /* 0x000000ffff037224 */ /* 0x000fc600078e000b */
[----:B0-----:R1:W0:Y:S04]  /*2500*/  SHFL.DOWN PT, R17, R18, 0x2, R9 ;  /* 0x0840000012117989 */ /* 0x00122800000e0009 */
[----:B------:R-:W-:Y:S05]  /*2510*/  @P0 BRA `(.L_x_513) ;  /* 0x0000000000500947 */ /* 0x000fea0003800000 */
[----:B--23--:R-:W-:Y:S01]  /*2520*/  DSETP.GEU.AND P0, PT, |R10|, |R12|, PT ;  /* 0x4000000c0a00722a */ /* 0x00cfe20003f0e200 */
[----:B----4-:R-:W-:Y:S02]  /*2530*/  IMAD.MOV.U32 R8, RZ, RZ, R15 ;  /* 0x000000ffff087224 */ /* 0x010fe400078e000f */
[----:B0-----:R-:W-:Y:S02]  /*2540*/  IMAD.MOV.U32 R14, RZ, RZ, R17 ;  /* 0x000000ffff0e7224 */ /* 0x001fe400078e0011 */
        /* <DEDUP_REMOVED lines=17> */
.L_x_513:
[----:B------:R-:W-:Y:S05]  /*2660*/  BSYNC.RECONVERGENT B1 ;  /* 0x0000000000017941 */ /* 0x000fea0003800200 */
.L_x_512:
[----:B------:R-:W-:Y:S01]  /*2670*/  VIADD R6, R7, 0x4 ;  /* 0x0000000407067836 */ /* 0x000fe20000000000 */
[----:B--2---:R2:W2:Y:S01]  /*2680*/  SHFL.DOWN PT, R12, R2, 0x4, R9 ;  /* 0x08800000020c7989 */ /* 0x0044a200000e0009 */
[----:B------:R-:W-:Y:S01]  /*2690*/  BSSY.RECONVERGENT B1, `(.L_x_514) ;  /* 0x000001e000017945 */ /* 0x000fe20003800200 */
[----:B-1----:R-:W-:Y:S02]  /*26a0*/  IMAD.MOV.U32 R16, RZ, RZ, R14 ;  /* 0x000000ffff107224 */ /* 0x002fe400078e000e */
        /* <DEDUP_REMOVED lines=28> */
.L_x_515:
[----:B------:R-:W-:Y:S05]  /*2870*/  BSYNC.RECONVERGENT B1 ;  /* 0x0000000000017941 */ /* 0x000fea0003800200 */
.L_x_514:
[----:B--2---:R-:W-:Y:S01]  /*2880*/  VIADD R2, R7, 0x8 ;  /* 0x0000000807027836 */ /* 0x004fe20000000000 */
[----:B------:R2:W2:Y:S01]  /*2890*/  SHFL.DOWN PT, R12, R10, 0x8, R9 ;  /* 0x090000000a0c7989 */ /* 0x0004a200000e0009 */
        /* <DEDUP_REMOVED lines=30> */
.L_x_517:
[----:B------:R-:W-:Y:S05]  /*2a80*/  BSYNC.RECONVERGENT B1 ;  /* 0x0000000000017941 */ /* 0x000fea0003800200 */
.L_x_516:
[----:B-1----:R-:W-:Y:S01]  /*2a90*/  VIADD R6, R7, 0x10 ;  /* 0x0000001007067836 */ /* 0x002fe20000000000 */
[----:B--2---:R1:W2:Y:S01]  /*2aa0*/  SHFL.DOWN PT, R10, R2, 0x10, R9 ;  /* 0x0a000000020a7989 */ /* 0x0042a200000e0009 */
[----:B------:R-:W-:Y:S01]  /*2ab0*/  BSSY.RECONVERGENT B1, `(.L_x_518) ;  /* 0x000001e000017945 */ /* 0x000fe20003800200 */
[----:B0-----:R-:W-:Y:S01]  /*2ac0*/  IMAD.MOV.U32 R17, RZ, RZ, R8 ;  /* 0x000000ffff117224 */ /* 0x001fe200078e0008 */
[----:B------:R-:W-:Y:S01]  /*2ad0*/  MOV R19, R14 ;  /* 0x0000000e00137202 */ /* 0x000fe20000000f00 */
[----:B------:R1:W0:Y:S01]  /*2ae0*/  SHFL.DOWN PT, R11, R3, 0x10, R9 ;  /* 0x0a000000030b7989 */ /* 0x00022200000e0009 */
[----:B------:R-:W-:Y:S01]  /*2af0*/  ISETP.GT.AND P0, PT, R6, R9, PT ;  /* 0x000000090600720c */ /* 0x000fe20003f04270 */
[----:B------:R-:W-:Y:S02]  /*2b00*/  IMAD.MOV.U32 R12, RZ, RZ, R2 ;  /* 0x000000ffff0c7224 */ /* 0x000fe400078e0002 */
[----:B----4-:R1:W4:Y:S01]  /*2b10*/  SHFL.DOWN PT, R15, R8, 0x10, R9 ;  /* 0x0a000000080f7989 */ /* 0x01032200000e0009 */
[----:B---3--:R-:W-:-:S03]  /*2b20*/  IMAD.MOV.U32 R13, RZ, RZ, R3 ;  /* 0x000000ffff0d7224 */ /* 0x008fc600078e0003 */
[----:B------:R1:W3:Y:S06]  /*2b30*/  SHFL.DOWN PT, R21, R14, 0x10, R9 ;  /* 0x0a0000000e157989 */ /* 0x0002ec00000e0009 */
[----:B------:R-:W-:Y:S05]  /*2b40*/  @P0 BRA `(.L_x_519) ;  /* 0x0000000000500947 */ /* 0x000fea0003800000 */
[----:B0-2---:R-:W-:Y:S01]  /*2b50*/  DSETP.GEU.AND P0, PT, |R2|, |R10|, PT ;  /* 0x4000000a0200722a */ /* 0x005fe20003f0e200 */
        /* <DEDUP_REMOVED lines=19> */
.L_x_519:
[----:B------:R-:W-:Y:S05]  /*2c90*/  BSYNC.RECONVERGENT B1 ;  /* 0x0000000000017941 */ /* 0x000fea0003800200 */
.L_x_518:
[----:B------:R-:W-:Y:S01]  /*2ca0*/  ISETP.NE.AND P0, PT, R7, RZ, PT ;  /* 0x000000ff0700720c */ /* 0x000fe20003f05270 */
[----:B------:R-:W-:-:S12]  /*2cb0*/  BSSY.RECONVERGENT B1, `(.L_x_520) ;  /* 0x000000b000017945 */ /* 0x000fd80003800200 */
[----:B------:R-:W-:Y:S05]  /*2cc0*/  @P0 BRA `(.L_x_521) ;  /* 0x0000000000240947 */ /* 0x000fea0003800000 */
[----:B------:R-:W5:Y:S01]  /*2cd0*/  S2R R6, SR_CgaCtaId ;  /* 0x0000000000067919 */ /* 0x000f620000008800 */
[----:B-1----:R-:W-:Y:S01]  /*2ce0*/  MOV R3, 0x400 ;  /* 0x0000040000037802 */ /* 0x002fe20000000f00 */
[----:B------:R-:W-:Y:S01]  /*2cf0*/  IMAD.MOV.U32 R18, RZ, RZ, R17 ;  /* 0x000000ffff127224 */ /* 0x000fe200078e0011 */
[----:B------:R-:W-:-:S04]  /*2d00*/  SHF.R.U32.HI R2, RZ, 0x1, R5 ;  /* 0x00000001ff027819 */ /* 0x000fc80000011605 */
[----:B------:R-:W-:Y:S02]  /*2d10*/  LOP3.LUT R2, R2, 0x1f0, RZ, 0xc0, !PT ;  /* 0x000001f002027812 */ /* 0x000fe400078ec0ff */
[----:B-----5:R-:W-:-:S05]  /*2d20*/  LEA R3, R6, R3, 0x18 ;  /* 0x0000000306037211 */ /* 0x020fca00078ec0ff */
[----:B------:R-:W-:-:S05]  /*2d30*/  IMAD.IADD R3, R2, 0x1, R3 ;  /* 0x0000000102037824 */ /* 0x000fca00078e0203 */
[----:B------:R1:W-:Y:S04]  /*2d40*/  STS.64 [R3+0x10], R18 ;  /* 0x0000101203007388 */ /* 0x0003e80000000a00 */
[----:B------:R1:W-:Y:S02]  /*2d50*/  STS.64 [R3+0x8], R12 ;  /* 0x0000080c03007388 */ /* 0x0003e40000000a00 */
.L_x_521:
[----:B------:R-:W-:Y:S05]  /*2d60*/  BSYNC.RECONVERGENT B1 ;  /* 0x0000000000017941 */ /* 0x000fea0003800200 */
.L_x_520:
[----:B------:R-:W-:Y:S01]  /*2d70*/  BAR.SYNC.DEFER_BLOCKING 0x0 ;  /* 0x0000000000007b1d */ /* 0x000fe20000010000 */
[----:B------:R-:W-:-:S13]  /*2d80*/  ISETP.NE.AND P1, PT, R5, RZ, PT ;  /* 0x000000ff0500720c */ /* 0x000fda0003f25270 */
[----:B------:R-:W-:Y:S05]  /*2d90*/  @P1 BRA `(.L_x_497) ;  /* 0x0000003800581947 */ /* 0x000fea0003800000 */
[----:B------:R-:W-:Y:S01]  /*2da0*/  ISETP.GE.AND P0, PT, R4, 0x21, PT ;  /* 0x000000210400780c */ /* 0x000fe20003f06270 */
[----:B0-----:R-:W-:Y:S02]  /*2db0*/  IMAD.MOV.U32 R11, RZ, RZ, R17 ;  /* 0x000000ffff0b7224 */ /* 0x001fe400078e0011 */
[----:B-1----:R-:W-:Y:S02]  /*2dc0*/  IMAD.MOV.U32 R14, RZ, RZ, R19 ;  /* 0x000000ffff0e7224 */ /* 0x002fe400078e0013 */
        /* <DEDUP_REMOVED lines=29> */
.L_x_523:
[----:B------:R-:W-:Y:S05]  /*2fa0*/  BSYNC.RECONVERGENT B1 ;  /* 0x0000000000017941 */ /* 0x000fea0003800200 */
.L_x_522:
[----:B------:R-:W-:Y:S01]  /*2fb0*/  ISETP.GE.AND P0, PT, R4, 0x41, PT ;  /* 0x000000410400780c */ /* 0x000fe20003f06270 */
[----:B------:R-:W-:Y:S02]  /*2fc0*/  IMAD.MOV.U32 R5, RZ, RZ, R11 ;  /* 0x000000ffff057224 */ /* 0x000fe400078e000b */
[----:B--2---:R-:W-:Y:S02]  /*2fd0*/  IMAD.MOV.U32 R10, RZ, RZ, R14 ;  /* 0x000000ffff0a7224 */ /* 0x004fe400078e000e */
        /* <DEDUP_REMOVED lines=29> */
.L_x_525:
[----:B------:R-:W-:Y:S05]  /*31b0*/  BSYNC.RECONVERGENT B1 ;  /* 0x0000000000017941 */ /* 0x000fea0003800200 */
.L_x_524:
        /* <DEDUP_REMOVED lines=32> */
.L_x_527:
[----:B------:R-:W-:Y:S05]  /*33c0*/  BSYNC.RECONVERGENT B1 ;  /* 0x0000000000017941 */ /* 0x000fea0003800200 */
.L_x_526:
        /* <DEDUP_REMOVED lines=32> */
.L_x_529:
[----:B------:R-:W-:Y:S05]  /*35d0*/  BSYNC.RECONVERGENT B1 ;  /* 0x0000000000017941 */ /* 0x000fea0003800200 */
.L_x_528:
        /* <DEDUP_REMOVED lines=32> */
.L_x_531:
[----:B------:R-:W-:Y:S05]  /*37e0*/  BSYNC.RECONVERGENT B1 ;  /* 0x0000000000017941 */ /* 0x000fea0003800200 */
.L_x_530:
        /* <DEDUP_REMOVED lines=32> */
.L_x_533:
[----:B------:R-:W-:Y:S05]  /*39f0*/  BSYNC.RECONVERGENT B1 ;  /* 0x0000000000017941 */ /* 0x000fea0003800200 */
.L_x_532:
        /* <DEDUP_REMOVED lines=32> */
.L_x_465:
[----:B------:R-:W0:Y:S01]  /*3c00*/  S2R R4, SR_TID.X ;  /* 0x0000000000047919 */ /* 0x000e220000002100 */
[----:B------:R-:W1:Y:S01]  /*3c10*/  LDCU.128 UR12, c[0x0][0x380] ;  /* 0x00007000ff0c77ac */ /* 0x000e620008000c00 */
[----:B------:R-:W-:Y:S02]  /*3c20*/  SHF.R.S32.HI R5, RZ, 0x1f, R10 ;  /* 0x0000001fff057819 */ /* 0x000fe4000001140a */
[----:B0-----:R-:W-:-:S04]  /*3c30*/  IADD3 R2, P0, PT, R10, R4, RZ ;  /* 0x000000040a027210 */ /* 0x001fc80007f1e0ff */
[----:B-1----:R-:W-:Y:S01]  /*3c40*/  LEA R8, P1, R2, UR12, 0x3 ;  /* 0x0000000c02087c11 */ /* 0x002fe2000f8218ff */
[----:B------:R-:W-:-:S05]  /*3c50*/  IMAD.X R3, RZ, RZ, R5, P0 ;  /* 0x000000ffff037224 */ /* 0x000fca00000e0605 */
[----:B------:R-:W-:-:S05]  /*3c60*/  LEA.HI.X R9, R2, UR13, R3, 0x3, P1 ;  /* 0x0000000d02097c11 */ /* 0x000fca00088f1c03 */
[----:B------:R-:W2:Y:S04]  /*3c70*/  LDG.E.64 R12, desc[UR10][R8.64] ;  /* 0x0000000a080c7981 */ /* 0x000ea8000c1e1b00 */
[----:B------:R-:W2:Y:S04]  /*3c80*/  LDG.E.64 R14, desc[UR10][R8.64+0x800] ;  /* 0x0008000a080e7981 */ /* 0x000ea8000c1e1b00 */
[----:B------:R-:W3:Y:S04]  /*3c90*/  LDG.E.64 R16, desc[UR10][R8.64+0x1000] ;  /* 0x0010000a08107981 */ /* 0x000ee8000c1e1b00 */
[----:B------:R-:W4:Y:S04]  /*3ca0*/  LDG.E.64 R18, desc[UR10][R8.64+0x1800] ;  /* 0x0018000a08127981 */ /* 0x000f28000c1e1b00 */
[----:B------:R0:W5:Y:S01]  /*3cb0*/  LDG.E.64 R2, desc[UR10][R8.64+0x2000] ;  /* 0x0020000a08027981 */ /* 0x000162000c1e1b00 */
[----:B------:R-:W-:Y:S01]  /*3cc0*/  BSSY.RECONVERGENT B1, `(.L_x_534) ;  /* 0x000001f000017945 */ /* 0x000fe20003800200 */
[C---:B0-----:R-:W-:Y:S01]  /*3cd0*/  LOP3.LUT R8, R4.reuse, 0x400, RZ, 0xfc, !PT ;  /* 0x0000040004087812 */ /* 0x041fe200078efcff */
[----:B------:R-:W-:Y:S01]  /*3ce0*/  VIADD R9, R4, 0x200 ;  /* 0x0000020004097836 */ /* 0x000fe20000000000 */
[----:B--2---:R-:W-:-:S06]  /*3cf0*/  DSETP.GEU.AND P0, PT, |R12|, |R14|, PT ;  /* 0x4000000e0c00722a */ /* 0x004fcc0003f0e200 */
[----:B------:R-:W-:Y:S02]  /*3d00*/  FSEL R12, R12, R14, P0 ;  /* 0x0000000e0c0c7208 */ /* 0x000fe40000000000 */
[----:B------:R-:W-:Y:S02]  /*3d10*/  FSEL R13, R13, R15, P0 ;  /* 0x0000000f0d0d7208 */ /* 0x000fe40000000000 */
[----:B------:R-:W-:-:S04]  /*3d20*/  IADD3 R14, P1, PT, R10, UR14, RZ ;  /* 0x0000000e0a0e7c10 */ /* 0x000fc8000ff3e0ff */
[----:B---3--:R-:W-:Y:S01]  /*3d30*/  DSETP.GEU.AND P2, PT, |R12|, |R16|, PT ;  /* 0x400000100c00722a */ /* 0x008fe20003f4e200 */
[----:B------:R-:W-:-:S05]  /*3d40*/  IADD3 R6, P5, PT, R8, R14, RZ ;  /* 0x0000000e08067210 */ /* 0x000fca0007fbe0ff */
[----:B------:R-:W-:Y:S02]  /*3d50*/  FSEL R12, R12, R16, P2 ;  /* 0x000000100c0c7208 */ /* 0x000fe40001000000 */
[----:B------:R-:W-:-:S06]  /*3d60*/  FSEL R13, R13, R17, P2 ;  /* 0x000000110d0d7208 */ /* 0x000fcc0001000000 */
[----:B----4-:R-:W-:-:S06]  /*3d70*/  DSETP.GEU.AND P3, PT, |R12|, |R18|, PT ;  /* 0x400000120c00722a */ /* 0x010fcc0003f6e200 */
[----:B------:R-:W-:Y:S02]  /*3d80*/  FSEL R10, R12, R18, P3 ;  /* 0x000000120c0a7208 */ /* 0x000fe40001800000 */
[----:B------:R-:W-:Y:S02]  /*3d90*/  FSEL R11, R13, R19, P3 ;  /* 0x000000130d0b7208 */ /* 0x000fe40001800000 */
[----:B------:R-:W-:Y:S01]  /*3da0*/  IADD3.X R12, PT, PT, R5, UR15, RZ, P1, !PT ;  /* 0x0000000f050c7c10 */ /* 0x000fe20008ffe4ff */
[C---:B------:R-:W-:Y:S01]  /*3db0*/  VIADD R5, R4.reuse, 0x100 ;  /* 0x0000010004057836 */ /* 0x040fe20000000000 */
[----:B------:R-:W-:Y:S02]  /*3dc0*/  ISETP.LE.AND P1, PT, R7, UR6, PT ;  /* 0x0000000607007c0c */ /* 0x000fe4000bf23270 */
[----:B-----5:R-:W-:Y:S02]  /*3dd0*/  DSETP.GEU.AND P4, PT, |R10|, |R2|, PT ;  /* 0x400000020a00722a */ /* 0x020fe40003f8e200 */
[----:B------:R-:W-:Y:S01]  /*3de0*/  @P2 SEL R9, R4, R5, P0 ;  /* 0x0000000504092207 */ /* 0x000fe20000000000 */
[----:B------:R-:W-:-:S02]  /*3df0*/  IMAD.X R5, RZ, RZ, R12, P5 ;  /* 0x000000ffff057224 */ /* 0x000fc400028e060c */
[----:B------:R-:W-:-:S09]  /*3e00*/  @!P3 VIADD R9, R4, 0x300 ;  /* 0x000003000409b836 */ /* 0x000fd20000000000 */
        /* <DEDUP_REMOVED lines=10> */
.L_x_535:
[----:B------:R-:W-:Y:S05]  /*3eb0*/  BSYNC.RECONVERGENT B1 ;  /* 0x0000000000017941 */ /* 0x000fea0003800200 */
.L_x_534:
        /* <DEDUP_REMOVED lines=12> */
[----:B------:R-:W-:-:S05]  /*3f80*/  IMAD.MOV.U32 R11, RZ, RZ, 0x500 ;  /* 0x00000500ff0b7424 */ /* 0x000fca00078e00ff */
[----:B------:R-:W2:Y:S01]  /*3f90*/  ATOMG.E.ADD.STRONG.GPU PT, R10, desc[UR10][R8.64], R11 ;  /* 0x8000000b080a79a8 */ /* 0x000ea200081ef10a */
[----:B------:R-:W0:Y:S01]  /*3fa0*/  S2UR UR5, SR_CgaCtaId ;  /* 0x00000000000579c3 */ /* 0x000e220000008800 */
[----:B------:R-:W-:Y:S02]  /*3fb0*/  UMOV UR4, 0x400 ;  /* 0x0000040000047882 */ /* 0x000fe40000000000 */
[----:B0-----:R-:W-:Y:S01]  /*3fc0*/  ULEA UR4, UR5, UR4, 0x18 ;  /* 0x0000000405047291 */ /* 0x001fe2000f8ec0ff */
[----:B--2---:R-:W-:-:S08]  /*3fd0*/  VIADD R10, R10, UR6 ;  /* 0x000000060a0a7c36 */ /* 0x004fd00008000000 */
[----:B------:R0:W-:Y:S03]  /*3fe0*/  STS [UR4+0x98], R10 ;  /* 0x0000980aff007988 */ /* 0x0001e60008000804 */
.L_x_538:
[----:B------:R-:W-:Y:S05]  /*3ff0*/  BSYNC.RECONVERGENT B1 ;  /* 0x0000000000017941 */ /* 0x000fea0003800200 */
.L_x_537:
[----:B------:R-:W1:Y:S08]  /*4000*/  S2UR UR5, SR_CgaCtaId ;  /* 0x00000000000579c3 */ /* 0x000e700000008800 */
[----:B------:R-:W-:Y:S06]  /*4010*/  BAR.SYNC.DEFER_BLOCKING 0x0 ;  /* 0x0000000000007b1d */ /* 0x000fec0000010000 */
[----:B------:R-:W-:-:S02]  /*4020*/  UMOV UR4, 0x400 ;  /* 0x0000040000047882 */ /* 0x000fc40000000000 */
[----:B-1----:R-:W-:-:S06]  /*4030*/  ULEA UR4, UR5, UR4, 0x18 ;  /* 0x0000000405047291 */ /* 0x002fcc000f8ec0ff */
[----:B------:R-:W-:-:S05]  /*4040*/  IMAD.U32 R14, RZ, RZ, UR4 ;  /* 0x00000004ff0e7e24 */ /* 0x000fca000f8e00ff */
[----:B------:R-:W0:Y:S02]  /*4050*/  LDS R12, [R14+0x98] ;  /* 0x000098000e0c7984 */ /* 0x000e240000000800 */
[----:B0-----:R-:W-:-:S05]  /*4060*/  VIADD R10, R12, 0x500 ;  /* 0x000005000c0a7836 */ /* 0x001fca0000000000 */
[----:B------:R-:W-:-:S13]  /*4070*/  ISETP.GT.AND P0, PT, R10, R7, PT ;  /* 0x000000070a00720c */ /* 0x000fda0003f04270 */
[----:B------:R-:W-:Y:S05]  /*4080*/  @P0 BRA `(.L_x_539) ;  /* 0x0000000400900947 */ /* 0x000fea0003800000 */
[----:B------:R-:W-:Y:S01]  /*4090*/  BSSY.RECONVERGENT B1, `(.L_x_539) ;  /* 0x0000063000017945 */ /* 0x000fe20003800200 */
[----:B------:R-:W-:Y:S01]  /*40a0*/  IMAD.MOV.U32 R20, RZ, RZ, R2 ;  /* 0x000000ffff147224 */ /* 0x000fe200078e0002 */
[----:B------:R-:W0:Y:S01]  /*40b0*/  LDCU UR7, c[0x0][0x398] ;  /* 0x00007300ff0777ac */ /* 0x000e220008000800 */
[----:B------:R-:W-:Y:S02]  /*40c0*/  IMAD.MOV.U32 R21, RZ, RZ, R3 ;  /* 0x000000ffff157224 */ /* 0x000fe400078e0003 */
[----:B------:R-:W-:Y:S01]  /*40d0*/  IMAD.MOV.U32 R27, RZ, RZ, R6 ;  /* 0x000000ffff1b7224 */ /* 0x000fe200078e0006 */
[----:B------:R-:W1:Y:S01]  /*40e0*/  LDCU.128 UR12, c[0x0][0x380] ;  /* 0x00007000ff0c77ac */ /* 0x000e620008000c00 */
[----:B------:R-:W-:-:S07]  /*40f0*/  IMAD.MOV.U32 R22, RZ, RZ, R5 ;  /* 0x000000ffff167224 */ /* 0x000fce00078e0005 */
.L_x_542:
[----:B------:R-:W-:-:S04]  /*4100*/  IADD3 R28, P0, PT, R4, R12, RZ ;  /* 0x0000000c041c7210 */ /* 0x000fc80007f1e0ff */
[----:B------:R-:W-:Y:S02]  /*4110*/  LEA.HI.X.SX32 R25, R12, RZ, 0x1, P0 ;  /* 0x000000ff0c197211 */ /* 0x000fe400000f0eff */
[----:B-1----:R-:W-:-:S04]  /*4120*/  LEA R6, P0, R28, UR12, 0x3 ;  /* 0x0000000c1c067c11 */ /* 0x002fc8000f8018ff */
[----:B------:R-:W-:-:S05]  /*4130*/  LEA.HI.X R7, R28, UR13, R25, 0x3, P0 ;  /* 0x0000000d1c077c11 */ /* 0x000fca00080f1c19 */
[----:B------:R-:W2:Y:S04]  /*4140*/  LDG.E.64 R18, desc[UR10][R6.64] ;  /* 0x0000000a06127981 */ /* 0x000ea8000c1e1b00 */
[----:B------:R-:W3:Y:S04]  /*4150*/  LDG.E.64 R16, desc[UR10][R6.64+0x800] ;  /* 0x0008000a06107981 */ /* 0x000ee8000c1e1b00 */
[----:B------:R-:W4:Y:S04]  /*4160*/  LDG.E.64 R12, desc[UR10][R6.64+0x1000] ;  /* 0x0010000a060c7981 */ /* 0x000f28000c1e1b00 */
[----:B------:R-:W4:Y:S01]  /*4170*/  LDG.E.64 R10, desc[UR10][R6.64+0x1800] ;  /* 0x0018000a060a7981 */ /* 0x000f22000c1e1b00 */
[----:B------:R-:W-:-:S03]  /*4180*/  IADD3 R28, P0, PT, R28, UR14, RZ ;  /* 0x0000000e1c1c7c10 */ /* 0x000fc6000ff1e0ff */
[----:B------:R1:W5:Y:S01]  /*4190*/  LDG.E.64 R2, desc[UR10][R6.64+0x2000] ;  /* 0x0020000a06027981 */ /* 0x000362000c1e1b00 */
[----:B------:R-:W-:Y:S01]  /*41a0*/  IADD3.X R25, PT, PT, R25, UR15, RZ, P0, !PT ;  /* 0x0000000f19197c10 */ /* 0x000fe200087fe4ff */
[----:B------:R-:W-:Y:S01]  /*41b0*/  BSSY.RECONVERGENT B2, `(.L_x_540) ;  /* 0x0000038000027945 */ /* 0x000fe20003800200 */
[----:B------:R-:W-:Y:S01]  /*41c0*/  BAR.SYNC.DEFER_BLOCKING 0x0 ;  /* 0x0000000000007b1d */ /* 0x000fe20000010000 */
[C---:B------:R-:W-:Y:S02]  /*41d0*/  IADD3 R24, P4, PT, R28.reuse, 0x200, RZ ;  /* 0x000002001c187810 */ /* 0x040fe40007f9e0ff */
[C---:B------:R-:W-:Y:S02]  /*41e0*/  IADD3 R15, P5, PT, R28.reuse, 0x300, RZ ;  /* 0x000003001c0f7810 */ /* 0x040fe40007fbe0ff */
[C---:B------:R-:W-:Y:S02]  /*41f0*/  IADD3 R23, P3, PT, R28.reuse, 0x100, RZ ;  /* 0x000001001c177810 */ /* 0x040fe40007f7e0ff */
[----:B-1----:R-:W-:-:S02]  /*4200*/  IADD3 R6, P6, PT, R28, 0x400, RZ ;  /* 0x000004001c067810 */ /* 0x002fc40007fde0ff */
[----:B------:R-:W-:Y:S01]  /*4210*/  IADD3.X R26, PT, PT, RZ, R25, RZ, P3, !PT ;  /* 0x00000019ff1a7210 */ /* 0x000fe20001ffe4ff */
[----:B--2---:R-:W-:-:S14]  /*4220*/  DSETP.GEU.AND P2, PT, |R20|, |R18|, PT ;  /* 0x400000121400722a */ /* 0x004fdc0003f4e200 */
[----:B------:R-:W-:-:S04]  /*4230*/  @P2 ISETP.GE.U32.AND P0, PT, R27, R28, PT ;  /* 0x0000001c1b00220c */ /* 0x000fc80003f06070 */
[----:B------:R-:W-:-:S13]  /*4240*/  @P2 ISETP.GE.AND.EX P0, PT, R22, R25, PT, P0 ;  /* 0x000000191600220c */ /* 0x000fda0003f06300 */
[----:B------:R-:W-:-:S06]  /*4250*/  @P2 DSETP.LT.OR P0, PT, |R18|, |R20|, !P0 ;  /* 0x400000141200222a */ /* 0x000fcc0004701600 */
[----:B------:R-:W-:Y:S02]  /*4260*/  @P2 FSEL R5, R20, R18, P0 ;  /* 0x0000001214052208 */ /* 0x000fe40000000000 */
[----:B------:R-:W-:Y:S01]  /*4270*/  @P2 FSEL R20, R21, R19, P0 ;  /* 0x0000001315142208 */ /* 0x000fe20000000000 */
[----:B------:R-:W-:Y:S01]  /*4280*/  IMAD.X R21, RZ, RZ, R25, P4 ;  /* 0x000000ffff157224 */ /* 0x000fe200020e0619 */
[----:B------:R-:W-:Y:S01]  /*4290*/  @P2 SEL R28, R27, R28, P0 ;  /* 0x0000001c1b1c2207 */ /* 0x000fe20000000000 */
[----:B------:R-:W-:Y:S02]  /*42a0*/  @P2 IMAD.MOV.U32 R18, RZ, RZ, R5 ;  /* 0x000000ffff122224 */ /* 0x000fe400078e0005 */
[----:B------:R-:W-:Y:S02]  /*42b0*/  @P2 IMAD.MOV.U32 R19, RZ, RZ, R20 ;  /* 0x000000ffff132224 */ /* 0x000fe400078e0014 */
[--C-:B------:R-:W-:Y:S02]  /*42c0*/  IMAD.X R20, RZ, RZ, R25.reuse, P5 ;  /* 0x000000ffff147224 */ /* 0x100fe400028e0619 */
[----:B------:R-:W-:Y:S01]  /*42d0*/  IMAD.X R5, RZ, RZ, R25, P6 ;  /* 0x000000ffff057224 */ /* 0x000fe200030e0619 */
[----:B------:R-:W-:Y:S01]  /*42e0*/  @P2 SEL R25, R22, R25, P0 ;  /* 0x0000001916192207 */ /* 0x000fe20000000000 */
        /* <DEDUP_REMOVED lines=20> */
[----:B------:R-:W-:-:S05]  /*4430*/  ISETP.NE.AND P2, PT, R4, RZ, PT ;  /* 0x000000ff0400720c */ /* 0x000fca0003f45270 */
[----:B------:R-:W-:-:S14]  /*4440*/  DSETP.GEU.AND P1, PT, |R12|, |R10|, PT ;  /* 0x4000000a0c00722a */ /* 0x000fdc0003f2e200 */
[----:B------:R-:W-:-:S04]  /*4450*/  @P1 ISETP.GE.U32.AND P0, PT, R24, R15, PT ;  /* 0x0000000f1800120c */ /* 0x000fc80003f06070 */
[----:B------:R-:W-:-:S13]  /*4460*/  @P1 ISETP.GE.AND.EX P0, PT, R21, R20, PT, P0 ;  /* 0x000000141500120c */ /* 0x000fda0003f06300 */
[----:B------:R-:W-:-:S06]  /*4470*/  @P1 DSETP.LT.OR P0, PT, |R10|, |R12|, !P0 ;  /* 0x4000000c0a00122a */ /* 0x000fcc0004701600 */
[----:B------:R-:W-:Y:S02]  /*4480*/  @P1 FSEL R16, R12, R10, P0 ;  /* 0x0000000a0c101208 */ /* 0x000fe40000000000 */
[----:B------:R-:W-:Y:S01]  /*4490*/  @P1 FSEL R13, R13, R11, P0 ;  /* 0x0000000b0d0d1208 */ /* 0x000fe20000000000 */
[----:B------:R-:W-:Y:S06]  /*44a0*/  @P2 BRA `(.L_x_541) ;  /* 0x0000000000202947 */ /* 0x000fec0003800000 */
[----:B------:R-:W-:-:S05]  /*44b0*/  IMAD.MOV.U32 R17, RZ, RZ, 0x500 ;  /* 0x00000500ff117424 */ /* 0x000fca00078e00ff */
[----:B------:R-:W2:Y:S01]  /*44c0*/  ATOMG.E.ADD.STRONG.GPU PT, R7, desc[UR10][R8.64], R17 ;  /* 0x80000011080779a8 */ /* 0x000ea200081ef10a */
[----:B------:R-:W1:Y:S01]  /*44d0*/  S2UR UR5, SR_CgaCtaId ;  /* 0x00000000000579c3 */ /* 0x000e620000008800 */
[----:B------:R-:W-:Y:S02]  /*44e0*/  UMOV UR4, 0x400 ;  /* 0x0000040000047882 */ /* 0x000fe40000000000 */
[----:B-1----:R-:W-:-:S06]  /*44f0*/  ULEA UR4, UR5, UR4, 0x18 ;  /* 0x0000000405047291 */ /* 0x002fcc000f8ec0ff */
[----:B------:R-:W-:Y:S02]  /*4500*/  IMAD.U32 R14, RZ, RZ, UR4 ;  /* 0x00000004ff0e7e24 */ /* 0x000fe4000f8e00ff */
[----:B--2---:R-:W-:-:S05]  /*4510*/  VIADD R7, R7, UR6 ;  /* 0x0000000607077c36 */ /* 0x004fca0008000000 */
[----:B------:R1:W-:Y:S02]  /*4520*/  STS [R14+0x98], R7 ;  /* 0x000098070e007388 */ /* 0x0003e40000000800 */
.L_x_541:
[----:B0-----:R-:W-:Y:S05]  /*4530*/  BSYNC.RECONVERGENT B2 ;  /* 0x0000000000027941 */ /* 0x001fea0003800200 */
.L_x_540:
[----:B------:R-:W-:Y:S01]  /*4540*/  BAR.SYNC.DEFER_BLOCKING 0x0 ;  /* 0x0000000000007b1d */ /* 0x000fe20000010000 */
[----:B------:R-:W-:Y:S01]  /*4550*/  @P1 IMAD.MOV.U32 R10, RZ, RZ, R16 ;  /* 0x000000ffff0a1224 */ /* 0x000fe200078e0010 */
[----:B------:R-:W-:Y:S01]  /*4560*/  @P1 SEL R15, R24, R15, P0 ;  /* 0x0000000f180f1207 */ /* 0x000fe20000000000 */
[----:B------:R-:W-:Y:S01]  /*4570*/  @P1 IMAD.MOV.U32 R11, RZ, RZ, R13 ;  /* 0x000000ffff0b1224 */ /* 0x000fe200078e000d */
[----:B------:R-:W-:Y:S01]  /*4580*/  @P1 SEL R20, R21, R20, P0 ;  /* 0x0000001415141207 */ /* 0x000fe20000000000 */
[----:B-1----:R-:W-:-:S04]  /*4590*/  IMAD.U32 R7, RZ, RZ, UR7 ;  /* 0x00000007ff077e24 */ /* 0x002fc8000f8e00ff */
[----:B-----5:R-:W-:-:S14]  /*45a0*/  DSETP.GEU.AND P2, PT, |R10|, |R2|, PT ;  /* 0x400000020a00722a */ /* 0x020fdc0003f4e200 */
[----:B------:R-:W-:Y:S01]  /*45b0*/  @P2 ISETP.GE.U32.AND P0, PT, R15, R6, PT ;  /* 0x000000060f00220c */ /* 0x000fe20003f06070 */
[----:B------:R-:W0:Y:S03]  /*45c0*/  LDS R12, [R14+0x98] ;  /* 0x000098000e0c7984 */ /* 0x000e260000000800 */
        /* <DEDUP_REMOVED lines=9> */
[----:B------:R-:W-:-:S02]  /*4660*/  IMAD.MOV.U32 R22, RZ, RZ, R5 ;  /* 0x000000ffff167224 */ /* 0x000fc400078e0005 */
[----:B------:R-:W-:Y:S02]  /*4670*/  IMAD.MOV.U32 R20, RZ, RZ, R2 ;  /* 0x000000ffff147224 */ /* 0x000fe400078e0002 */
[----:B------:R-:W-:Y:S02]  /*4680*/  IMAD.MOV.U32 R21, RZ, RZ, R3 ;  /* 0x000000ffff157224 */ /* 0x000fe400078e0003 */
[----:B0-----:R-:W-:-:S05]  /*4690*/  VIADD R10, R12, 0x500 ;  /* 0x000005000c0a7836 */ /* 0x001fca0000000000 */
[----:B------:R-:W-:-:S13]  /*46a0*/  ISETP.GT.AND P0, PT, R10, R7, PT ;  /* 0x000000070a00720c */ /* 0x000fda0003f04270 */
[----:B------:R-:W-:Y:S05]  /*46b0*/  @!P0 BRA `(.L_x_542) ;  /* 0xfffffff800908947 */ /* 0x000fea000383ffff */
[----:B------:R-:W-:Y:S05]  /*46c0*/  BSYNC.RECONVERGENT B1 ;  /* 0x0000000000017941 */ /* 0x000fea0003800200 */
.L_x_539:
[----:B------:R-:W-:Y:S01]  /*46d0*/  ISETP.GE.AND P0, PT, R12, R7, PT ;  /* 0x000000070c00720c */ /* 0x000fe20003f06270 */
[----:B------:R-:W0:Y:S01]  /*46e0*/  LDCU.64 UR6, c[0x0][0x388] ;  /* 0x00007100ff0677ac */ /* 0x000e220008000a00 */
[----:B------:R-:W-:Y:S01]  /*46f0*/  BSSY.RECONVERGENT B1, `(.L_x_536) ;  /* 0x00000ac000017945 */ /* 0x000fe20003800200 */
[----:B------:R-:W1:Y:S10]  /*4700*/  LDCU.64 UR4, c[0x0][0x388] ;  /* 0x00007100ff0477ac */ /* 0x000e740008000a00 */
[----:B------:R-:W-:Y:S05]  /*4710*/  @P0 BRA `(.L_x_543) ;  /* 0x0000000800a40947 */ /* 0x000fea0003800000 */
[----:B------:R-:W-:-:S05]  /*4720*/  IMAD.IADD R9, R7, 0x1, -R12 ;  /* 0x0000000107097824 */ /* 0x000fca00078e0a0c */
[----:B------:R-:W-:-:S13]  /*4730*/  ISETP.GE.AND P0, PT, R4, R9, PT ;  /* 0x000000090400720c */ /* 0x000fda0003f06270 */
[----:B------:R-:W-:Y:S05]  /*4740*/  @P0 BRA `(.L_x_543) ;  /* 0x0000000800980947 */ /* 0x000fea0003800000 */
[----:B------:R-:W-:Y:S01]  /*4750*/  LOP3.LUT R8, RZ, R4, RZ, 0x33, !PT ;  /* 0x00000004ff087212 */ /* 0x000fe200078e33ff */
[----:B------:R-:W-:Y:S03]  /*4760*/  BSSY.RECONVERGENT B2, `(.L_x_544) ;  /* 0x000002f000027945 */ /* 0x000fe60003800200 */
[----:B------:R-:W-:Y:S01]  /*4770*/  IADD3 R18, PT, PT, -R12, R7, R8 ;  /* 0x000000070c127210 */ /* 0x000fe20007ffe108 */
[----:B------:R-:W-:-:S03]  /*4780*/  IMAD.MOV.U32 R8, RZ, RZ, R4 ;  /* 0x000000ffff087224 */ /* 0x000fc600078e0004 */
[----:B------:R-:W-:-:S04]  /*4790*/  LOP3.LUT R7, R18, 0x300, RZ, 0xc0, !PT ;  /* 0x0000030012077812 */ /* 0x000fc800078ec0ff */
[----:B------:R-:W-:-:S13]  /*47a0*/  ISETP.NE.AND P0, PT, R7, 0x300, PT ;  /* 0x000003000700780c */ /* 0x000fda0003f05270 */
[----:B------:R-:W-:Y:S05]  /*47b0*/  @!P0 BRA `(.L_x_545) ;  /* 0x0000000000a48947 */ /* 0x000fea0003800000 */
[----:B------:R-:W2:Y:S01]  /*47c0*/  LDC.64 R10, c[0x0][0x380] ;  /* 0x0000e000ff0a7b82 */ /* 0x000ea20000000a00 */
[----:B------:R-:W-:Y:S01]  /*47d0*/  LEA.HI R7, R18, 0x1, RZ, 0x18 ;  /* 0x0000000112077811 */ /* 0x000fe200078fc0ff */
[----:B------:R-:W-:Y:S02]  /*47e0*/  IMAD.IADD R13, R4, 0x1, R12 ;  /* 0x00000001040d7824 */ /* 0x000fe400078e020c */
[----:B------:R-:W-:Y:S01]  /*47f0*/  IMAD.MOV.U32 R8, RZ, RZ, R4 ;  /* 0x000000ffff087224 */ /* 0x000fe200078e0004 */
[----:B------:R-:W-:-:S05]  /*4800*/  LOP3.LUT R7, R7, 0x3, RZ, 0xc0, !PT ;  /* 0x0000000307077812 */ /* 0x000fca00078ec0ff */
[----:B------:R-:W-:-:S07]  /*4810*/  IMAD.MOV R7, RZ, RZ, -R7 ;  /* 0x000000ffff077224 */ /* 0x000fce00078e0a07 */
.L_x_548:
[----:B--2---:R-:W-:-:S06]  /*4820*/  IMAD.WIDE R14, R13, 0x8, R10 ;  /* 0x000000080d0e7825 */ /* 0x004fcc00078e020a */
[----:B------:R-:W2:Y:S01]  /*4830*/  LDG.E.64 R14, desc[UR10][R14.64] ;  /* 0x0000000a0e0e7981 */ /* 0x000ea2000c1e1b00 */
[----:B-1----:R-:W-:Y:S01]  /*4840*/  IADD3 R22, P1, PT, R13, UR4, RZ ;  /* 0x000000040d167c10 */ /* 0x002fe2000ff3e0ff */
[----:B------:R-:W-:Y:S01]  /*4850*/  VIADD R7, R7, 0x1 ;  /* 0x0000000107077836 */ /* 0x000fe20000000000 */
[----:B------:R-:W-:Y:S01]  /*4860*/  BSSY.RECONVERGENT B3, `(.L_x_546) ;  /* 0x000001b000037945 */ /* 0x000fe20003800200 */
[----:B------:R-:W-:Y:S01]  /*4870*/  IMAD.MOV.U32 R19, RZ, RZ, R6 ;  /* 0x000000ffff137224 */ /* 0x000fe200078e0006 */
[----:B------:R-:W-:Y:S01]  /*4880*/  LEA.HI.X.SX32 R21, R13, UR5, 0x1, P1 ;  /* 0x000000050d157c11 */ /* 0x000fe200088f0eff */
[----:B------:R-:W-:Y:S01]  /*4890*/  IMAD.MOV.U32 R20, RZ, RZ, R5 ;  /* 0x000000ffff147224 */ /* 0x000fe200078e0005 */
[----:B------:R-:W-:Y:S01]  /*48a0*/  MOV R16, R2 ;  /* 0x0000000200107202 */ /* 0x000fe20000000f00 */
[----:B------:R-:W-:Y:S01]  /*48b0*/  IMAD.MOV.U32 R17, RZ, RZ, R3 ;  /* 0x000000ffff117224 */ /* 0x000fe200078e0003 */
[----:B------:R-:W-:Y:S01]  /*48c0*/  ISETP.NE.AND P2, PT, R7, RZ, PT ;  /* 0x000000ff0700720c */ /* 0x000fe20003f45270 */
        /* <DEDUP_REMOVED lines=20> */
.L_x_547:
[----:B0-----:R-:W-:Y:S05]  /*4a10*/  BSYNC.RECONVERGENT B3 ;  /* 0x0000000000037941 */ /* 0x001fea0003800200 */
.L_x_546:
[----:B------:R-:W-:Y:S02]  /*4a20*/  VIADD R8, R8, 0x100 ;  /* 0x0000010008087836 */ /* 0x000fe40000000000 */
[----:B------:R-:W-:Y:S01]  /*4a30*/  VIADD R13, R13, 0x100 ;  /* 0x000001000d0d7836 */ /* 0x000fe20000000000 */
[----:B------:R-:W-:Y:S06]  /*4a40*/  @P2 BRA `(.L_x_548) ;  /* 0xfffffffc00742947 */ /* 0x000fec000383ffff */
.L_x_545:
[----:B01----:R-:W-:Y:S05]  /*4a50*/  BSYNC.RECONVERGENT B2 ;  /* 0x0000000000027941 */ /* 0x003fea0003800200 */
.L_x_544:
        /* <DEDUP_REMOVED lines=9> */
.L_x_557:
[----:B------:R-:W-:-:S05]  /*4af0*/  IMAD.WIDE R22, R7, 0x8, R10 ;  /* 0x0000000807167825 */ /* 0x000fca00078e020a */
[----:B------:R-:W2:Y:S04]  /*4b00*/  LDG.E.64 R20, desc[UR10][R22.64+-0x1000] ;  /* 0xfff0000a16147981 */ /* 0x000ea8000c1e1b00 */
[----:B------:R0:W5:Y:S04]  /*4b10*/  LDG.E.64 R16, desc[UR10][R22.64+-0x800] ;  /* 0xfff8000a16107981 */ /* 0x000168000c1e1b00 */
[----:B------:R0:W5:Y:S04]  /*4b20*/  LDG.E.64 R14, desc[UR10][R22.64] ;  /* 0x0000000a160e7981 */ /* 0x000168000c1e1b00 */
[----:B------:R0:W5:Y:S01]  /*4b30*/  LDG.E.64 R12, desc[UR10][R22.64+0x800] ;  /* 0x0008000a160c7981 */ /* 0x000162000c1e1b00 */
[C---:B------:R-:W-:Y:S01]  /*4b40*/  IADD3 R29, P1, PT, R7.reuse, UR6, RZ ;  /* 0x00000006071d7c10 */ /* 0x040fe2000ff3e0ff */
[----:B------:R-:W-:Y:S03]  /*4b50*/  BSSY.RECONVERGENT B2, `(.L_x_549) ;  /* 0x0000016000027945 */ /* 0x000fe60003800200 */
[----:B------:R-:W-:Y:S01]  /*4b60*/  LEA.HI.X.SX32 R30, R7, UR7, 0x1, P1 ;  /* 0x00000007071e7c11 */ /* 0x000fe200088f0eff */
        /* <DEDUP_REMOVED lines=20> */
.L_x_550:
[----:B------:R-:W-:Y:S05]  /*4cb0*/  BSYNC.RECONVERGENT B2 ;  /* 0x0000000000027941 */ /* 0x000fea0003800200 */
.L_x_549:
        /* <DEDUP_REMOVED lines=23> */
.L_x_552:
[----:B------:R-:W-:Y:S05]  /*4e30*/  BSYNC.RECONVERGENT B2 ;  /* 0x0000000000027941 */ /* 0x000fea0003800200 */
.L_x_551:
        /* <DEDUP_REMOVED lines=24> */
.L_x_554:
[----:B------:R-:W-:Y:S05]  /*4fc0*/  BSYNC.RECONVERGENT B2 ;  /* 0x0000000000027941 */ /* 0x000fea0003800200 */
.L_x_553:
        /* <DEDUP_REMOVED lines=22> */
.L_x_556:
[----:B------:R-:W-:Y:S05]  /*5130*/  BSYNC.RECONVERGENT B2 ;  /* 0x0000000000027941 */ /* 0x000fea0003800200 */
.L_x_555:
[----:B------:R-:W-:Y:S02]  /*5140*/  VIADD R8, R8, 0x400 ;  /* 0x0000040008087836 */ /* 0x000fe40000000000 */
[----:B------:R-:W-:Y:S02]  /*5150*/  VIADD R27, R27, 0x400 ;  /* 0x000004001b1b7836 */ /* 0x000fe40000000000 */
[----:B------:R-:W-:Y:S01]  /*5160*/  VIADD R26, R26, 0x400 ;  /* 0x000004001a1a7836 */ /* 0x000fe20000000000 */
[----:B------:R-:W-:Y:S01]  /*5170*/  ISETP.GE.AND P0, PT, R8, R9, PT ;  /* 0x000000090800720c */ /* 0x000fe20003f06270 */
[----:B------:R-:W-:Y:S02]  /*5180*/  VIADD R25, R25, 0x400 ;  /* 0x0000040019197836 */ /* 0x000fe40000000000 */
[----:B------:R-:W-:-:S10]  /*5190*/  VIADD R7, R7, 0x400 ;  /* 0x0000040007077836 */ /* 0x000fd40000000000 */
[----:B------:R-:W-:Y:S05]  /*51a0*/  @!P0 BRA `(.L_x_557) ;  /* 0xfffffff800508947 */ /* 0x000fea000383ffff */
.L_x_543:
[----:B01----:R-:W-:Y:S05]  /*51b0*/  BSYNC.RECONVERGENT B1 ;  /* 0x0000000000017941 */ /* 0x003fea0003800200 */
.L_x_536:
        /* <DEDUP_REMOVED lines=13> */
[----:B------:R-:W-:Y:S01]  /*5290*/  MOV R12, R7 ;  /* 0x00000007000c7202 */ /* 0x000fe20000000f00 */
[----:B------:R-:W-:Y:S02]  /*52a0*/  IMAD.MOV.U32 R13, RZ, RZ, R16 ;  /* 0x000000ffff0d7224 */ /* 0x000fe400078e0010 */
        /* <DEDUP_REMOVED lines=17> */
.L_x_559:
[----:B------:R-:W-:Y:S05]  /*53c0*/  BSYNC.RECONVERGENT B1 ;  /* 0x0000000000017941 */ /* 0x000fea0003800200 */
.L_x_558:
        /* <DEDUP_REMOVED lines=31> */
.L_x_561:
[----:B------:R-:W-:Y:S05]  /*55c0*/  BSYNC.RECONVERGENT B1 ;  /* 0x0000000000017941 */ /* 0x000fea0003800200 */
.L_x_560:
[----:B------:R-:W-:Y:S01]  /*55d0*/  ISETP.GT.AND P0, PT, R14, 0x1b, PT ;  /* 0x0000001b0e00780c */ /* 0x000fe20003f04270 */
[----:B0-----:R0:W0:Y:S01]  /*55e0*/  SHFL.DOWN PT, R8, R2, 0x4, 0x1f ;  /* 0x08801f0002087f89 */ /* 0x00102200000e0000 */
[----:B------:R-:W-:Y:S01]  /*55f0*/  BSSY.RECONVERGENT B1, `(.L_x_562) ;  /* 0x000001d000017945 */ /* 0x000fe20003800200 */
[----:B---3--:R-:W-:Y:S02]  /*5600*/  IMAD.MOV.U32 R11, RZ, RZ, R5 ;  /* 0x000000ffff0b7224 */ /* 0x008fe400078e0005 */
[----:B------:R3:W0:Y:S01]  /*5610*/  SHFL.DOWN PT, R9, R3, 0x4, 0x1f ;  /* 0x08801f0003097f89 */ /* 0x00062200000e0000 */
[----:B------:R-:W-:Y:S02]  /*5620*/  IMAD.MOV.U32 R12, RZ, RZ, R10 ;  /* 0x000000ffff0c7224 */ /* 0x000fe400078e000a */
[----:B-1----:R-:W-:Y:S01]  /*5630*/  IMAD.MOV.U32 R6, RZ, RZ, R2 ;  /* 0x000000ffff067224 */ /* 0x002fe200078e0002 */
[----:B----4-:R3:W1:Y:S01]  /*5640*/  SHFL.DOWN PT, R16, R5, 0x4, 0x1f ;  /* 0x08801f0005107f89 */ /* 0x01066200000e0000 */
[----:B--2---:R-:W-:-:S03]  /*5650*/  IMAD.MOV.U32 R7, RZ, RZ, R3 ;  /* 0x000000ffff077224 */ /* 0x004fc600078e0003 */
[----:B------:R3:W2:Y:S01]  /*5660*/  SHFL.DOWN PT, R13, R10, 0x4, 0x1f ;  /* 0x08801f000a0d7f89 */ /* 0x0006a200000e0000 */
[----:B------:R-:W-:Y:S05]  /*5670*/  @P0 BRA `(.L_x_563) ;  /* 0x0000000000500947 */ /* 0x000fea0003800000 */
[----:B0-----:R-:W-:Y:S01]  /*5680*/  DSETP.GEU.AND P0, PT, |R2|, |R8|, PT ;  /* 0x400000080200722a */ /* 0x001fe20003f0e200 */
[----:B-1----:R-:W-:Y:S02]  /*5690*/  IMAD.MOV.U32 R11, RZ, RZ, R16 ;  /* 0x000000ffff0b7224 */ /* 0x002fe400078e0010 */
[----:B--2---:R-:W-:Y:S02]  /*56a0*/  IMAD.MOV.U32 R12, RZ, RZ, R13 ;  /* 0x000000ffff0c7224 */ /* 0x004fe400078e000d */
        /* <DEDUP_REMOVED lines=17> */
.L_x_563:
[----:B------:R-:W-:Y:S05]  /*57c0*/  BSYNC.RECONVERGENT B1 ;  /* 0x0000000000017941 */ /* 0x000fea0003800200 */
.L_x_562:
[----:B------:R-:W-:Y:S01]  /*57d0*/  ISETP.GT.AND P0, PT, R14, 0x17, PT ;  /* 0x000000170e00780c */ /* 0x000fe20003f04270 */
[----:B0-----:R0:W4:Y:S01]  /*57e0*/  SHFL.DOWN PT, R8, R6, 0x8, 0x1f ;  /* 0x09001f0006087f89 */ /* 0x00112200000e0000 */
[----:B------:R-:W-:Y:S01]  /*57f0*/  BSSY.RECONVERGENT B1, `(.L_x_564) ;  /* 0x000001d000017945 */ /* 0x000fe20003800200 */
[----:B---3--:R-:W-:Y:S02]  /*5800*/  IMAD.MOV.U32 R5, RZ, RZ, R11 ;  /* 0x000000ffff057224 */ /* 0x008fe400078e000b */
[----:B------:R0:W3:Y:S01]  /*5810*/  SHFL.DOWN PT, R9, R7, 0x8, 0x1f ;  /* 0x09001f0007097f89 */ /* 0x0000e200000e0000 */
[----:B------:R-:W-:Y:S02]  /*5820*/  IMAD.MOV.U32 R10, RZ, RZ, R12 ;  /* 0x000000ffff0a7224 */ /* 0x000fe400078e000c */
[----:B------:R-:W-:Y:S01]  /*5830*/  IMAD.MOV.U32 R2, RZ, RZ, R6 ;  /* 0x000000ffff027224 */ /* 0x000fe200078e0006 */
[----:B-1----:R0:W1:Y:S01]  /*5840*/  SHFL.DOWN PT, R16, R11, 0x8, 0x1f ;  /* 0x09001f000b107f89 */ /* 0x00206200000e0000 */
[----:B------:R-:W-:-:S03]  /*5850*/  IMAD.MOV.U32 R3, RZ, RZ, R7 ;  /* 0x000000ffff037224 */ /* 0x000fc600078e0007 */
[----:B--2---:R0:W2:Y:S01]  /*5860*/  SHFL.DOWN PT, R13, R12, 0x8, 0x1f ;  /* 0x09001f000c0d7f89 */ /* 0x0040a200000e0000 */
[----:B------:R-:W-:Y:S05]  /*5870*/  @P0 BRA `(.L_x_565) ;  /* 0x0000000000500947 */ /* 0x000fea0003800000 */
[----:B---34-:R-:W-:Y:S01]  /*5880*/  DSETP.GEU.AND P0, PT, |R6|, |R8|, PT ;  /* 0x400000080600722a */ /* 0x018fe20003f0e200 */
[----:B-1----:R-:W-:Y:S02]  /*5890*/  IMAD.MOV.U32 R5, RZ, RZ, R16 ;  /* 0x000000ffff057224 */ /* 0x002fe400078e0010 */
        /* <DEDUP_REMOVED lines=18> */
.L_x_565:
[----:B------:R-:W-:Y:S05]  /*59c0*/  BSYNC.RECONVERGENT B1 ;  /* 0x0000000000017941 */ /* 0x000fea0003800200 */
.L_x_564:
[----:B------:R-:W-:Y:S01]  /*59d0*/  ISETP.GT.AND P0, PT, R14, 0xf, PT ;  /* 0x0000000f0e00780c */ /* 0x000fe20003f04270 */
[----:B0-----:R0:W0:Y:S01]  /*59e0*/  SHFL.DOWN PT, R6, R2, 0x10, 0x1f ;  /* 0x0a001f0002067f89 */ /* 0x00102200000e0000 */
[----:B------:R-:W-:Y:S01]  /*59f0*/  BSSY.RECONVERGENT B1, `(.L_x_566) ;  /* 0x000001d000017945 */ /* 0x000fe20003800200 */
[----:B------:R-:W-:Y:S02]  /*5a00*/  IMAD.MOV.U32 R17, RZ, RZ, R5 ;  /* 0x000000ffff117224 */ /* 0x000fe400078e0005 */
[----:B------:R0:W0:Y:S01]  /*5a10*/  SHFL.DOWN PT, R7, R3, 0x10, 0x1f ;  /* 0x0a001f0003077f89 */ /* 0x00002200000e0000 */
[----:B------:R-:W-:Y:S02]  /*5a20*/  IMAD.MOV.U32 R19, RZ, RZ, R10 ;  /* 0x000000ffff137224 */ /* 0x000fe400078e000a */
[----:B------:R-:W-:Y:S01]  /*5a30*/  IMAD.MOV.U32 R12, RZ, RZ, R2 ;  /* 0x000000ffff0c7224 */ /* 0x000fe200078e0002 */
[----:B----4-:R4:W0:Y:S01]  /*5a40*/  SHFL.DOWN PT, R8, R5, 0x10, 0x1f ;  /* 0x0a001f0005087f89 */ /* 0x01082200000e0000 */
[----:B--2---:R-:W-:-:S03]  /*5a50*/  IMAD.MOV.U32 R13, RZ, RZ, R3 ;  /* 0x000000ffff0d7224 */ /* 0x004fc600078e0003 */
[----:B---3--:R4:W2:Y:S01]  /*5a60*/  SHFL.DOWN PT, R9, R10, 0x10, 0x1f ;  /* 0x0a001f000a097f89 */ /* 0x0088a200000e0000 */
[----:B------:R-:W-:Y:S05]  /*5a70*/  @P0 BRA `(.L_x_567) ;  /* 0x0000000000500947 */ /* 0x000fea0003800000 */
[----:B0-----:R-:W-:Y:S01]  /*5a80*/  DSETP.GEU.AND P0, PT, |R2|, |R6|, PT ;  /* 0x400000060200722a */ /* 0x001fe20003f0e200 */
[----:B------:R-:W-:Y:S02]  /*5a90*/  IMAD.MOV.U32 R17, RZ, RZ, R8 ;  /* 0x000000ffff117224 */ /* 0x000fe400078e0008 */
        /* <DEDUP_REMOVED lines=18> */
.L_x_567:
[----:B------:R-:W-:Y:S05]  /*5bc0*/  BSYNC.RECONVERGENT B1 ;  /* 0x0000000000017941 */ /* 0x000fea0003800200 */
.L_x_566:
[----:B------:R-:W-:Y:S01]  /*5bd0*/  ISETP.NE.AND P0, PT, R14, RZ, PT ;  /* 0x000000ff0e00720c */ /* 0x000fe20003f05270 */
[----:B------:R-:W-:-:S12]  /*5be0*/  BSSY.RECONVERGENT B1, `(.L_x_568) ;  /* 0x000000b000017945 */ /* 0x000fd80003800200 */
[----:B------:R-:W-:Y:S05]  /*5bf0*/  @P0 BRA `(.L_x_569) ;  /* 0x0000000000240947 */ /* 0x000fea0003800000 */
[----:B0-----:R-:W0:Y:S01]  /*5c00*/  S2R R6, SR_CgaCtaId ;  /* 0x0000000000067919 */ /* 0x001e220000008800 */
[----:B------:R-:W-:Y:S01]  /*5c10*/  MOV R3, 0x400 ;  /* 0x0000040000037802 */ /* 0x000fe20000000f00 */
[----:B------:R-:W-:Y:S01]  /*5c20*/  IMAD.MOV.U32 R18, RZ, RZ, R17 ;  /* 0x000000ffff127224 */ /* 0x000fe200078e0011 */
[----:B------:R-:W-:-:S04]  /*5c30*/  SHF.R.U32.HI R2, RZ, 0x1, R4 ;  /* 0x00000001ff027819 */ /* 0x000fc80000011604 */
[----:B------:R-:W-:Y:S02]  /*5c40*/  LOP3.LUT R2, R2, 0x1f0, RZ, 0xc0, !PT ;  /* 0x000001f002027812 */ /* 0x000fe400078ec0ff */
[----:B0-----:R-:W-:-:S05]  /*5c50*/  LEA R3, R6, R3, 0x18 ;  /* 0x0000000306037211 */ /* 0x001fca00078ec0ff */
[----:B------:R-:W-:-:S05]  /*5c60*/  IMAD.IADD R3, R2, 0x1, R3 ;  /* 0x0000000102037824 */ /* 0x000fca00078e0203 */
[----:B------:R3:W-:Y:S04]  /*5c70*/  STS.64 [R3+0x10], R18 ;  /* 0x0000101203007388 */ /* 0x0007e80000000a00 */
[----:B------:R3:W-:Y:S02]  /*5c80*/  STS.64 [R3+0x8], R12 ;  /* 0x0000080c03007388 */ /* 0x0007e40000000a00 */
.L_x_569:
[----:B------:R-:W-:Y:S05]  /*5c90*/  BSYNC.RECONVERGENT B1 ;  /* 0x0000000000017941 */ /* 0x000fea0003800200 */
.L_x_568:
[----:B------:R-:W-:Y:S01]  /*5ca0*/  BAR.SYNC.DEFER_BLOCKING 0x0 ;  /* 0x0000000000007b1d */ /* 0x000fe20000010000 */
[----:B------:R-:W-:-:S13]  /*5cb0*/  ISETP.NE.AND P1, PT, R4, RZ, PT ;  /* 0x000000ff0400720c */ /* 0x000fda0003f25270 */
[----:B------:R-:W-:Y:S05]  /*5cc0*/  @P1 BRA `(.L_x_497) ;  /* 0x00000008008c1947 */ /* 0x000fea0003800000 */
[----:B0--3--:R-:W0:Y:S01]  /*5cd0*/  S2R R3, SR_CgaCtaId ;  /* 0x0000000000037919 */ /* 0x009e220000008800 */
[----:B------:R-:W-:Y:S01]  /*5ce0*/  MOV R2, 0x400 ;  /* 0x0000040000027802 */ /* 0x000fe20000000f00 */
[----:B------:R-:W-:Y:S03]  /*5cf0*/  BSSY.RECONVERGENT B1, `(.L_x_570) ;  /* 0x000001a000017945 */ /* 0x000fe60003800200 */
[----:B0-----:R-:W-:-:S05]  /*5d00*/  LEA R30, R3, R2, 0x18 ;  /* 0x00000002031e7211 */ /* 0x001fca00078ec0ff */
[----:B------:R-:W0:Y:S04]  /*5d10*/  LDS.64 R14, [R30+0x18] ;  /* 0x000018001e0e7984 */ /* 0x000e280000000a00 */
[----:B----4-:R-:W3:Y:S04]  /*5d20*/  LDS.128 R4, [R30+0x20] ;  /* 0x000020001e047984 */ /* 0x010ee80000000c00 */
[----:B------:R4:W1:Y:S04]  /*5d30*/  LDS.64 R28, [R30+0x80] ;  /* 0x000080001e1c7984 */ /* 0x0008680000000a00 */
[----:B--2---:R4:W2:Y:S01]  /*5d40*/  LDS.128 R8, [R30+0x30] ;  /* 0x000030001e087984 */ /* 0x0048a20000000c00 */
[----:B0-----:R-:W-:Y:S01]  /*5d50*/  DSETP.GEU.AND P0, PT, |R12|, |R14|, PT ;  /* 0x4000000e0c00722a */ /* 0x001fe20003f0e200 */
[----:B------:R-:W-:Y:S01]  /*5d60*/  MOV R2, R14 ;  /* 0x0000000e00027202 */ /* 0x000fe20000000f00 */
[----:B------:R-:W-:-:S02]  /*5d70*/  IMAD.MOV.U32 R3, RZ, RZ, R15 ;  /* 0x000000ffff037224 */ /* 0x000fc400078e000f */
[----:B---3--:R-:W-:Y:S02]  /*5d80*/  IMAD.MOV.U32 R31, RZ, RZ, R4 ;  /* 0x000000ffff1f7224 */ /* 0x008fe400078e0004 */
[----:B------:R-:W-:-:S08]  /*5d90*/  IMAD.MOV.U32 R33, RZ, RZ, R5 ;  /* 0x000000ffff217224 */ /* 0x000fd000078e0005 */
[----:B-12-4-:R-:W-:Y:S05]  /*5da0*/  @!P0 BRA `(.L_x_571) ;  /* 0x0000000000388947 */ /* 0x016fea0003800000 */
        /* <DEDUP_REMOVED lines=14> */
.L_x_571:
[----:B------:R-:W-:Y:S05]  /*5e90*/  BSYNC.RECONVERGENT B1 ;  /* 0x0000000000017941 */ /* 0x000fea0003800200 */
.L_x_570:
        /* <DEDUP_REMOVED lines=25> */
.L_x_573:
[----:B------:R-:W-:Y:S05]  /*6030*/  BSYNC.RECONVERGENT B1 ;  /* 0x0000000000017941 */ /* 0x000fea0003800200 */
.L_x_572:
        /* <DEDUP_REMOVED lines=21> */
.L_x_575:
[----:B------:R-:W-:Y:S05]  /*6190*/  BSYNC.RECONVERGENT B1 ;  /* 0x0000000000017941 */ /* 0x000fea0003800200 */
.L_x_574:
        /* <DEDUP_REMOVED lines=21> */
.L_x_577:
[----:B------:R-:W-:Y:S05]  /*62f0*/  BSYNC.RECONVERGENT B1 ;  /* 0x0000000000017941 */ /* 0x000fea0003800200 */
.L_x_576:
        /* <DEDUP_REMOVED lines=21> */
.L_x_579:
[----:B------:R-:W-:Y:S05]  /*6450*/  BSYNC.RECONVERGENT B1 ;  /* 0x0000000000017941 */ /* 0x000fea0003800200 */
.L_x_578:
        /* <DEDUP_REMOVED lines=21> */
.L_x_581:
[----:B------:R-:W-:Y:S05]  /*65b0*/  BSYNC.RECONVERGENT B1 ;  /* 0x0000000000017941 */ /* 0x000fea0003800200 */
.L_x_580:
        /* <DEDUP_REMOVED lines=20> */
.L_x_497:
[----:B------:R-:W-:Y:S05]  /*6700*/  BSYNC.RECONVERGENT B0 ;  /* 0x0000000000007941 */ /* 0x000fea0003800200 */
.L_x_464:
[----:B------:R-:W-:Y:S05]  /*6710*/  @P1 EXIT ;  /* 0x000000000000194d */ /* 0x000fea0003800000 */
[----:B01-3--:R-:W0:Y:S01]  /*6720*/  LDC.64 R2, c[0x0][0x390] ;  /* 0x0000e400ff027b82 */ /* 0x00be220000000a00 */
[----:B------:R-:W-:Y:S02]  /*6730*/  IMAD.MOV.U32 R18, RZ, RZ, R17 ;  /* 0x000000ffff127224 */ /* 0x000fe400078e0011 */
[----:B0-----:R-:W-:-:S05]  /*6740*/  IMAD.WIDE.U32 R2, R0, 0x10, R2 ;  /* 0x0000001000027825 */ /* 0x001fca00078e0002 */
[----:B------:R-:W-:Y:S04]  /*6750*/  STG.E.64 desc[UR10][R2.64], R12 ;  /* 0x0000000c02007986 */ /* 0x000fe8000c101b0a */
[----:B------:R-:W-:Y:S01]  /*6760*/  STG.E.64 desc[UR10][R2.64+0x8], R18 ;  /* 0x0000081202007986 */ /* 0x000fe2000c101b0a */
[----:B------:R-:W-:Y:S05]  /*6770*/  EXIT ;  /* 0x000000000000794d */ /* 0x000fea0003800000 */
.L_x_582:
        /* <DEDUP_REMOVED lines=16> */
.L_x_737:


//--------------------- .text._ZN6thrust24THRUST_300001_SM_1000_NS8cuda_cub4core6detail13_kernel_agentINS1_8__reduce11ReduceAgentINS0_12zip_iteratorIN4cuda3std3__45tupleIJNS0_10device_ptrIdEENS0_17counting_iteratorIlNS0_11use_defaultESF_SF_EEEEEEEPNSB_IJdlEEESJ_iNS1_9__extrema9arg_max_fIdl10comparatorEEEEJSI_SK_iSO_EEEvDpT0_ --------------------------
	.section	.text._ZN6thrust24THRUST_300001_SM_1000_NS8cuda_cub4core6detail13_kernel_agentINS1_8__reduce11ReduceAgentINS0_12zip_iteratorIN4cuda3std3__45tupleIJNS0_10device_ptrIdEENS0_17counting_iteratorIlNS0_11use_defaultESF_SF_EEEEEEEPNSB_IJdlEEESJ_iNS1_9__extrema9arg_max_fIdl10comparatorEEEEJSI_SK_iSO_EEEvDpT0_,"ax",@progbits
	.align	128
        .global         _ZN6thrust24THRUST_300001_SM_1000_NS8cuda_cub4core6detail13_kernel_agentINS1_8__reduce11ReduceAgentINS0_12zip_iteratorIN4cuda3std3__45tupleIJNS0_10device_ptrIdEENS0_17counting_iteratorIlNS0_11use_defaultESF_SF_EEEEEEEPNSB_IJdlEEESJ_iNS1_9__extrema9arg_max_fIdl10comparatorEEEEJSI_SK_iSO_EEEvDpT0_
        .type           _ZN6thrust24THRUST_300001_SM_1000_NS8cuda_cub4core6detail13_kernel_agentINS1_8__reduce11ReduceAgentINS0_12zip_iteratorIN4cuda3std3__45tupleIJNS0_10device_ptrIdEENS0_17counting_iteratorIlNS0_11use_defaultESF_SF_EEEEEEEPNSB_IJdlEEESJ_iNS1_9__extrema9arg_max_fIdl10comparatorEEEEJSI_SK_iSO_EEEvDpT0_,@function
        .size           _ZN6thrust24THRUST_300001_SM_1000_NS8cuda_cub4core6detail13_kernel_agentINS1_8__reduce11ReduceAgentINS0_12zip_iteratorIN4cuda3std3__45tupleIJNS0_10device_ptrIdEENS0_17counting_iteratorIlNS0_11use_defaultESF_SF_EEEEEEEPNSB_IJdlEEESJ_iNS1_9__extrema9arg_max_fIdl10comparatorEEEEJSI_SK_iSO_EEEvDpT0_,(.L_x_738 - _ZN6thrust24THRUST_300001_SM_1000_NS8cuda_cub4core6detail13_kernel_agentINS1_8__reduce11ReduceAgentINS0_12zip_iteratorIN4cuda3std3__45tupleIJNS0_10device_ptrIdEENS0_17counting_iteratorIlNS0_11use_defaultESF_SF_EEEEEEEPNSB_IJdlEEESJ_iNS1_9__extrema9arg_max_fIdl10comparatorEEEEJSI_SK_iSO_EEEvDpT0_)
        .other          _ZN6thrust24THRUST_300001_SM_1000_NS8cuda_cub4core6detail13_kernel_agentINS1_8__reduce11ReduceAgentINS0_12zip_iteratorIN4cuda3std3__45tupleIJNS0_10device_ptrIdEENS0_17counting_iteratorIlNS0_11use_defaultESF_SF_EEEEEEEPNSB_IJdlEEESJ_iNS1_9__extrema9arg_max_fIdl10comparatorEEEEJSI_SK_iSO_EEEvDpT0_,@"STO_CUDA_ENTRY STV_DEFAULT"
_ZN6thrust24THRUST_300001_SM_1000_NS8cuda_cub4core6detail13_kernel_agentINS1_8__reduce11ReduceAgentINS0_12zip_iteratorIN4cuda3std3__45tupleIJNS0_10device_ptrIdEENS0_17counting_iteratorIlNS0_11use_defaultESF_SF_EEEEEEEPNSB_IJdlEEESJ_iNS1_9__extrema9arg_max_fIdl10comparatorEEEEJSI_SK_iSO_EEEvDpT0_:
.text._ZN6thrust24THRUST_300001_SM_1000_NS8cuda_cub4core6detail13_kernel_agentINS1_8__reduce11ReduceAgentINS0_12zip_iteratorIN4cuda3std3__45tupleIJNS0_10device_ptrIdEENS0_17counting_iteratorIlNS0_11use_defaultESF_SF_EEEEEEEPNSB_IJdlEEESJ_iNS1_9__extrema9arg_max_fIdl10comparatorEEEEJSI_SK_iSO_EEEvDpT0_:
        /* <DEDUP_REMOVED lines=23> */
.L_x_586:
[----:B0-----:R-:W-:Y:S05]  /*0170*/  BSYNC.RECONVERGENT B1 ;  /* 0x0000000000017941 */ /* 0x001fea0003800200 */
.L_x_585:
        /* <DEDUP_REMOVED lines=19> */
.L_x_593:
        /* <DEDUP_REMOVED lines=31> */
.L_x_592:
[----:B------:R-:W-:Y:S05]  /*04a0*/  BSYNC.RECONVERGENT B3 ;  /* 0x0000000000037941 */ /* 0x000fea0003800200 */
.L_x_591:
[----:B------:R-:W-:Y:S01]  /*04b0*/  IADD3 R14, P0, PT, R14, 0x100, RZ ;  /* 0x000001000e0e7810 */ /* 0x000fe20007f1e0ff */
[----:B------:R-:W-:Y:S02]  /*04c0*/  VIADD R10, R10, 0x100 ;  /* 0x000001000a0a7836 */ /* 0x000fe40000000000 */
[----:B------:R-:W-:Y:S02]  /*04d0*/  IMAD.X R13, RZ, RZ, R13, P3 ;  /* 0x000000ffff0d7224 */ /* 0x000fe400018e060d */
[----:B------:R-:W-:Y:S01]  /*04e0*/  IMAD.X R15, RZ, RZ, R15, P0 ;  /* 0x000000ffff0f7224 */ /* 0x000fe200000e060f */
[----:B------:R-:W-:Y:S07]  /*04f0*/  @P2 BRA `(.L_x_593) ;  /* 0xfffffffc006c2947 */ /* 0x000fee000383ffff */
.L_x_590:
[----:B------:R-:W-:Y:S05]  /*0500*/  BSYNC.RECONVERGENT B2 ;  /* 0x0000000000027941 */ /* 0x000fea0003800200 */
.L_x_589:
[----:B------:R-:W-:-:S13]  /*0510*/  ISETP.GE.U32.AND P0, PT, R16, 0x300, PT ;  /* 0x000003001000780c */ /* 0x000fda0003f06070 */
[----:B------:R-:W-:Y:S05]  /*0520*/  @!P0 BRA `(.L_x_588) ;  /* 0x0000000400bc8947 */ /* 0x000fea0003800000 */
[----:B------:R-:W0:Y:S01]  /*0530*/  LDC.64 R4, c[0x0][0x380] ;  /* 0x0000e000ff047b82 */ /* 0x000e220000000a00 */
[----:B------:R-:W-:-:S07]  /*0540*/  VIADD R20, R10, 0x200 ;  /* 0x000002000a147836 */ /* 0x000fce0000000000 */
[----:B------:R-:W1:Y:S02]  /*0550*/  LDC.64 R6, c[0x0][0x388] ;  /* 0x0000e200ff067b82 */ /* 0x000e640000000a00 */
.L_x_602:
        /* <DEDUP_REMOVED lines=30> */
.L_x_595:
[----:B------:R-:W-:Y:S05]  /*0740*/  BSYNC.RECONVERGENT B2 ;  /* 0x0000000000027941 */ /* 0x000fea0003800200 */
.L_x_594:
[----:B-----5:R-:W-:Y:S01]  /*0750*/  DSETP.GEU.AND P0, PT, |R16|, |R14|, PT ;  /* 0x4000000e1000722a */ /* 0x020fe20003f0e200 */
[C---:B------:R-:W-:Y:S01]  /*0760*/  IADD3 R19, P1, PT, R23.reuse, R6, RZ ;  /* 0x0000000617137210 */ /* 0x040fe20007f3e0ff */
[----:B------:R-:W-:Y:S01]  /*0770*/  BSSY.RECONVERGENT B2, `(.L_x_596) ;  /* 0x0000015000027945 */ /* 0x000fe20003800200 */
[----:B------:R-:W-:Y:S02]  /*0780*/  IMAD.MOV.U32 R2, RZ, RZ, R14 ;  /* 0x000000ffff027224 */ /* 0x000fe400078e000e */
[----:B------:R-:W-:Y:S01]  /*0790*/  LEA.HI.X.SX32 R18, R23, R7, 0x1, P1 ;  /* 0x0000000717127211 */ /* 0x000fe200008f0eff */
[----:B------:R-:W-:Y:S02]  /*07a0*/  IMAD.MOV.U32 R9, RZ, RZ, R19 ;  /* 0x000000ffff097224 */ /* 0x000fe400078e0013 */
[----:B------:R-:W-:Y:S02]  /*07b0*/  IMAD.MOV.U32 R3, RZ, RZ, R15 ;  /* 0x000000ffff037224 */ /* 0x000fe400078e000f */
[----:B------:R-:W-:-:S04]  /*07c0*/  IMAD.MOV.U32 R8, RZ, RZ, R18 ;  /* 0x000000ffff087224 */ /* 0x000fc800078e0012 */
        /* <DEDUP_REMOVED lines=15> */
.L_x_597:
[----:B------:R-:W-:Y:S05]  /*08c0*/  BSYNC.RECONVERGENT B2 ;  /* 0x0000000000027941 */ /* 0x000fea0003800200 */
.L_x_596:
        /* <DEDUP_REMOVED lines=25> */
.L_x_599:
[----:B------:R-:W-:Y:S05]  /*0a60*/  BSYNC.RECONVERGENT B2 ;  /* 0x0000000000027941 */ /* 0x000fea0003800200 */
.L_x_598:
        /* <DEDUP_REMOVED lines=22> */
.L_x_601:
[----:B------:R-:W-:Y:S05]  /*0bd0*/  BSYNC.RECONVERGENT B2 ;  /* 0x0000000000027941 */ /* 0x000fea0003800200 */
.L_x_600:
[C---:B------:R-:W-:Y:S01]  /*0be0*/  VIADD R10, R20.reuse, 0x200 ;  /* 0x00000200140a7836 */ /* 0x040fe20000000000 */
[----:B------:R-:W-:-:S04]  /*0bf0*/  IADD3 R20, PT, PT, R20, 0x400, RZ ;  /* 0x0000040014147810 */ /* 0x000fc80007ffe0ff */
[----:B------:R-:W-:-:S13]  /*0c00*/  ISETP.GE.AND P0, PT, R10, UR5, PT ;  /* 0x000000050a007c0c */ /* 0x000fda000bf06270 */
[----:B------:R-:W-:Y:S05]  /*0c10*/  @!P0 BRA `(.L_x_602) ;  /* 0xfffffff800508947 */ /* 0x000fea000383ffff */
.L_x_588:
[----:B------:R-:W-:Y:S05]  /*0c20*/  BSYNC.RECONVERGENT B1 ;  /* 0x0000000000017941 */ /* 0x000fea0003800200 */
.L_x_587:
        /* <DEDUP_REMOVED lines=35> */
.L_x_605:
[----:B------:R-:W-:Y:S05]  /*0e60*/  BSYNC.RECONVERGENT B1 ;  /* 0x0000000000017941 */ /* 0x000fea0003800200 */
.L_x_604:
        /* <DEDUP_REMOVED lines=31> */
.L_x_607:
[----:B------:R-:W-:Y:S05]  /*1060*/  BSYNC.RECONVERGENT B1 ;  /* 0x0000000000017941 */ /* 0x000fea0003800200 */
.L_x_606:
        /* <DEDUP_REMOVED lines=31> */
.L_x_609:
[----:B------:R-:W-:Y:S05]  /*1260*/  BSYNC.RECONVERGENT B1 ;  /* 0x0000000000017941 */ /* 0x000fea0003800200 */
.L_x_608:
[----:B------:R-:W-:Y:S01]  /*1270*/  ISETP.GT.AND P0, PT, R10, 0x17, PT ;  /* 0x000000170a00780c */ /* 0x000fe20003f04270 */
[----:B-1----:R1:W1:Y:S01]  /*1280*/  SHFL.DOWN PT, R2, R4, 0x8, 0x1f ;  /* 0x09001f0004027f89 */ /* 0x00226200000e0000 */
[----:B------:R-:W-:Y:S01]  /*1290*/  BSSY.RECONVERGENT B1, `(.L_x_610) ;  /* 0x000001d000017945 */ /* 0x000fe20003800200 */
[----:B0-----:R-:W-:Y:S02]  /*12a0*/  IMAD.MOV.U32 R8, RZ, RZ, R11 ;  /* 0x000000ffff087224 */ /* 0x001fe400078e000b */
[----:B------:R0:W0:Y:S01]  /*12b0*/  SHFL.DOWN PT, R3, R5, 0x8, 0x1f ;  /* 0x09001f0005037f89 */ /* 0x00002200000e0000 */
[----:B------:R-:W-:Y:S02]  /*12c0*/  IMAD.MOV.U32 R9, RZ, RZ, R12 ;  /* 0x000000ffff097224 */ /* 0x000fe400078e000c */
[----:B------:R-:W-:Y:S01]  /*12d0*/  IMAD.MOV.U32 R6, RZ, RZ, R4 ;  /* 0x000000ffff067224 */ /* 0x000fe200078e0004 */
[----:B---3--:R3:W0:Y:S01]  /*12e0*/  SHFL.DOWN PT, R14, R11, 0x8, 0x1f ;  /* 0x09001f000b0e7f89 */ /* 0x00862200000e0000 */
[----:B--2---:R-:W-:-:S03]  /*12f0*/  IMAD.MOV.U32 R7, RZ, RZ, R5 ;  /* 0x000000ffff077224 */ /* 0x004fc600078e0005 */
[----:B----4-:R3:W2:Y:S01]  /*1300*/  SHFL.DOWN PT, R13, R12, 0x8, 0x1f ;  /* 0x09001f000c0d7f89 */ /* 0x0106a200000e0000 */
[----:B------:R-:W-:Y:S05]  /*1310*/  @P0 BRA `(.L_x_611) ;  /* 0x0000000000500947 */ /* 0x000fea0003800000 */
[----:B01----:R-:W-:Y:S01]  /*1320*/  DSETP.GEU.AND P0, PT, |R4|, |R2|, PT ;  /* 0x400000020400722a */ /* 0x003fe20003f0e200 */
[----:B------:R-:W-:Y:S01]  /*1330*/  IMAD.MOV.U32 R8, RZ, RZ, R14 ;  /* 0x000000ffff087224 */ /* 0x000fe200078e000e */
[----:B--2---:R-:W-:Y:S01]  /*1340*/  MOV R9, R13 ;  /* 0x0000000d00097202 */ /* 0x004fe20000000f00 */
        /* <DEDUP_REMOVED lines=17> */
.L_x_611:
[----:B------:R-:W-:Y:S05]  /*1460*/  BSYNC.RECONVERGENT B1 ;  /* 0x0000000000017941 */ /* 0x000fea0003800200 */
.L_x_610:
[----:B------:R-:W-:Y:S01]  /*1470*/  ISETP.GT.AND P0, PT, R10, 0xf, PT ;  /* 0x0000000f0a00780c */ /* 0x000fe20003f04270 */
[----:B-1----:R1:W4:Y:S01]  /*1480*/  SHFL.DOWN PT, R4, R6, 0x10, 0x1f ;  /* 0x0a001f0006047f89 */ /* 0x00232200000e0000 */
[----:B------:R-:W-:Y:S01]  /*1490*/  BSSY.RECONVERGENT B1, `(.L_x_612) ;  /* 0x000001d000017945 */ /* 0x000fe20003800200 */
[----:B0-----:R-:W-:Y:S02]  /*14a0*/  IMAD.MOV.U32 R14, RZ, RZ, R8 ;  /* 0x000000ffff0e7224 */ /* 0x001fe400078e0008 */
[----:B------:R1:W0:Y:S01]  /*14b0*/  SHFL.DOWN PT, R5, R7, 0x10, 0x1f ;  /* 0x0a001f0007057f89 */ /* 0x00022200000e0000 */
[----:B------:R-:W-:Y:S02]  /*14c0*/  IMAD.MOV.U32 R15, RZ, RZ, R9 ;  /* 0x000000ffff0f7224 */ /* 0x000fe400078e0009 */
[----:B------:R-:W-:Y:S01]  /*14d0*/  IMAD.MOV.U32 R2, RZ, RZ, R6 ;  /* 0x000000ffff027224 */ /* 0x000fe200078e0006 */
[----:B---3--:R1:W3:Y:S01]  /*14e0*/  SHFL.DOWN PT, R11, R8, 0x10, 0x1f ;  /* 0x0a001f00080b7f89 */ /* 0x0082e200000e0000 */
[----:B------:R-:W-:-:S03]  /*14f0*/  IMAD.MOV.U32 R3, RZ, RZ, R7 ;  /* 0x000000ffff037224 */ /* 0x000fc600078e0007 */
[----:B------:R1:W0:Y:S01]  /*1500*/  SHFL.DOWN PT, R12, R9, 0x10, 0x1f ;  /* 0x0a001f00090c7f89 */ /* 0x00022200000e0000 */
[----:B------:R-:W-:Y:S05]  /*1510*/  @P0 BRA `(.L_x_613) ;  /* 0x0000000000500947 */ /* 0x000fea0003800000 */
[----:B0---4-:R-:W-:Y:S01]  /*1520*/  DSETP.GEU.AND P0, PT, |R6|, |R4|, PT ;  /* 0x400000040600722a */ /* 0x011fe20003f0e200 */
[----:B---3--:R-:W-:Y:S02]  /*1530*/  IMAD.MOV.U32 R14, RZ, RZ, R11 ;  /* 0x000000ffff0e7224 */ /* 0x008fe400078e000b */
        /* <DEDUP_REMOVED lines=18> */
.L_x_613:
[----:B------:R-:W-:Y:S05]  /*1660*/  BSYNC.RECONVERGENT B1 ;  /* 0x0000000000017941 */ /* 0x000fea0003800200 */
.L_x_612:
[----:B------:R-:W-:Y:S01]  /*1670*/  ISETP.NE.AND P0, PT, R10, RZ, PT ;  /* 0x000000ff0a00720c */ /* 0x000fe20003f05270 */
[----:B------:R-:W-:-:S12]  /*1680*/  BSSY.RECONVERGENT B1, `(.L_x_614) ;  /* 0x000000a000017945 */ /* 0x000fd80003800200 */
[----:B------:R-:W-:Y:S05]  /*1690*/  @P0 BRA `(.L_x_615) ;  /* 0x0000000000200947 */ /* 0x000fea0003800000 */
[----:B-1----:R-:W1:Y:S01]  /*16a0*/  S2R R6, SR_CgaCtaId ;  /* 0x0000000000067919 */ /* 0x002e620000008800 */
[----:B0-----:R-:W-:Y:S02]  /*16b0*/  MOV R5, 0x400 ;  /* 0x0000040000057802 */ /* 0x001fe40000000f00 */
[----:B----4-:R-:W-:-:S04]  /*16c0*/  SHF.R.U32.HI R4, RZ, 0x1, R0 ;  /* 0x00000001ff047819 */ /* 0x010fc80000011600 */
[----:B------:R-:W-:Y:S02]  /*16d0*/  LOP3.LUT R4, R4, 0x1f0, RZ, 0xc0, !PT ;  /* 0x000001f004047812 */ /* 0x000fe400078ec0ff */
[----:B-1----:R-:W-:-:S05]  /*16e0*/  LEA R5, R6, R5, 0x18 ;  /* 0x0000000506057211 */ /* 0x002fca00078ec0ff */
[----:B------:R-:W-:-:S05]  /*16f0*/  IMAD.IADD R5, R4, 0x1, R5 ;  /* 0x0000000104057824 */ /* 0x000fca00078e0205 */
[----:B------:R0:W-:Y:S04]  /*1700*/  STS.64 [R5+0x10], R14 ;  /* 0x0000100e05007388 */ /* 0x0001e80000000a00 */
[----:B------:R0:W-:Y:S02]  /*1710*/  STS.64 [R5+0x8], R2 ;  /* 0x0000080205007388 */ /* 0x0001e40000000a00 */
.L_x_615:
[----:B------:R-:W-:Y:S05]  /*1720*/  BSYNC.RECONVERGENT B1 ;  /* 0x0000000000017941 */ /* 0x000fea0003800200 */
.L_x_614:
        /* <DEDUP_REMOVED lines=8> */
[----:B-1--4-:R-:W1:Y:S04]  /*17b0*/  LDS.128 R4, [R0+0x20] ;  /* 0x0000200000047984 */ /* 0x012e680000000c00 */
[----:B--2---:R2:W4:Y:S04]  /*17c0*/  LDS.64 R12, [R0+0x80] ;  /* 0x00008000000c7984 */ /* 0x0045280000000a00 */
[----:B---3--:R2:W3:Y:S01]  /*17d0*/  LDS.128 R8, [R0+0x30] ;  /* 0x0000300000087984 */ /* 0x0084e20000000c00 */
[----:B0-----:R-:W-:Y:S01]  /*17e0*/  DSETP.GEU.AND P0, PT, |R2|, |R16|, PT ;  /* 0x400000100200722a */ /* 0x001fe20003f0e200 */
[----:B------:R-:W-:Y:S01]  /*17f0*/  IMAD.MOV.U32 R24, RZ, RZ, R16 ;  /* 0x000000ffff187224 */ /* 0x000fe200078e0010 */
[----:B------:R-:W-:Y:S01]  /*1800*/  MOV R25, R17 ;  /* 0x0000001100197202 */ /* 0x000fe20000000f00 */
[----:B-1----:R-:W-:-:S02]  /*1810*/  IMAD.MOV.U32 R26, RZ, RZ, R4 ;  /* 0x000000ffff1a7224 */ /* 0x002fc400078e0004 */
[----:B------:R-:W-:-:S09]  /*1820*/  IMAD.MOV.U32 R27, RZ, RZ, R5 ;  /* 0x000000ffff1b7224 */ /* 0x000fd200078e0005 */
        /* <DEDUP_REMOVED lines=15> */
.L_x_618:
[----:B------:R-:W-:Y:S05]  /*1920*/  BSYNC.RECONVERGENT B1 ;  /* 0x0000000000017941 */ /* 0x000fea0003800200 */
.L_x_617:
        /* <DEDUP_REMOVED lines=23> */
.L_x_620:
[----:B------:R-:W-:Y:S05]  /*1aa0*/  BSYNC.RECONVERGENT B1 ;  /* 0x0000000000017941 */ /* 0x000fea0003800200 */
.L_x_619:
        /* <DEDUP_REMOVED lines=21> */
.L_x_622:
[----:B------:R-:W-:Y:S05]  /*1c00*/  BSYNC.RECONVERGENT B1 ;  /* 0x0000000000017941 */ /* 0x000fea0003800200 */
.L_x_621:
        /* <DEDUP_REMOVED lines=23> */
.L_x_624:
[----:B------:R-:W-:Y:S05]  /*1d80*/  BSYNC.RECONVERGENT B1 ;  /* 0x0000000000017941 */ /* 0x000fea0003800200 */
.L_x_623:
        /* <DEDUP_REMOVED lines=21> */
.L_x_626:
[----:B------:R-:W-:Y:S05]  /*1ee0*/  BSYNC.RECONVERGENT B1 ;  /* 0x0000000000017941 */ /* 0x000fea0003800200 */
.L_x_625:
[----:B------:R-:W-:Y:S01]  /*1ef0*/  DSETP.GEU.AND P0, PT, |R2|, |R10|, PT ;  /* 0x4000000a0200722a */ /* 0x000fe20003f0e200 */
[----:B------:R-:W-:Y:S01]  /*1f00*/  BSSY.RECONVERGENT B1, `(.L_x_627) ;  /* 0x0000014000017945 */ /* 0x000fe20003800200 */
[----:B------:R-:W-:Y:S01]  /*1f10*/  IMAD.MOV.U32 R8, RZ, RZ, R10 ;  /* 0x000000ffff087224 */ /* 0x000fe200078e000a */
[----:B---3--:R-:W-:Y:S01]  /*1f20*/  MOV R0, R5 ;  /* 0x0000000500007202 */ /* 0x008fe20000000f00 */
        /* <DEDUP_REMOVED lines=17> */
.L_x_628:
[----:B------:R-:W-:Y:S05]  /*2040*/  BSYNC.RECONVERGENT B1 ;  /* 0x0000000000017941 */ /* 0x000fea0003800200 */
.L_x_627:
        /* <DEDUP_REMOVED lines=21> */
.L_x_603:
        /* <DEDUP_REMOVED lines=9> */
[----:B------:R-:W-:Y:S02]  /*2230*/  VIADD R5, R5, UR6 ;  /* 0x0000000605057c36 */ /* 0x000fe40008000000 */
        /* <DEDUP_REMOVED lines=9> */
[----:B----4-:R-:W-:Y:S01]  /*22d0*/  IMAD.MOV.U32 R14, RZ, RZ, R12 ;  /* 0x000000ffff0e7224 */ /* 0x010fe200078e000c */
[----:B------:R-:W-:Y:S01]  /*22e0*/  MOV R6, R10 ;  /* 0x0000000a00067202 */ /* 0x000fe20000000f00 */
[----:B0-----:R-:W-:Y:S02]  /*22f0*/  IMAD.MOV.U32 R16, RZ, RZ, R13 ;  /* 0x000000ffff107224 */ /* 0x001fe400078e000d */
        /* <DEDUP_REMOVED lines=16> */
.L_x_630:
[----:B------:R-:W-:Y:S05]  /*2400*/  BSYNC.RECONVERGENT B1 ;  /* 0x0000000000017941 */ /* 0x000fea0003800200 */
.L_x_629:
        /* <DEDUP_REMOVED lines=32> */
.L_x_632:
[----:B------:R-:W-:Y:S05]  /*2610*/  BSYNC.RECONVERGENT B1 ;  /* 0x0000000000017941 */ /* 0x000fea0003800200 */
.L_x_631:
[----:B-1----:R-:W-:Y:S01]  /*2620*/  VIADD R2, R4, 0x4 ;  /* 0x0000000404027836 */ /* 0x002fe20000000000 */
[----:B------:R1:W4:Y:S01]  /*2630*/  SHFL.DOWN PT, R6, R8, 0x4, R5 ;  /* 0x0880000008067989 */ /* 0x00032200000e0005 */
[----:B------:R-:W-:Y:S01]  /*2640*/  BSSY.RECONVERGENT B1, `(.L_x_633) ;  /* 0x000001e000017945 */ /* 0x000fe20003800200 */
[----:B--2---:R-:W-:Y:S01]  /*2650*/  IMAD.MOV.U32 R14, RZ, RZ, R10 ;  /* 0x000000ffff0e7224 */ /* 0x004fe200078e000a */
[----:B------:R-:W-:Y:S01]  /*2660*/  MOV R16, R12 ;  /* 0x0000000c00107202 */ /* 0x000fe20000000f00 */
[----:B------:R1:W2:Y:S01]  /*2670*/  SHFL.DOWN PT, R7, R9, 0x4, R5 ;  /* 0x0880000009077989 */ /* 0x0002a200000e0005 */
[----:B------:R-:W-:Y:S01]  /*2680*/  ISETP.GT.AND P0, PT, R2, R5, PT ;  /* 0x000000050200720c */ /* 0x000fe20003f04270 */
[----:B------:R-:W-:Y:S02]  /*2690*/  IMAD.MOV.U32 R2, RZ, RZ, R8 ;  /* 0x000000ffff027224 */ /* 0x000fe400078e0008 */
[----:B---3--:R1:W3:Y:S01]  /*26a0*/  SHFL.DOWN PT, R11, R10, 0x4, R5 ;  /* 0x088000000a0b7989 */ /* 0x0082e200000e0005 */
[----:B------:R-:W-:-:S03]  /*26b0*/  IMAD.MOV.U32 R3, RZ, RZ, R9 ;  /* 0x000000ffff037224 */ /* 0x000fc600078e0009 */
[----:B0-----:R1:W0:Y:S06]  /*26c0*/  SHFL.DOWN PT, R13, R12, 0x4, R5 ;  /* 0x088000000c0d7989 */ /* 0x00122c00000e0005 */
        /* <DEDUP_REMOVED lines=21> */
.L_x_634:
[----:B------:R-:W-:Y:S05]  /*2820*/  BSYNC.RECONVERGENT B1 ;  /* 0x0000000000017941 */ /* 0x000fea0003800200 */
.L_x_633:
        /* <DEDUP_REMOVED lines=8> */
[----:B---3--:R3:W1:Y:S01]  /*28b0*/  SHFL.DOWN PT, R11, R14, 0x8, R5 ;  /* 0x090000000e0b7989 */ /* 0x00866200000e0005 */
[----:B--2---:R-:W-:-:S03]  /*28c0*/  IMAD.MOV.U32 R7, RZ, RZ, R3 ;  /* 0x000000ffff077224 */ /* 0x004fc600078e0003 */
[----:B0-----:R3:W0:Y:S04]  /*28d0*/  SHFL.DOWN PT, R13, R16, 0x8, R5 ;  /* 0x09000000100d7989 */ /* 0x00162800000e0005 */
        /* <DEDUP_REMOVED lines=21> */
.L_x_636:
[----:B------:R-:W-:Y:S05]  /*2a30*/  BSYNC.RECONVERGENT B1 ;  /* 0x0000000000017941 */ /* 0x000fea0003800200 */
.L_x_635:
[----:B-1----:R-:W-:Y:S01]  /*2a40*/  VIADD R2, R4, 0x10 ;  /* 0x0000001004027836 */ /* 0x002fe20000000000 */
[----:B----4-:R1:W2:Y:S01]  /*2a50*/  SHFL.DOWN PT, R8, R6, 0x10, R5 ;  /* 0x0a00000006087989 */ /* 0x0102a200000e0005 */
[----:B------:R-:W-:Y:S01]  /*2a60*/  BSSY.RECONVERGENT B1, `(.L_x_637) ;  /* 0x000001e000017945 */ /* 0x000fe20003800200 */
[----:B---3--:R-:W-:Y:S02]  /*2a70*/  IMAD.MOV.U32 R14, RZ, RZ, R10 ;  /* 0x000000ffff0e7224 */ /* 0x008fe400078e000a */
[----:B------:R-:W-:Y:S01]  /*2a80*/  ISETP.GT.AND P0, PT, R2, R5, PT ;  /* 0x000000050200720c */ /* 0x000fe20003f04270 */
[----:B------:R1:W3:Y:S01]  /*2a90*/  SHFL.DOWN PT, R9, R7, 0x10, R5 ;  /* 0x0a00000007097989 */ /* 0x0002e200000e0005 */
[----:B------:R-:W-:Y:S02]  /*2aa0*/  IMAD.MOV.U32 R15, RZ, RZ, R12 ;  /* 0x000000ffff0f7224 */ /* 0x000fe400078e000c */
[----:B------:R-:W-:Y:S01]  /*2ab0*/  IMAD.MOV.U32 R2, RZ, RZ, R6 ;  /* 0x000000ffff027224 */ /* 0x000fe200078e0006 */
[----:B------:R1:W4:Y:S01]  /*2ac0*/  SHFL.DOWN PT, R11, R10, 0x10, R5 ;  /* 0x0a0000000a0b7989 */ /* 0x00032200000e0005 */
        /* <DEDUP_REMOVED lines=23> */
.L_x_638:
[----:B------:R-:W-:Y:S05]  /*2c40*/  BSYNC.RECONVERGENT B1 ;  /* 0x0000000000017941 */ /* 0x000fea0003800200 */
.L_x_637:
        /* <DEDUP_REMOVED lines=11> */
.L_x_640:
[----:B------:R-:W-:Y:S05]  /*2d00*/  BSYNC.RECONVERGENT B1 ;  /* 0x0000000000017941 */ /* 0x000fea0003800200 */
.L_x_639:
[----:B------:R-:W-:Y:S01]  /*2d10*/  BAR.SYNC.DEFER_BLOCKING 0x0 ;  /* 0x0000000000007b1d */ /* 0x000fe20000010000 */
[----:B------:R-:W-:-:S13]  /*2d20*/  ISETP.NE.AND P1, PT, R0, RZ, PT ;  /* 0x000000ff0000720c */ /* 0x000fda0003f25270 */
[----:B------:R-:W-:Y:S05]  /*2d30*/  @P1 BRA `(.L_x_616) ;  /* 0x0000003400d41947 */ /* 0x000fea0003800000 */
[----:B------:R-:W-:Y:S01]  /*2d40*/  UISETP.GE.AND UP0, UPT, UR6, 0x21, UPT ;  /* 0x000000210600788c */ /* 0x000fe2000bf06270 */
[----:B----4-:R-:W-:Y:S02]  /*2d50*/  IMAD.MOV.U32 R11, RZ, RZ, R14 ;  /* 0x000000ffff0b7224 */ /* 0x010fe400078e000e */
[----:B--2---:R-:W-:Y:S02]  /*2d60*/  IMAD.MOV.U32 R8, RZ, RZ, R15 ;  /* 0x000000ffff087224 */ /* 0x004fe400078e000f */
        /* <DEDUP_REMOVED lines=8> */
[----:B0-----:R-:W0:Y:S01]  /*2df0*/  LDS.64 R12, [UR4+0x20] ;  /* 0x00002004ff0c7984 */ /* 0x001e220008000a00 */
[----:B-1----:R-:W-:Y:S01]  /*2e00*/  DSETP.GEU.AND P0, PT, |R2|, |R6|, PT ;  /* 0x400000060200722a */ /* 0x002fe20003f0e200 */
[----:B------:R-:W-:Y:S01]  /*2e10*/  MOV R4, R6 ;  /* 0x0000000600047202 */ /* 0x000fe20000000f00 */
[----:B------:R-:W-:Y:S02]  /*2e20*/  IMAD.MOV.U32 R5, RZ, RZ, R7 ;  /* 0x000000ffff057224 */ /* 0x000fe400078e0007 */
[----:B0-----:R-:W-:Y:S02]  /*2e30*/  IMAD.MOV.U32 R11, RZ, RZ, R12 ;  /* 0x000000ffff0b7224 */ /* 0x001fe400078e000c */
        /* <DEDUP_REMOVED lines=16> */
.L_x_642:
[----:B------:R-:W-:Y:S05]  /*2f40*/  BSYNC.RECONVERGENT B1 ;  /* 0x0000000000017941 */ /* 0x000fea0003800200 */
.L_x_641:
[----:B------:R-:W-:Y:S01]  /*2f50*/  UISETP.GE.AND UP0, UPT, UR6, 0x41, UPT ;  /* 0x000000410600788c */ /* 0x000fe2000bf06270 */
[----:B---3--:R-:W-:Y:S02]  /*2f60*/  IMAD.MOV.U32 R9, RZ, RZ, R11 ;  /* 0x000000ffff097224 */ /* 0x008fe400078e000b */
[----:B------:R-:W-:Y:S02]  /*2f70*/  IMAD.MOV.U32 R0, RZ, RZ, R8 ;  /* 0x000000ffff007224 */ /* 0x000fe400078e0008 */
[----:B------:R-:W-:Y:S02]  /*2f80*/  IMAD.MOV.U32 R2, RZ, RZ, R4 ;  /* 0x000000ffff027224 */ /* 0x000fe400078e0004 */
[----:B------:R-:W-:Y:S02]  /*2f90*/  IMAD.MOV.U32 R3, RZ, RZ, R5 ;  /* 0x000000ffff037224 */ /* 0x000fe400078e0005 */
        /* <DEDUP_REMOVED lines=8> */
[----:B------:R-:W-:Y:S02]  /*3020*/  IMAD.MOV.U32 R2, RZ, RZ, R6 ;  /* 0x000000ffff027224 */ /* 0x000fe400078e0006 */
[----:B------:R-:W-:Y:S02]  /*3030*/  IMAD.MOV.U32 R3, RZ, RZ, R7 ;  /* 0x000000ffff037224 */ /* 0x000fe400078e0007 */
[----:B0-----:R-:W-:-:S02]  /*3040*/  IMAD.MOV.U32 R9, RZ, RZ, R12 ;  /* 0x000000ffff097224 */ /* 0x001fc400078e000c */
        /* <DEDUP_REMOVED lines=16> */
.L_x_644:
[----:B------:R-:W-:Y:S05]  /*3150*/  BSYNC.RECONVERGENT B1 ;  /* 0x0000000000017941 */ /* 0x000fea0003800200 */
.L_x_643:
[----:B------:R-:W-:Y:S01]  /*3160*/  UISETP.GE.AND UP0, UPT, UR6, 0x61, UPT ;  /* 0x000000610600788c */ /* 0x000fe2000bf06270 */
[----:B------:R-:W-:Y:S01]  /*3170*/  IMAD.MOV.U32 R11, RZ, RZ, R9 ;  /* 0x000000ffff0b7224 */ /* 0x000fe200078e0009 */
[----:B------:R-:W-:Y:S01]  /*3180*/  MOV R8, R0 ;  /* 0x0000000000087202 */ /* 0x000fe20000000f00 */
[----:B------:R-:W-:Y:S02]  /*3190*/  IMAD.MOV.U32 R4, RZ, RZ, R2 ;  /* 0x000000ffff047224 */ /* 0x000fe400078e0002 */
[----:B------:R-:W-:-:S04]  /*31a0*/  IMAD.MOV.U32 R5, RZ, RZ, R3 ;  /* 0x000000ffff057224 */ /* 0x000fc800078e0003 */
        /* <DEDUP_REMOVED lines=27> */
.L_x_646:
[----:B------:R-:W-:Y:S05]  /*3360*/  BSYNC.RECONVERGENT B1 ;  /* 0x0000000000017941 */ /* 0x000fea0003800200 */
.L_x_645:
[----:B------:R-:W-:Y:S01]  /*3370*/  UISETP.GE.AND UP0, UPT, UR6, 0x81, UPT ;  /* 0x000000810600788c */ /* 0x000fe2000bf06270 */
[----:B------:R-:W-:Y:S02]  /*3380*/  IMAD.MOV.U32 R9, RZ, RZ, R11 ;  /* 0x000000ffff097224 */ /* 0x000fe400078e000b */
        /* <DEDUP_REMOVED lines=30> */
.L_x_648:
[----:B------:R-:W-:Y:S05]  /*3570*/  BSYNC.RECONVERGENT B1 ;  /* 0x0000000000017941 */ /* 0x000fea0003800200 */
.L_x_647:
        /* <DEDUP_REMOVED lines=32> */
.L_x_650:
[----:B------:R-:W-:Y:S05]  /*3780*/  BSYNC.RECONVERGENT B1 ;  /* 0x0000000000017941 */ /* 0x000fea0003800200 */
.L_x_649:
        /* <DEDUP_REMOVED lines=14> */
[----:B------:R-:W-:Y:S01]  /*3870*/  IMAD.MOV.U32 R7, RZ, RZ, R3 ;  /* 0x000000ffff077224 */ /* 0x000fe200078e0003 */
[----:B0-----:R-:W-:Y:S01]  /*3880*/  MOV R0, R13 ;  /* 0x0000000d00007202 */ /* 0x001fe20000000f00 */
        /* <DEDUP_REMOVED lines=16> */
.L_x_652:
[----:B------:R-:W-:Y:S05]  /*3990*/  BSYNC.RECONVERGENT B1 ;  /* 0x0000000000017941 */ /* 0x000fea0003800200 */
.L_x_651:
[----:B------:R-:W-:Y:S01]  /*39a0*/  UISETP.GE.AND UP0, UPT, UR6, 0xe1, UPT ;  /* 0x000000e10600788c */ /* 0x000fe2000bf06270 */
[----:B------:R-:W-:Y:S02]  /*39b0*/  IMAD.MOV.U32 R14, RZ, RZ, R9 ;  /* 0x000000ffff0e7224 */ /* 0x000fe400078e0009 */
[----:B------:R-:W-:Y:S02]  /*39c0*/  IMAD.MOV.U32 R15, RZ, RZ, R0 ;  /* 0x000000ffff0f7224 */ /* 0x000fe400078e0000 */
[----:B------:R-:W-:Y:S02]  /*39d0*/  IMAD.MOV.U32 R2, RZ, RZ, R6 ;  /* 0x000000ffff027224 */ /* 0x000fe400078e0006 */
[----:B------:R-:W-:Y:S02]  /*39e0*/  IMAD.MOV.U32 R3, RZ, RZ, R7 ;  /* 0x000000ffff037224 */ /* 0x000fe400078e0007 */
[----:B------:R-:W-:Y:S05]  /*39f0*/  BRA.U !UP0, `(.L_x_616) ;  /* 0x0000002908a47547 */ /* 0x000fea000b800000 */
[----:B------:R-:W1:Y:S01]  /*3a00*/  S2UR UR5, SR_CgaCtaId ;  /* 0x00000000000579c3 */ /* 0x000e620000008800 */
[----:B------:R-:W-:Y:S02]  /*3a10*/  UMOV UR4, 0x400 ;  /* 0x0000040000047882 */ /* 0x000fe40000000000 */
[----:B-1----:R-:W-:-:S09]  /*3a20*/  ULEA UR4, UR5, UR4, 0x18 ;  /* 0x0000000405047291 */ /* 0x002fd2000f8ec0ff */
[----:B------:R-:W1:Y:S04]  /*3a30*/  LDS.64 R4, [UR4+0x78] ;  /* 0x00007804ff047984 */ /* 0x000e680008000a00 */
[----:B------:R-:W2:Y:S01]  /*3a40*/  LDS.64 R10, [UR4+0x80] ;  /* 0x00008004ff0a7984 */ /* 0x000ea20008000a00 */
        /* <DEDUP_REMOVED lines=21> */
.L_x_584:
        /* <DEDUP_REMOVED lines=30> */
[----:B------:R-:W-:Y:S02]  /*3d80*/  ISETP.GE.U32.AND.EX P0, PT, RZ, RZ, PT, P0 ;  /* 0x000000ffff00720c */ /* 0x000fe40003f06100 */
[----:B------:R-:W-:-:S11]  /*3d90*/  IADD3.X R7, PT, PT, RZ, UR7, RZ, P1, !PT ;  /* 0x00000007ff077c10 */ /* 0x000fd60008ffe4ff */
[----:B------:R-:W-:-:S06]  /*3da0*/  DSETP.LT.OR P0, PT, |R8|, |R4|, !P0 ;  /* 0x400000040800722a */ /* 0x000fcc0004701600 */
[----:B------:R-:W-:Y:S02]  /*3db0*/  FSEL R8, R4, R8, P0 ;  /* 0x0000000804087208 */ /* 0x000fe40000000000 */
[----:B------:R-:W-:Y:S02]  /*3dc0*/  FSEL R9, R5, R9, P0 ;  /* 0x0000000905097208 */ /* 0x000fe40000000000 */
[----:B------:R-:W-:Y:S02]  /*3dd0*/  SEL R23, R6, R23, P0 ;  /* 0x0000001706177207 */ /* 0x000fe40000000000 */
[----:B------:R-:W-:-:S07]  /*3de0*/  SEL R24, R7, R24, P0 ;  /* 0x0000001807187207 */ /* 0x000fce0000000000 */
.L_x_654:
[----:B------:R-:W-:Y:S05]  /*3df0*/  BSYNC.RECONVERGENT B1 ;  /* 0x0000000000017941 */ /* 0x000fea0003800200 */
.L_x_653:
[----:B------:R-:W-:Y:S01]  /*3e00*/  UISETP.GE.U32.AND UP0, UPT, UR4, 0xa00, UPT ;  /* 0x00000a000400788c */ /* 0x000fe2000bf06070 */
[----:B------:R-:W-:-:S08]  /*3e10*/  IMAD.MOV.U32 R5, RZ, RZ, 0x500 ;  /* 0x00000500ff057424 */ /* 0x000fd000078e00ff */
[----:B------:R-:W-:Y:S05]  /*3e20*/  BRA.U !UP0, `(.L_x_655) ;  /* 0x00000005084c7547 */ /* 0x000fea000b800000 */
[----:B------:R-:W-:Y:S01]  /*3e30*/  IMAD.MOV.U32 R12, RZ, RZ, R8 ;  /* 0x000000ffff0c7224 */ /* 0x000fe200078e0008 */
[----:B------:R-:W0:Y:S01]  /*3e40*/  LDCU UR4, c[0x0][0x398] ;  /* 0x00007300ff0477ac */ /* 0x000e220008000800 */
[----:B------:R-:W-:Y:S02]  /*3e50*/  IMAD.MOV.U32 R13, RZ, RZ, R9 ;  /* 0x000000ffff0d7224 */ /* 0x000fe400078e0009 */
[----:B------:R-:W-:Y:S01]  /*3e60*/  IMAD.MOV.U32 R17, RZ, RZ, 0x500 ;  /* 0x00000500ff117424 */ /* 0x000fe200078e00ff */
[----:B------:R-:W1:Y:S01]  /*3e70*/  LDCU.64 UR6, c[0x0][0x388] ;  /* 0x00007100ff0677ac */ /* 0x000e620008000a00 */
[----:B------:R-:W-:-:S05]  /*3e80*/  NOP ;  /* 0x0000000000007918 */ /* 0x000fca0000000000 */
.L_x_656:
[----:B------:R-:W-:-:S05]  /*3e90*/  IMAD.WIDE.U32 R26, R17, 0x8, R2 ;  /* 0x00000008111a7825 */ /* 0x000fca00078e0002 */
[----:B------:R-:W2:Y:S04]  /*3ea0*/  LDG.E.64 R14, desc[UR8][R26.64] ;  /* 0x000000081a0e7981 */ /* 0x000ea8000c1e1b00 */
[----:B------:R-:W3:Y:S04]  /*3eb0*/  LDG.E.64 R4, desc[UR8][R26.64+0x800] ;  /* 0x000800081a047981 */ /* 0x000ee8000c1e1b00 */
[----:B------:R-:W4:Y:S04]  /*3ec0*/  LDG.E.64 R6, desc[UR8][R26.64+0x1000] ;  /* 0x001000081a067981 */ /* 0x000f28000c1e1b00 */
[----:B------:R-:W5:Y:S04]  /*3ed0*/  LDG.E.64 R10, desc[UR8][R26.64+0x1800] ;  /* 0x001800081a0a7981 */ /* 0x000f68000c1e1b00 */
[----:B------:R-:W5:Y:S01]  /*3ee0*/  LDG.E.64 R8, desc[UR8][R26.64+0x2000] ;  /* 0x002000081a087981 */ /* 0x000f62000c1e1b00 */
[----:B-1----:R-:W-:-:S04]  /*3ef0*/  IADD3 R18, P0, P1, R0, UR6, R17 ;  /* 0x0000000600127c10 */ /* 0x002fc8000f91e011 */
[----:B------:R-:W-:Y:S01]  /*3f00*/  IADD3.X R16, PT, PT, RZ, UR7, RZ, P0, P1 ;  /* 0x00000007ff107c10 */ /* 0x000fe200087e24ff */
[----:B------:R-:W-:Y:S01]  /*3f10*/  IMAD.MOV.U32 R20, RZ, RZ, R18 ;  /* 0x000000ffff147224 */ /* 0x000fe200078e0012 */
[----:B------:R-:W-:-:S03]  /*3f20*/  IADD3 R22, P3, PT, R18, 0x100, RZ ;  /* 0x0000010012167810 */ /* 0x000fc60007f7e0ff */
        /* <DEDUP_REMOVED lines=11> */
[----:B------:R-:W-:Y:S01]  /*3fe0*/  IMAD.X R24, RZ, RZ, R16, P3 ;  /* 0x000000ffff187224 */ /* 0x000fe200018e0610 */
[----:B------:R-:W-:-:S03]  /*3ff0*/  IADD3 R13, P3, PT, R18, 0x200, RZ ;  /* 0x00000200120d7810 */ /* 0x000fc60007f7e0ff */
[----:B---3--:R-:W-:-:S14]  /*4000*/  DSETP.GEU.AND P1, PT, |R14|, |R4|, PT ;  /* 0x400000040e00722a */ /* 0x008fdc0003f2e200 */
[----:B------:R-:W-:-:S04]  /*4010*/  @P1 ISETP.GE.U32.AND P0, PT, R20, R22, PT ;  /* 0x000000161400120c */ /* 0x000fc80003f06070 */
[----:B------:R-:W-:-:S13]  /*4020*/  @P1 ISETP.GE.AND.EX P0, PT, R19, R24, PT, P0 ;  /* 0x000000181300120c */ /* 0x000fda0003f06300 */
[----:B------:R-:W-:-:S06]  /*4030*/  @P1 DSETP.LT.OR P0, PT, |R4|, |R14|, !P0 ;  /* 0x4000000e0400122a */ /* 0x000fcc0004701600 */
[----:B------:R-:W-:Y:S01]  /*4040*/  @P1 FSEL R12, R14, R4, P0 ;  /* 0x000000040e0c1208 */ /* 0x000fe20000000000 */
[----:B------:R-:W-:Y:S01]  /*4050*/  IMAD.X R14, RZ, RZ, R16, P3 ;  /* 0x000000ffff0e7224 */ /* 0x000fe200018e0610 */
[----:B------:R-:W-:Y:S02]  /*4060*/  @P1 FSEL R15, R15, R5, P0 ;  /* 0x000000050f0f1208 */ /* 0x000fe40000000000 */
[----:B------:R-:W-:Y:S01]  /*4070*/  @P1 SEL R22, R20, R22, P0 ;  /* 0x0000001614161207 */ /* 0x000fe20000000000 */
[----:B------:R-:W-:Y:S01]  /*4080*/  @P1 IMAD.MOV.U32 R4, RZ, RZ, R12 ;  /* 0x000000ffff041224 */ /* 0x000fe200078e000c */
[----:B------:R-:W-:Y:S01]  /*4090*/  IADD3 R12, P3, PT, R18, 0x300, RZ ;  /* 0x00000300120c7810 */ /* 0x000fe20007f7e0ff */
[----:B------:R-:W-:Y:S02]  /*40a0*/  @P1 IMAD.MOV.U32 R5, RZ, RZ, R15 ;  /* 0x000000ffff051224 */ /* 0x000fe400078e000f */
[----:B------:R-:W-:Y:S01]  /*40b0*/  IMAD.MOV.U32 R15, RZ, RZ, R24 ;  /* 0x000000ffff0f7224 */ /* 0x000fe200078e0018 */
[----:B------:R-:W-:-:S03]  /*40c0*/  @P1 SEL R15, R19, R24, P0 ;  /* 0x00000018130f1207 */ /* 0x000fc60000000000 */
[----:B----4-:R-:W-:-:S14]  /*40d0*/  DSETP.GEU.AND P2, PT, |R4|, |R6|, PT ;  /* 0x400000060400722a */ /* 0x010fdc0003f4e200 */
[----:B------:R-:W-:-:S04]  /*40e0*/  @P2 ISETP.GE.U32.AND P0, PT, R22, R13, PT ;  /* 0x0000000d1600220c */ /* 0x000fc80003f06070 */
[----:B------:R-:W-:-:S13]  /*40f0*/  @P2 ISETP.GE.AND.EX P0, PT, R15, R14, PT, P0 ;  /* 0x0000000e0f00220c */ /* 0x000fda0003f06300 */
[----:B------:R-:W-:-:S06]  /*4100*/  @P2 DSETP.LT.OR P0, PT, |R6|, |R4|, !P0 ;  /* 0x400000040600222a */ /* 0x000fcc0004701600 */
[----:B------:R-:W-:Y:S02]  /*4110*/  @P2 FSEL R4, R4, R6, P0 ;  /* 0x0000000604042208 */ /* 0x000fe40000000000 */
[----:B------:R-:W-:Y:S02]  /*4120*/  @P2 FSEL R5, R5, R7, P0 ;  /* 0x0000000705052208 */ /* 0x000fe40000000000 */
[----:B------:R-:W-:Y:S01]  /*4130*/  @P2 SEL R14, R15, R14, P0 ;  /* 0x0000000e0f0e2207 */ /* 0x000fe20000000000 */
[----:B------:R-:W-:Y:S02]  /*4140*/  @P2 IMAD.MOV.U32 R6, RZ, RZ, R4 ;  /* 0x000000ffff062224 */ /* 0x000fe400078e0004 */
[----:B------:R-:W-:Y:S02]  /*4150*/  @P2 IMAD.MOV.U32 R7, RZ, RZ, R5 ;  /* 0x000000ffff072224 */ /* 0x000fe400078e0005 */
[----:B------:R-:W-:Y:S01]  /*4160*/  IMAD.MOV.U32 R5, RZ, RZ, R13 ;  /* 0x000000ffff057224 */ /* 0x000fe200078e000d */
[----:B------:R-:W-:Y:S01]  /*4170*/  @P2 SEL R5, R22, R13, P0 ;  /* 0x0000000d16052207 */ /* 0x000fe20000000000 */
        /* <DEDUP_REMOVED lines=13> */
[----:B------:R-:W-:-:S04]  /*4250*/  IADD3 R5, PT, PT, R17, 0xa00, RZ ;  /* 0x00000a0011057810 */ /* 0x000fc80007ffe0ff */
[----:B0-----:R-:W-:Y:S01]  /*4260*/  ISETP.GT.AND P1, PT, R5, UR4, PT ;  /* 0x0000000405007c0c */ /* 0x001fe2000bf24270 */
[----:B------:R-:W-:Y:S01]  /*4270*/  DSETP.GEU.AND P2, PT, |R10|, |R8|, PT ;  /* 0x400000080a00722a */ /* 0x000fe20003f4e200 */
[----:B------:R-:W-:-:S04]  /*4280*/  VIADD R5, R17, 0x500 ;  /* 0x0000050011057836 */ /* 0x000fc80000000000 */
[----:B------:R-:W-:-:S09]  /*4290*/  IMAD.MOV.U32 R17, RZ, RZ, R5 ;  /* 0x000000ffff117224 */ /* 0x000fd200078e0005 */
        /* <DEDUP_REMOVED lines=12> */
.L_x_655:
        /* <DEDUP_REMOVED lines=14> */
[----:B------:R-:W-:Y:S01]  /*4440*/  IMAD.IADD R7, R0, 0x1, R5 ;  /* 0x0000000100077824 */ /* 0x000fe200078e0205 */
[----:B------:R-:W-:-:S04]  /*4450*/  LEA.HI R4, R10, 0x1, RZ, 0x18 ;  /* 0x000000010a047811 */ /* 0x000fc800078fc0ff */
[C---:B------:R-:W-:Y:S02]  /*4460*/  IADD3 R14, P0, PT, R7.reuse, UR6, RZ ;  /* 0x00000006070e7c10 */ /* 0x040fe4000ff1e0ff */
[----:B------:R-:W-:Y:S01]  /*4470*/  LOP3.LUT R6, R4, 0x3, RZ, 0xc0, !PT ;  /* 0x0000000304067812 */ /* 0x000fe200078ec0ff */
[----:B------:R-:W-:Y:S02]  /*4480*/  IMAD.MOV.U32 R4, RZ, RZ, R0 ;  /* 0x000000ffff047224 */ /* 0x000fe400078e0000 */
[----:B------:R-:W-:Y:S02]  /*4490*/  IMAD.X R15, RZ, RZ, UR7, P0 ;  /* 0x00000007ff0f7e24 */ /* 0x000fe400080e06ff */
[----:B------:R-:W-:Y:S02]  /*44a0*/  IMAD.MOV R11, RZ, RZ, -R6 ;  /* 0x000000ffff0b7224 */ /* 0x000fe400078e0a06 */
[----:B0-----:R-:W-:-:S04]  /*44b0*/  IMAD.WIDE.U32 R2, R7, 0x8, R2 ;  /* 0x0000000807027825 */ /* 0x001fc800078e0002 */
[----:B------:R-:W-:Y:S02]  /*44c0*/  IMAD.MOV.U32 R12, RZ, RZ, R2 ;  /* 0x000000ffff0c7224 */ /* 0x000fe400078e0002 */
[----:B------:R-:W-:-:S07]  /*44d0*/  IMAD.MOV.U32 R13, RZ, RZ, R3 ;  /* 0x000000ffff0d7224 */ /* 0x000fce00078e0003 */
.L_x_663:
[----:B------:R-:W-:Y:S02]  /*44e0*/  IMAD.MOV.U32 R2, RZ, RZ, R12 ;  /* 0x000000ffff027224 */ /* 0x000fe400078e000c */
[----:B------:R-:W-:-:S06]  /*44f0*/  IMAD.MOV.U32 R3, RZ, RZ, R13 ;  /* 0x000000ffff037224 */ /* 0x000fcc00078e000d */
[----:B------:R-:W2:Y:S01]  /*4500*/  LDG.E.64 R2, desc[UR8][R2.64] ;  /* 0x0000000802027981 */ /* 0x000ea2000c1e1b00 */
[----:B------:R-:W-:Y:S01]  /*4510*/  VIADD R11, R11, 0x1 ;  /* 0x000000010b0b7836 */ /* 0x000fe20000000000 */
[----:B------:R-:W-:Y:S01]  /*4520*/  BSSY.RECONVERGENT B3, `(.L_x_661) ;  /* 0x000001b000037945 */ /* 0x000fe20003800200 */
[----:B------:R-:W-:Y:S01]  /*4530*/  IMAD.MOV.U32 R19, RZ, RZ, R23 ;  /* 0x000000ffff137224 */ /* 0x000fe200078e0017 */
[----:B------:R-:W-:Y:S01]  /*4540*/  MOV R7, R9 ;  /* 0x0000000900077202 */ /* 0x000fe20000000f00 */
[----:B------:R-:W-:Y:S01]  /*4550*/  IMAD.MOV.U32 R16, RZ, RZ, R24 ;  /* 0x000000ffff107224 */ /* 0x000fe200078e0018 */
[----:B------:R-:W-:Y:S01]  /*4560*/  ISETP.NE.AND P2, PT, R11, RZ, PT ;  /* 0x000000ff0b00720c */ /* 0x000fe20003f45270 */
[----:B------:R-:W-:Y:S01]  /*4570*/  IMAD.MOV.U32 R6, RZ, RZ, R8 ;  /* 0x000000ffff067224 */ /* 0x000fe200078e0008 */
[----:B------:R-:W-:Y:S01]  /*4580*/  IADD3 R12, P3, PT, R12, 0x800, RZ ;  /* 0x000008000c0c7810 */ /* 0x000fe20007f7e0ff */
[----:B------:R-:W-:Y:S02]  /*4590*/  IMAD.MOV.U32 R23, RZ, RZ, R14 ;  /* 0x000000ffff177224 */ /* 0x000fe400078e000e */
[----:B------:R-:W-:Y:S01]  /*45a0*/  IMAD.MOV.U32 R24, RZ, RZ, R15 ;  /* 0x000000ffff187224 */ /* 0x000fe200078e000f */
[----:B--2---:R-:W-:Y:S01]  /*45b0*/  DSETP.GEU.AND P0, PT, |R8|, |R2|, PT ;  /* 0x400000020800722a */ /* 0x004fe20003f0e200 */
[----:B------:R-:W-:-:S02]  /*45c0*/  IMAD.MOV.U32 R8, RZ, RZ, R2 ;  /* 0x000000ffff087224 */ /* 0x000fc400078e0002 */
        /* <DEDUP_REMOVED lines=16> */
.L_x_662:
[----:B------:R-:W-:Y:S05]  /*46d0*/  BSYNC.RECONVERGENT B3 ;  /* 0x0000000000037941 */ /* 0x000fea0003800200 */
.L_x_661:
[----:B------:R-:W-:Y:S01]  /*46e0*/  IADD3 R14, P0, PT, R14, 0x100, RZ ;  /* 0x000001000e0e7810 */ /* 0x000fe20007f1e0ff */
[----:B------:R-:W-:Y:S02]  /*46f0*/  VIADD R4, R4, 0x100 ;  /* 0x0000010004047836 */ /* 0x000fe40000000000 */
[----:B------:R-:W-:Y:S02]  /*4700*/  IMAD.X R13, RZ, RZ, R13, P3 ;  /* 0x000000ffff0d7224 */ /* 0x000fe400018e060d */
[----:B------:R-:W-:Y:S01]  /*4710*/  IMAD.X R15, RZ, RZ, R15, P0 ;  /* 0x000000ffff0f7224 */ /* 0x000fe200000e060f */
[----:B------:R-:W-:Y:S07]  /*4720*/  @P2 BRA `(.L_x_663) ;  /* 0xfffffffc006c2947 */ /* 0x000fee000383ffff */
.L_x_660:
[----:B------:R-:W-:Y:S05]  /*4730*/  BSYNC.RECONVERGENT B2 ;  /* 0x0000000000027941 */ /* 0x000fea0003800200 */
.L_x_659:
[----:B------:R-:W-:-:S13]  /*4740*/  ISETP.GE.U32.AND P0, PT, R10, 0x300, PT ;  /* 0x000003000a00780c */ /* 0x000fda0003f06070 */
[----:B------:R-:W-:Y:S05]  /*4750*/  @!P0 BRA `(.L_x_658) ;  /* 0x0000000400fc8947 */ /* 0x000fea0003800000 */
[----:B------:R-:W0:Y:S01]  /*4760*/  LDCU.128 UR12, c[0x0][0x380] ;  /* 0x00007000ff0c77ac */ /* 0x000e220008000c00 */
[----:B------:R-:W1:Y:S01]  /*4770*/  LDC.64 R20, c[0x0][0x380] ;  /* 0x0000e000ff147b82 */ /* 0x000e620000000a00 */
[C---:B------:R-:W-:Y:S01]  /*4780*/  IADD3 R7, P1, PT, R4.reuse, R5, RZ ;  /* 0x0000000504077210 */ /* 0x040fe20007f3e0ff */
[C---:B------:R-:W-:Y:S02]  /*4790*/  IMAD.IADD R16, R4.reuse, 0x1, R5 ;  /* 0x0000000104107824 */ /* 0x040fe400078e0205 */
[----:B------:R-:W-:Y:S02]  /*47a0*/  VIADD R22, R4, 0x200 ;  /* 0x0000020004167836 */ /* 0x000fe40000000000 */
[----:B------:R-:W-:Y:S02]  /*47b0*/  IMAD.X R10, RZ, RZ, RZ, P1 ;  /* 0x000000ffff0a7224 */ /* 0x000fe400008e06ff */
[----:B------:R-:W2:Y:S01]  /*47c0*/  LDC.64 R2, c[0x0][0x388] ;  /* 0x0000e200ff027b82 */ /* 0x000ea20000000a00 */
[----:B0-----:R-:W-:-:S02]  /*47d0*/  LEA R6, P2, R7, UR12, 0x3 ;  /* 0x0000000c07067c11 */ /* 0x001fc4000f8418ff */
[----:B------:R-:W-:Y:S02]  /*47e0*/  IADD3 R18, P0, PT, R16, UR14, RZ ;  /* 0x0000000e10127c10 */ /* 0x000fe4000ff1e0ff */
[----:B------:R-:W-:Y:S02]  /*47f0*/  IADD3 R6, P1, PT, R6, 0x1800, RZ ;  /* 0x0000180006067810 */ /* 0x000fe40007f3e0ff */
[----:B------:R-:W-:Y:S01]  /*4800*/  LEA.HI.X R5, R7, UR13, R10, 0x3, P2 ;  /* 0x0000000d07057c11 */ /* 0x000fe200090f1c0a */
[----:B-1----:R-:W-:-:S04]  /*4810*/  IMAD.WIDE.U32 R20, R16, 0x8, R20 ;  /* 0x0000000810147825 */ /* 0x002fc800078e0014 */
[----:B------:R-:W-:Y:S02]  /*4820*/  IMAD.X R19, RZ, RZ, UR15, P0 ;  /* 0x0000000fff137e24 */ /* 0x000fe400080e06ff */
[----:B------:R-:W-:-:S07]  /*4830*/  IMAD.X R5, RZ, RZ, R5, P1 ;  /* 0x000000ffff057224 */ /* 0x000fce00008e0605 */
.L_x_672:
[----:B------:R-:W3:Y:S01]  /*4840*/  LDG.E.64 R14, desc[UR8][R20.64] ;  /* 0x00000008140e7981 */ /* 0x000ee2000c1e1b00 */
[----:B------:R-:W-:-:S05]  /*4850*/  IMAD.MOV.U32 R4, RZ, RZ, R6 ;  /* 0x000000ffff047224 */ /* 0x000fca00078e0006 */
[----:B------:R0:W5:Y:S04]  /*4860*/  LDG.E.64 R10, desc[UR8][R4.64+-0x1000] ;  /* 0xfff00008040a7981 */ /* 0x000168000c1e1b00 */
[----:B------:R0:W5:Y:S01]  /*4870*/  LDG.E.64 R6, desc[UR8][R4.64+-0x800] ;  /* 0xfff8000804067981 */ /* 0x000162000c1e1b00 */
[----:B------:R-:W-:Y:S01]  /*4880*/  BSSY.RECONVERGENT B2, `(.L_x_664) ;  /* 0x0000015000027945 */ /* 0x000fe20003800200 */
[----:B------:R-:W-:Y:S02]  /*4890*/  IMAD.MOV.U32 R26, RZ, RZ, R18 ;  /* 0x000000ffff1a7224 */ /* 0x000fe400078e0012 */
[----:B------:R-:W-:Y:S01]  /*48a0*/  IMAD.MOV.U32 R25, RZ, RZ, R19 ;  /* 0x000000ffff197224 */ /* 0x000fe200078e0013 */
[----:B---3--:R-:W-:Y:S01]  /*48b0*/  DSETP.GEU.AND P0, PT, |R8|, |R14|, PT ;  /* 0x4000000e0800722a */ /* 0x008fe20003f0e200 */
[----:B------:R-:W-:Y:S01]  /*48c0*/  MOV R12, R14 ;  /* 0x0000000e000c7202 */ /* 0x000fe20000000f00 */
[----:B------:R-:W-:-:S12]  /*48d0*/  IMAD.MOV.U32 R13, RZ, RZ, R15 ;  /* 0x000000ffff0d7224 */ /* 0x000fd800078e000f */
        /* <DEDUP_REMOVED lines=15> */
.L_x_665:
[----:B------:R-:W-:Y:S05]  /*49d0*/  BSYNC.RECONVERGENT B2 ;  /* 0x0000000000027941 */ /* 0x000fea0003800200 */
.L_x_664:
[----:B-----5:R-:W-:Y:S01]  /*49e0*/  DSETP.GEU.AND P0, PT, |R12|, |R10|, PT ;  /* 0x4000000a0c00722a */ /* 0x020fe20003f0e200 */
[----:B------:R-:W-:Y:S01]  /*49f0*/  VIADD R9, R16, 0x100 ;  /* 0x0000010010097836 */ /* 0x000fe20000000000 */
[----:B------:R-:W-:Y:S01]  /*4a00*/  BSSY.RECONVERGENT B2, `(.L_x_666) ;  /* 0x0000016000027945 */ /* 0x000fe20003800200 */
[----:B------:R-:W-:-:S03]  /*4a10*/  IMAD.MOV.U32 R8, RZ, RZ, R10 ;  /* 0x000000ffff087224 */ /* 0x000fc600078e000a */
[----:B--2---:R-:W-:Y:S01]  /*4a20*/  IADD3 R23, P1, PT, R9, R2, RZ ;  /* 0x0000000209177210 */ /* 0x004fe20007f3e0ff */
[----:B------:R-:W-:-:S04]  /*4a30*/  IMAD.MOV.U32 R9, RZ, RZ, R11 ;  /* 0x000000ffff097224 */ /* 0x000fc800078e000b */
[----:B------:R-:W-:Y:S02]  /*4a40*/  IMAD.X R24, RZ, RZ, R3, P1 ;  /* 0x000000ffff187224 */ /* 0x000fe400008e0603 */
[----:B------:R-:W-:Y:S02]  /*4a50*/  IMAD.MOV.U32 R15, RZ, RZ, R23 ;  /* 0x000000ffff0f7224 */ /* 0x000fe400078e0017 */
[----:B------:R-:W-:Y:S01]  /*4a60*/  IMAD.MOV.U32 R14, RZ, RZ, R24 ;  /* 0x000000ffff0e7224 */ /* 0x000fe200078e0018 */
        /* <DEDUP_REMOVED lines=15> */
.L_x_667:
[----:B------:R-:W-:Y:S05]  /*4b60*/  BSYNC.RECONVERGENT B2 ;  /* 0x0000000000027941 */ /* 0x000fea0003800200 */
.L_x_666:
[----:B------:R0:W5:Y:S01]  /*4b70*/  LDG.E.64 R10, desc[UR8][R4.64] ;  /* 0x00000008040a7981 */ /* 0x000162000c1e1b00 */
[----:B------:R-:W-:Y:S01]  /*4b80*/  DSETP.GEU.AND P0, PT, |R8|, |R6|, PT ;  /* 0x400000060800722a */ /* 0x000fe20003f0e200 */
[----:B------:R-:W-:Y:S01]  /*4b90*/  VIADD R13, R16, 0x200 ;  /* 0x00000200100d7836 */ /* 0x000fe20000000000 */
[----:B------:R-:W-:Y:S01]  /*4ba0*/  BSSY.RECONVERGENT B2, `(.L_x_668) ;  /* 0x0000016000027945 */ /* 0x000fe20003800200 */
[----:B------:R-:W-:-:S03]  /*4bb0*/  MOV R12, R6 ;  /* 0x00000006000c7202 */ /* 0x000fc60000000f00 */
[----:B------:R-:W-:Y:S01]  /*4bc0*/  IADD3 R24, P1, PT, R13, R2, RZ ;  /* 0x000000020d187210 */ /* 0x000fe20007f3e0ff */
[----:B------:R-:W-:-:S04]  /*4bd0*/  IMAD.MOV.U32 R13, RZ, RZ, R7 ;  /* 0x000000ffff0d7224 */ /* 0x000fc800078e0007 */
[----:B------:R-:W-:Y:S02]  /*4be0*/  IMAD.X R23, RZ, RZ, R3, P1 ;  /* 0x000000ffff177224 */ /* 0x000fe400008e0603 */
        /* <DEDUP_REMOVED lines=17> */
.L_x_669:
[----:B------:R-:W-:Y:S05]  /*4d00*/  BSYNC.RECONVERGENT B2 ;  /* 0x0000000000027941 */ /* 0x000fea0003800200 */
.L_x_668:
[----:B-----5:R-:W-:Y:S01]  /*4d10*/  DSETP.GEU.AND P0, PT, |R12|, |R10|, PT ;  /* 0x4000000a0c00722a */ /* 0x020fe20003f0e200 */
[----:B------:R-:W-:Y:S01]  /*4d20*/  VIADD R7, R16, 0x300 ;  /* 0x0000030010077836 */ /* 0x000fe20000000000 */
[----:B------:R-:W-:Y:S01]  /*4d30*/  BSSY.RECONVERGENT B2, `(.L_x_670) ;  /* 0x0000016000027945 */ /* 0x000fe20003800200 */
[----:B------:R-:W-:Y:S02]  /*4d40*/  IMAD.MOV.U32 R8, RZ, RZ, R10 ;  /* 0x000000ffff087224 */ /* 0x000fe400078e000a */
[----:B------:R-:W-:Y:S01]  /*4d50*/  IMAD.MOV.U32 R9, RZ, RZ, R11 ;  /* 0x000000ffff097224 */ /* 0x000fe200078e000b */
[----:B------:R-:W-:-:S05]  /*4d60*/  IADD3 R7, P1, PT, R7, R2, RZ ;  /* 0x0000000207077210 */ /* 0x000fca0007f3e0ff */
        /* <DEDUP_REMOVED lines=18> */
.L_x_671:
[----:B------:R-:W-:Y:S05]  /*4e90*/  BSYNC.RECONVERGENT B2 ;  /* 0x0000000000027941 */ /* 0x000fea0003800200 */
.L_x_670:
[----:B------:R-:W-:Y:S01]  /*4ea0*/  VIADD R10, R22, 0x200 ;  /* 0x00000200160a7836 */ /* 0x000fe20000000000 */
[----:B------:R-:W-:Y:S01]  /*4eb0*/  IADD3 R6, P2, PT, R4, 0x2000, RZ ;  /* 0x0000200004067810 */ /* 0x000fe20007f5e0ff */
[----:B------:R-:W-:Y:S01]  /*4ec0*/  VIADD R22, R22, 0x400 ;  /* 0x0000040016167836 */ /* 0x000fe20000000000 */
[----:B------:R-:W-:Y:S01]  /*4ed0*/  IADD3 R18, P1, PT, R18, 0x400, RZ ;  /* 0x0000040012127810 */ /* 0x000fe20007f3e0ff */
[----:B------:R-:W-:Y:S01]  /*4ee0*/  VIADD R16, R16, 0x400 ;  /* 0x0000040010107836 */ /* 0x000fe20000000000 */
[----:B------:R-:W-:Y:S01]  /*4ef0*/  ISETP.GE.AND P0, PT, R10, R17, PT ;  /* 0x000000110a00720c */ /* 0x000fe20003f06270 */
[----:B------:R-:W-:Y:S01]  /*4f00*/  IMAD.X R5, RZ, RZ, R5, P2 ;  /* 0x000000ffff057224 */ /* 0x000fe200010e0605 */
[----:B------:R-:W-:Y:S02]  /*4f10*/  IADD3 R20, P2, PT, R20, 0x2000, RZ ;  /* 0x0000200014147810 */ /* 0x000fe40007f5e0ff */
[----:B------:R-:W-:-:S03]  /*4f20*/  IADD3.X R19, PT, PT, RZ, R19, RZ, P1, !PT ;  /* 0x00000013ff137210 */ /* 0x000fc60000ffe4ff */
[----:B------:R-:W-:-:S06]  /*4f30*/  IMAD.X R21, RZ, RZ, R21, P2 ;  /* 0x000000ffff157224 */ /* 0x000fcc00010e0615 */
[----:B------:R-:W-:Y:S05]  /*4f40*/  @!P0 BRA `(.L_x_672) ;  /* 0xfffffff8003c8947 */ /* 0x000fea000383ffff */
.L_x_658:
[----:B------:R-:W-:Y:S05]  /*4f50*/  BSYNC.RECONVERGENT B1 ;  /* 0x0000000000017941 */ /* 0x000fea0003800200 */
.L_x_657:
        /* <DEDUP_REMOVED lines=32> */
.L_x_674:
[----:B------:R-:W-:Y:S05]  /*5160*/  BSYNC.RECONVERGENT B1 ;  /* 0x0000000000017941 */ /* 0x000fea0003800200 */
.L_x_673:
        /* <DEDUP_REMOVED lines=31> */
.L_x_676:
[----:B------:R-:W-:Y:S05]  /*5360*/  BSYNC.RECONVERGENT B1 ;  /* 0x0000000000017941 */ /* 0x000fea0003800200 */
.L_x_675:
        /* <DEDUP_REMOVED lines=31> */
.L_x_678:
[----:B------:R-:W-:Y:S05]  /*5560*/  BSYNC.RECONVERGENT B1 ;  /* 0x0000000000017941 */ /* 0x000fea0003800200 */
.L_x_677:
[----:B------:R-:W-:Y:S01]  /*5570*/  ISETP.GT.AND P0, PT, R10, 0x17, PT ;  /* 0x000000170a00780c */ /* 0x000fe20003f04270 */
[----:B-1----:R1:W1:Y:S01]  /*5580*/  SHFL.DOWN PT, R6, R2, 0x8, 0x1f ;  /* 0x09001f0002067f89 */ /* 0x00226200000e0000 */
[----:B------:R-:W-:Y:S01]  /*5590*/  BSSY.RECONVERGENT B1, `(.L_x_679) ;  /* 0x000001d000017945 */ /* 0x000fe20003800200 */
[----:B0-----:R-:W-:Y:S01]  /*55a0*/  IMAD.MOV.U32 R8, RZ, RZ, R11 ;  /* 0x000000ffff087224 */ /* 0x001fe200078e000b */
[----:B------:R-:W-:Y:S01]  /*55b0*/  MOV R4, R2 ;  /* 0x0000000200047202 */ /* 0x000fe20000000f00 */
[----:B--2---:R0:W2:Y:S01]  /*55c0*/  SHFL.DOWN PT, R7, R3, 0x8, 0x1f ;  /* 0x09001f0003077f89 */ /* 0x0040a200000e0000 */
[----:B------:R-:W-:Y:S02]  /*55d0*/  IMAD.MOV.U32 R9, RZ, RZ, R12 ;  /* 0x000000ffff097224 */ /* 0x000fe400078e000c */
[----:B------:R-:W-:Y:S01]  /*55e0*/  IMAD.MOV.U32 R5, RZ, RZ, R3 ;  /* 0x000000ffff057224 */ /* 0x000fe200078e0003 */
[----:B---3--:R0:W3:Y:S04]  /*55f0*/  SHFL.DOWN PT, R14, R11, 0x8, 0x1f ;  /* 0x09001f000b0e7f89 */ /* 0x0080e800000e0000 */
        /* <DEDUP_REMOVED lines=22> */
.L_x_680:
[----:B------:R-:W-:Y:S05]  /*5760*/  BSYNC.RECONVERGENT B1 ;  /* 0x0000000000017941 */ /* 0x000fea0003800200 */
.L_x_679:
        /* <DEDUP_REMOVED lines=31> */
.L_x_682:
[----:B------:R-:W-:Y:S05]  /*5960*/  BSYNC.RECONVERGENT B1 ;  /* 0x0000000000017941 */ /* 0x000fea0003800200 */
.L_x_681:
        /* <DEDUP_REMOVED lines=11> */
.L_x_684:
[----:B------:R-:W-:Y:S05]  /*5a20*/  BSYNC.RECONVERGENT B1 ;  /* 0x0000000000017941 */ /* 0x000fea0003800200 */
.L_x_683:
        /* <DEDUP_REMOVED lines=31> */
.L_x_686:
[----:B------:R-:W-:Y:S05]  /*5c20*/  BSYNC.RECONVERGENT B1 ;  /* 0x0000000000017941 */ /* 0x000fea0003800200 */
.L_x_685:
        /* <DEDUP_REMOVED lines=23> */
.L_x_688:
[----:B------:R-:W-:Y:S05]  /*5da0*/  BSYNC.RECONVERGENT B1 ;  /* 0x0000000000017941 */ /* 0x000fea0003800200 */
.L_x_687:
[----:B------:R-:W-:Y:S01]  /*5db0*/  DSETP.GEU.AND P0, PT, |R4|, |R10|, PT ;  /* 0x4000000a0400722a */ /* 0x000fe20003f0e200 */
[----:B------:R-:W-:Y:S01]  /*5dc0*/  BSSY.RECONVERGENT B1, `(.L_x_689) ;  /* 0x0000014000017945 */ /* 0x000fe20003800200 */
[----:B------:R-:W-:Y:S01]  /*5dd0*/  IMAD.MOV.U32 R2, RZ, RZ, R10 ;  /* 0x000000ffff027224 */ /* 0x000fe200078e000a */
[----:B------:R-:W-:Y:S01]  /*5de0*/  MOV R3, R11 ;  /* 0x0000000b00037202 */ /* 0x000fe20000000f00 */
        /* <DEDUP_REMOVED lines=17> */
.L_x_690:
[----:B------:R-:W-:Y:S05]  /*5f00*/  BSYNC.RECONVERGENT B1 ;  /* 0x0000000000017941 */ /* 0x000fea0003800200 */
.L_x_689:
        /* <DEDUP_REMOVED lines=23> */
.L_x_692:
[----:B------:R-:W-:Y:S05]  /*6080*/  BSYNC.RECONVERGENT B1 ;  /* 0x0000000000017941 */ /* 0x000fea0003800200 */
.L_x_691:
        /* <DEDUP_REMOVED lines=21> */
.L_x_694:
[----:B------:R-:W-:Y:S05]  /*61e0*/  BSYNC.RECONVERGENT B1 ;  /* 0x0000000000017941 */ /* 0x000fea0003800200 */
.L_x_693:
        /* <DEDUP_REMOVED lines=21> */
.L_x_696:
[----:B------:R-:W-:Y:S05]  /*6340*/  BSYNC.RECONVERGENT B1 ;  /* 0x0000000000017941 */ /* 0x000fea0003800200 */
.L_x_695:
        /* <DEDUP_REMOVED lines=20> */
.L_x_616:
[----:B------:R-:W-:Y:S05]  /*6490*/  BSYNC.RECONVERGENT B0 ;  /* 0x0000000000007941 */ /* 0x000fea0003800200 */
.L_x_583:
[----:B------:R-:W-:Y:S05]  /*64a0*/  @P1 EXIT ;  /* 0x000000000000194d */ /* 0x000fea0003800000 */
[----:B012-4-:R-:W0:Y:S02]  /*64b0*/  LDC.64 R4, c[0x0][0x390] ;  /* 0x0000e400ff047b82 */ /* 0x017e240000000a00 */
[----:B0-----:R-:W-:Y:S04]  /*64c0*/  STG.E.64 desc[UR8][R4.64], R2 ;  /* 0x0000000204007986 */ /* 0x001fe8000c101b08 */
[----:B------:R-:W-:Y:S01]  /*64d0*/  STG.E.64 desc[UR8][R4.64+0x8], R14 ;  /* 0x0000080e04007986 */ /* 0x000fe2000c101b08 */
[----:B------:R-:W-:Y:S05]  /*64e0*/  EXIT ;  /* 0x000000000000794d */ /* 0x000fea0003800000 */
.L_x_697:
        /* <DEDUP_REMOVED lines=9> */
.L_x_738:


//--------------------- .text._Z17kernel_gauss_stepPdii --------------------------
	.section	.text._Z17kernel_gauss_stepPdii,"ax",@progbits
	.align	128
        .global         _Z17kernel_gauss_stepPdii
        .type           _Z17kernel_gauss_stepPdii,@function
        .size           _Z17kernel_gauss_stepPdii,(.L_x_729 - _Z17kernel_gauss_stepPdii)
        .other          _Z17kernel_gauss_stepPdii,@"STO_CUDA_ENTRY STV_DEFAULT"
_Z17kernel_gauss_stepPdii:
.text._Z17kernel_gauss_stepPdii:
[----:B------:R-:W-:Y:S01]  /*0000*/  LDC R1, c[0x0][0x37c] ;  /* 0x0000df00ff017b82 */ /* 0x000fe20000000800 */
[----:B------:R-:W0:Y:S01]  /*0010*/  LDCU.64 UR14, c[0x0][0x388] ;  /* 0x00007100ff0e77ac */ /* 0x000e220008000a00 */
[----:B------:R-:W1:Y:S01]  /*0020*/  LDCU.64 UR4, c[0x0][0x380] ;  /* 0x00007000ff0477ac */ /* 0x000e620008000a00 */
[----:B------:R-:W2:Y:S01]  /*0030*/  LDCU.64 UR10, c[0x0][0x358] ;  /* 0x00006b00ff0a77ac */ /* 0x000ea20008000a00 */
[----:B0-----:R-:W-:-:S04]  /*0040*/  UIMAD UR7, UR15, UR14, URZ ;  /* 0x0000000e0f0772a4 */ /* 0x001fc8000f8e02ff */
[----:B------:R-:W-:-:S04]  /*0050*/  UIADD3 UR6, UPT, UPT, UR7, UR15, URZ ;  /* 0x0000000f07067290 */ /* 0x000fc8000fffe0ff */
[----:B-1----:R-:W-:-:S06]  /*0060*/  UIMAD.WIDE UR4, UR6, 0x8, UR4 ;  /* 0x00000008060478a5 */ /* 0x002fcc000f8e0204 */
[----:B------:R-:W-:Y:S02]  /*0070*/  IMAD.U32 R2, RZ, RZ, UR4 ;  /* 0x00000004ff027e24 */ /* 0x000fe4000f8e00ff */
[----:B------:R-:W-:-:S06]  /*0080*/  IMAD.U32 R3, RZ, RZ, UR5 ;  /* 0x00000005ff037e24 */ /* 0x000fcc000f8e00ff */
[----:B--2---:R-:W2:Y:S01]  /*0090*/  LDG.E.64 R2, desc[UR10][R2.64] ;  /* 0x0000000a02027981 */ /* 0x004ea2000c1e1b00 */
[----:B------:R-:W-:Y:S01]  /*00a0*/  UMOV UR8, 0x9abcaf48 ;  /* 0x9abcaf4800087882 */ /* 0x000fe20000000000 */
[----:B------:R-:W-:Y:S02]  /*00b0*/  UMOV UR9, 0x3e7ad7f2 ;  /* 0x3e7ad7f200097882 */ /* 0x000fe40000000000 */
[----:B--2---:R-:W-:-:S14]  /*00c0*/  DSETP.GEU.AND P0, PT, |R2|, UR8, PT ;  /* 0x0000000802007e2a */ /* 0x004fdc000bf0e200 */
[----:B------:R-:W-:Y:S05]  /*00d0*/  @!P0 EXIT ;  /* 0x000000000000894d */ /* 0x000fea0003800000 */
[----:B------:R-:W0:Y:S01]  /*00e0*/  S2R R0, SR_TID.Y ;  /* 0x0000000000007919 */ /* 0x000e220000002200 */
[----:B------:R-:W1:Y:S01]  /*00f0*/  LDCU UR9, c[0x0][0x360] ;  /* 0x00006c00ff0977ac */ /* 0x000e620008000800 */
[----:B------:R-:W0:Y:S01]  /*0100*/  S2R R3, SR_CTAID.Y ;  /* 0x0000000000037919 */ /* 0x000e220000002600 */
[----:B------:R-:W0:Y:S01]  /*0110*/  LDCU UR12, c[0x0][0x364] ;  /* 0x00006c80ff0c77ac */ /* 0x000e220008000800 */
[----:B------:R-:W-:Y:S01]  /*0120*/  UIADD3 UR8, UPT, UPT, UR15, 0x1, URZ ;  /* 0x000000010f087890 */ /* 0x000fe2000fffe0ff */
[----:B------:R-:W2:Y:S01]  /*0130*/  LDCU UR6, c[0x0][0x370] ;  /* 0x00006e00ff0677ac */ /* 0x000ea20008000800 */
[----:B0-----:R-:W-:-:S04]  /*0140*/  IMAD R0, R3, UR12, R0 ;  /* 0x0000000c03007c24 */ /* 0x001fc8000f8e0200 */
[----:B------:R-:W-:-:S05]  /*0150*/  VIADD R8, R0, UR8 ;  /* 0x0000000800087c36 */ /* 0x000fca0008000000 */
[----:B------:R-:W-:-:S13]  /*0160*/  ISETP.GT.AND P0, PT, R8, UR14, PT ;  /* 0x0000000e08007c0c */ /* 0x000fda000bf04270 */
[----:B-12---:R-:W-:Y:S05]  /*0170*/  @P0 EXIT ;  /* 0x000000000000094d */ /* 0x006fea0003800000 */
[----:B------:R-:W0:Y:S01]  /*0180*/  S2R R9, SR_CTAID.X ;  /* 0x0000000000097919 */ /* 0x000e220000002500 */
[----:B------:R-:W1:Y:S01]  /*0190*/  LDCU UR13, c[0x0][0x388] ;  /* 0x00007100ff0d77ac */ /* 0x000e620008000800 */
[----:B------:R-:W2:Y:S01]  /*01a0*/  S2R R6, SR_TID.X ;  /* 0x0000000000067919 */ /* 0x000ea20000002100 */
[----:B0-----:R-:W-:Y:S01]  /*01b0*/  VIADD R3, R9, UR6 ;  /* 0x0000000609037c36 */ /* 0x001fe20008000000 */
[----:B------:R-:W-:-:S03]  /*01c0*/  UIMAD UR6, UR9, UR6, URZ ;  /* 0x00000006090672a4 */ /* 0x000fc6000f8e02ff */
[----:B------:R-:W-:Y:S02]  /*01d0*/  IMAD R3, R3, UR9, RZ ;  /* 0x0000000903037c24 */ /* 0x000fe4000f8e02ff */
[----:B--2---:R-:W-:Y:S02]  /*01e0*/  VIADD R0, R6, UR15 ;  /* 0x0000000f06007c36 */ /* 0x004fe40008000000 */
[----:B------:R-:W-:Y:S01]  /*01f0*/  IMAD R9, R9, UR9, R6 ;  /* 0x0000000909097c24 */ /* 0x000fe2000f8e0206 */
[----:B------:R-:W-:Y:S01]  /*0200*/  LOP3.LUT R4, RZ, R3, RZ, 0x33, !PT ;  /* 0x00000003ff047212 */ /* 0x000fe200078e33ff */
[----:B------:R-:W-:Y:S01]  /*0210*/  USHF.R.S32.HI UR9, URZ, 0x1f, UR15 ;  /* 0x0000001fff097899 */ /* 0x000fe2000801140f */
[----:B------:R-:W-:Y:S02]  /*0220*/  IADD3 R2, PT, PT, R0, 0x1, R3 ;  /* 0x0000000100027810 */ /* 0x000fe40007ffe003 */
[----:B------:R-:W-:Y:S02]  /*0230*/  IADD3 R6, P1, PT, R9, UR15, RZ ;  /* 0x0000000f09067c10 */ /* 0x000fe4000ff3e0ff */
[----:B------:R-:W-:-:S04]  /*0240*/  VIMNMX R3, PT, PT, R2, UR14, !PT ;  /* 0x0000000e02037c48 */ /* 0x000fc8000ffe0100 */
[----:B------:R-:W-:Y:S01]  /*0250*/  IADD3 R4, PT, PT, -R0, R3, R4 ;  /* 0x0000000300047210 */ /* 0x000fe20007ffe104 */
[C---:B------:R-:W-:Y:S01]  /*0260*/  VIADD R3, R9.reuse, UR8 ;  /* 0x0000000809037c36 */ /* 0x040fe20008000000 */
[----:B------:R-:W-:Y:S02]  /*0270*/  LEA.HI.X.SX32 R9, R9, UR9, 0x1, P1 ;  /* 0x0000000909097c11 */ /* 0x000fe400088f0eff */
[C---:B------:R-:W-:Y:S01]  /*0280*/  ISETP.NE.AND P0, PT, R4.reuse, RZ, PT ;  /* 0x000000ff0400720c */ /* 0x040fe20003f05270 */
[----:B------:R-:W-:Y:S01]  /*0290*/  VIADD R5, R4, 0xffffffff ;  /* 0xffffffff04057836 */ /* 0x000fe20000000000 */
[----:B------:R-:W-:Y:S02]  /*02a0*/  IADD3 R7, PT, PT, R3, UR6, RZ ;  /* 0x0000000603077c10 */ /* 0x000fe4000fffe0ff */
[----:B------:R-:W-:-:S03]  /*02b0*/  SEL R11, RZ, 0x1, !P0 ;  /* 0x00000001ff0b7807 */ /* 0x000fc60004000000 */
[----:B------:R-:W-:-:S06]  /*02c0*/  VIADD R10, R7, UR6 ;  /* 0x00000006070a7c36 */ /* 0x000fcc0008000000 */
[----:B-1----:R-:W-:-:S07]  /*02d0*/  @!P0 IMAD.MOV R5, RZ, RZ, R4 ;  /* 0x000000ffff058224 */ /* 0x002fce00078e0204 */
.L_x_717:
[----:B0-----:R-:W0:Y:S01]  /*02e0*/  LDC R28, c[0x0][0x388] ;  /* 0x0000e200ff1c7b82 */ /* 0x001e220000000800 */
[----:B------:R-:W-:Y:S01]  /*02f0*/  BSSY.RECONVERGENT B0, `(.L_x_698) ;  /* 0x0000122000007945 */ /* 0x000fe20003800200 */
[----:B0-----:R-:W-:-:S13]  /*0300*/  ISETP.GE.AND P0, PT, R3, R28, PT ;  /* 0x0000001c0300720c */ /* 0x001fda0003f06270 */
[----:B-123--:R-:W-:Y:S05]  /*0310*/  @P0 BRA `(.L_x_699) ;  /* 0x00000010007c0947 */ /* 0x00efea0003800000 */
[----:B------:R-:W0:Y:S01]  /*0320*/  LDC R17, c[0x0][0x360] ;  /* 0x0000d800ff117b82 */ /* 0x000e220000000800 */
[----:B------:R-:W0:Y:S01]  /*0330*/  LDCU UR8, c[0x0][0x370] ;  /* 0x00006e00ff0877ac */ /* 0x000e220008000800 */
[----:B------:R-:W-:Y:S01]  /*0340*/  IMAD R28, R8, R28, RZ ;  /* 0x0000001c081c7224 */ /* 0x000fe200078e02ff */
[----:B------:R-:W-:Y:S01]  /*0350*/  BSSY.RECONVERGENT B1, `(.L_x_700) ;  /* 0x0000096000017945 */ /* 0x000fe20003800200 */
[----:B------:R-:W-:Y:S02]  /*0360*/  IMAD.MOV.U32 R29, RZ, RZ, R3 ;  /* 0x000000ffff1d7224 */ /* 0x000fe400078e0003 */
[----:B0-----:R-:W-:Y:S01]  /*0370*/  IMAD R0, R17, UR8, RZ ;  /* 0x0000000811007c24 */ /* 0x001fe2000f8e02ff */
[----:B------:R-:W0:Y:S03]  /*0380*/  LDCU UR8, c[0x0][0x38c] ;  /* 0x00007180ff0877ac */ /* 0x000e260008000800 */
[----:B------:R-:W1:Y:S01]  /*0390*/  I2F.U32.RP R2, R0 ;  /* 0x0000000000027306 */ /* 0x000e620000209000 */
[----:B------:R-:W-:Y:S01]  /*03a0*/  IMAD.MOV R15, RZ, RZ, -R0 ;  /* 0x000000ffff0f7224 */ /* 0x000fe200078e0a00 */
[----:B------:R-:W-:-:S06]  /*03b0*/  ISETP.NE.U32.AND P2, PT, R0, RZ, PT ;  /* 0x000000ff0000720c */ /* 0x000fcc0003f45070 */
[----:B-1----:R-:W1:Y:S02]  /*03c0*/  MUFU.RCP R2, R2 ;  /* 0x0000000200027308 */ /* 0x002e640000001000 */
[----:B-1----:R-:W-:-:S06]  /*03d0*/  VIADD R12, R2, 0xffffffe ;  /* 0x0ffffffe020c7836 */ /* 0x002fcc0000000000 */
[----:B------:R1:W2:Y:S02]  /*03e0*/  F2I.FTZ.U32.TRUNC.NTZ R13, R12 ;  /* 0x0000000c000d7305 */ /* 0x0002a4000021f000 */
[----:B-1----:R-:W-:Y:S02]  /*03f0*/  IMAD.MOV.U32 R12, RZ, RZ, RZ ;  /* 0x000000ffff0c7224 */ /* 0x002fe400078e00ff */
[----:B--2---:R-:W-:-:S04]  /*0400*/  IMAD R15, R15, R13, RZ ;  /* 0x0000000d0f0f7224 */ /* 0x004fc800078e02ff */
[----:B------:R-:W-:-:S04]  /*0410*/  IMAD.HI.U32 R4, R13, R15, R12 ;  /* 0x0000000f0d047227 */ /* 0x000fc800078e000c */
[----:B0-----:R-:W-:Y:S02]  /*0420*/  VIADD R15, R28, UR8 ;  /* 0x000000081c0f7c36 */ /* 0x001fe40008000000 */
[----:B------:R-:W-:-:S04]  /*0430*/  IMAD.HI.U32 R4, R4, R5, RZ ;  /* 0x0000000504047227 */ /* 0x000fc800078e00ff */
[----:B------:R-:W-:-:S04]  /*0440*/  IMAD.MOV R13, RZ, RZ, -R4 ;  /* 0x000000ffff0d7224 */ /* 0x000fc800078e0a04 */
[----:B------:R-:W-:-:S05]  /*0450*/  IMAD R13, R0, R13, R5 ;  /* 0x0000000d000d7224 */ /* 0x000fca00078e0205 */
[----:B------:R-:W-:-:S13]  /*0460*/  ISETP.GE.U32.AND P0, PT, R13, R0, PT ;  /* 0x000000000d00720c */ /* 0x000fda0003f06070 */
[----:B------:R-:W-:Y:S01]  /*0470*/  @P0 IMAD.IADD R13, R13, 0x1, -R0 ;  /* 0x000000010d0d0824 */ /* 0x000fe200078e0a00 */
[----:B------:R-:W-:-:S04]  /*0480*/  @P0 IADD3 R4, PT, PT, R4, 0x1, RZ ;  /* 0x0000000104040810 */ /* 0x000fc80007ffe0ff */
[-C--:B------:R-:W-:Y:S02]  /*0490*/  ISETP.GE.U32.AND P1, PT, R13, R0.reuse, PT ;  /* 0x000000000d00720c */ /* 0x080fe40003f26070 */
[----:B------:R-:W0:Y:S11]  /*04a0*/  LDC.64 R12, c[0x0][0x380] ;  /* 0x0000e000ff0c7b82 */ /* 0x000e360000000a00 */
[----:B------:R-:W-:Y:S01]  /*04b0*/  @P1 VIADD R4, R4, 0x1 ;  /* 0x0000000104041836 */ /* 0x000fe20000000000 */
[----:B------:R-:W-:-:S05]  /*04c0*/  @!P2 LOP3.LUT R4, RZ, R0, RZ, 0x33, !PT ;  /* 0x00000000ff04a212 */ /* 0x000fca00078e33ff */
[----:B------:R-:W-:-:S05]  /*04d0*/  IMAD.IADD R16, R11, 0x1, R4 ;  /* 0x000000010b107824 */ /* 0x000fca00078e0204 */
[----:B------:R-:W-:Y:S01]  /*04e0*/  LOP3.LUT R33, R16, 0x3, RZ, 0xc0, !PT ;  /* 0x0000000310217812 */ /* 0x000fe200078ec0ff */
[----:B0-----:R-:W-:-:S03]  /*04f0*/  IMAD.WIDE R12, R15, 0x8, R12 ;  /* 0x000000080f0c7825 */ /* 0x001fc600078e020c */
[----:B------:R-:W-:-:S13]  /*0500*/  ISETP.NE.AND P0, PT, R33, 0x3, PT ;  /* 0x000000032100780c */ /* 0x000fda0003f05270 */
[----:B------:R-:W-:Y:S05]  /*0510*/  @!P0 BRA `(.L_x_701) ;  /* 0x0000000400e48947 */ /* 0x000fea0003800000 */
[----:B------:R-:W-:Y:S01]  /*0520*/  IMAD.U32 R20, RZ, RZ, UR4 ;  /* 0x00000004ff147e24 */ /* 0x000fe2000f8e00ff */
[----:B------:R-:W0:Y:S01]  /*0530*/  LDCU.64 UR8, c[0x0][0x380] ;  /* 0x00007000ff0877ac */ /* 0x000e220008000a00 */
[----:B------:R-:W-:Y:S01]  /*0540*/  IMAD.U32 R21, RZ, RZ, UR5 ;  /* 0x00000005ff157e24 */ /* 0x000fe2000f8e00ff */
[----:B------:R-:W-:Y:S01]  /*0550*/  IADD3 R0, P0, PT, R6, UR7, RZ ;  /* 0x0000000706007c10 */ /* 0x000fe2000ff1e0ff */
[----:B------:R-:W2:Y:S04]  /*0560*/  LDG.E.64 R24, desc[UR10][R12.64] ;  /* 0x0000000a0c187981 */ /* 0x000ea8000c1e1b00 */
[----:B------:R-:W3:Y:S01]  /*0570*/  LDG.E.64 R20, desc[UR10][R20.64] ;  /* 0x0000000a14147981 */ /* 0x000ee2000c1e1b00 */
[----:B------:R-:W-:-:S04]  /*0580*/  MOV R2, UR7 ;  /* 0x0000000700027c02 */ /* 0x000fc80008000f00 */
[----:B------:R-:W-:Y:S02]  /*0590*/  LEA.HI.X.SX32 R15, R2, R9, 0x1, P0 ;  /* 0x00000009020f7211 */ /* 0x000fe400000f0eff */
[----:B0-----:R-:W-:-:S04]  /*05a0*/  LEA R26, P0, R0, UR8, 0x3 ;  /* 0x00000008001a7c11 */ /* 0x001fc8000f8018ff */
[----:B------:R-:W-:-:S05]  /*05b0*/  LEA.HI.X R27, R0, UR9, R15, 0x3, P0 ;  /* 0x00000009001b7c11 */ /* 0x000fca00080f1c0f */
[----:B------:R-:W2:Y:S01]  /*05c0*/  LDG.E.64 R22, desc[UR10][R26.64+0x8] ;  /* 0x0000080a1a167981 */ /* 0x000ea2000c1e1b00 */
[----:B------:R-:W-:Y:S01]  /*05d0*/  IMAD.MOV.U32 R14, RZ, RZ, 0x1 ;  /* 0x00000001ff0e7424 */ /* 0x000fe200078e00ff */
[----:B------:R-:W-:Y:S01]  /*05e0*/  BSSY.RECONVERGENT B2, `(.L_x_702) ;  /* 0x0000011000027945 */ /* 0x000fe20003800200 */
[----:B---3--:R-:W0:Y:S04]  /*05f0*/  MUFU.RCP64H R15, R21 ;  /* 0x00000015000f7308 */ /* 0x008e280000001800 */
[----:B0-----:R-:W-:-:S08]  /*0600*/  DFMA R18, -R20, R14, 1 ;  /* 0x3ff000001412742b */ /* 0x001fd0000000010e */
[----:B------:R-:W-:-:S08]  /*0610*/  DFMA R18, R18, R18, R18 ;  /* 0x000000121212722b */ /* 0x000fd00000000012 */
[----:B------:R-:W-:-:S08]  /*0620*/  DFMA R14, R14, R18, R14 ;  /* 0x000000120e0e722b */ /* 0x000fd0000000000e */
[----:B------:R-:W-:Y:S02]  /*0630*/  DFMA R18, -R20, R14, 1 ;  /* 0x3ff000001412742b */ /* 0x000fe4000000010e */
[----:B--2---:R-:W-:-:S06]  /*0640*/  DMUL R22, R24, R22 ;  /* 0x0000001618167228 */ /* 0x004fcc0000000000 */
[----:B------:R-:W-:-:S08]  /*0650*/  DFMA R18, R14, R18, R14 ;  /* 0x000000120e12722b */ /* 0x000fd0000000000e */
[----:B------:R-:W-:-:S08]  /*0660*/  DMUL R34, R22, R18 ;  /* 0x0000001216227228 */ /* 0x000fd00000000000 */
[----:B------:R-:W-:-:S08]  /*0670*/  DFMA R14, -R20, R34, R22 ;  /* 0x00000022140e722b */ /* 0x000fd00000000116 */
[----:B------:R-:W-:Y:S01]  /*0680*/  DFMA R34, R18, R14, R34 ;  /* 0x0000000e1222722b */ /* 0x000fe20000000022 */
[----:B------:R-:W-:-:S09]  /*0690*/  FSETP.GEU.AND P1, PT, |R23|, 6.5827683646048100446e-37, PT ;  /* 0x036000001700780b */ /* 0x000fd20003f2e200 */
[----:B------:R-:W-:-:S05]  /*06a0*/  FFMA R0, RZ, R21, R35 ;  /* 0x00000015ff007223 */ /* 0x000fca0000000023 */
[----:B------:R-:W-:-:S13]  /*06b0*/  FSETP.GT.AND P0, PT, |R0|, 1.469367938527859385e-39, PT ;  /* 0x001000000000780b */ /* 0x000fda0003f04200 */
[----:B------:R-:W-:Y:S05]  /*06c0*/  @P0 BRA P1, `(.L_x_703) ;  /* 0x0000000000080947 */ /* 0x000fea0000800000 */
[----:B------:R-:W-:-:S07]  /*06d0*/  MOV R4, 0x6f0 ;  /* 0x000006f000047802 */ /* 0x000fce0000000f00 */
[----:B------:R-:W-:Y:S05]  /*06e0*/  CALL.REL.NOINC `($__internal_0_$__cuda_sm20_div_rn_f64_full) ;  /* 0x0000000c00a47944 */ /* 0x000fea0003c00000 */
.L_x_703:
[----:B------:R-:W-:Y:S05]  /*06f0*/  BSYNC.RECONVERGENT B2 ;  /* 0x0000000000027941 */ /* 0x000fea0003800200 */
.L_x_702:
[----:B------:R-:W0:Y:S01]  /*0700*/  LDC.64 R18, c[0x0][0x380] ;  /* 0x0000e000ff127b82 */ /* 0x000e220000000a00 */
[----:B------:R-:W-:-:S04]  /*0710*/  IADD3 R0, P0, PT, R28, R6, RZ ;  /* 0x000000061c007210 */ /* 0x000fc80007f1e0ff */
[----:B------:R-:W-:Y:S02]  /*0720*/  LEA.HI.X.SX32 R2, R28, R9, 0x1, P0 ;  /* 0x000000091c027211 */ /* 0x000fe400000f0eff */
[----:B0-----:R-:W-:-:S04]  /*0730*/  LEA R14, P0, R0, R18, 0x3 ;  /* 0x00000012000e7211 */ /* 0x001fc800078018ff */
[----:B------:R-:W-:-:S05]  /*0740*/  LEA.HI.X R15, R0, R19, R2, 0x3, P0 ;  /* 0x00000013000f7211 */ /* 0x000fca00000f1c02 */
[----:B------:R-:W2:Y:S01]  /*0750*/  LDG.E.64 R20, desc[UR10][R14.64+0x8] ;  /* 0x0000080a0e147981 */ /* 0x000ea2000c1e1b00 */
[----:B------:R-:W-:Y:S01]  /*0760*/  ISETP.NE.AND P0, PT, R33, RZ, PT ;  /* 0x000000ff2100720c */ /* 0x000fe20003f05270 */
[----:B------:R-:W-:Y:S01]  /*0770*/  IMAD.MOV.U32 R29, RZ, RZ, R7 ;  /* 0x000000ffff1d7224 */ /* 0x000fe200078e0007 */
[----:B--2---:R-:W-:-:S07]  /*0780*/  DADD R20, R20, -R34 ;  /* 0x0000000014147229 */ /* 0x004fce0000000822 */
[----:B------:R0:W-:Y:S04]  /*0790*/  STG.E.64 desc[UR10][R14.64+0x8], R20 ;  /* 0x000008140e007986 */ /* 0x0001e8000c101b0a */
[----:B------:R-:W-:Y:S05]  /*07a0*/  @!P0 BRA `(.L_x_701) ;  /* 0x0000000400408947 */ /* 0x000fea0003800000 */
[----:B0-----:R-:W-:Y:S02]  /*07b0*/  IMAD.U32 R20, RZ, RZ, UR4 ;  /* 0x00000004ff147e24 */ /* 0x001fe4000f8e00ff */
[----:B------:R-:W-:Y:S01]  /*07c0*/  IMAD.U32 R21, RZ, RZ, UR5 ;  /* 0x00000005ff157e24 */ /* 0x000fe2000f8e00ff */
[----:B------:R-:W-:Y:S01]  /*07d0*/  IADD3 R0, P0, PT, R6, UR7, RZ ;  /* 0x0000000706007c10 */ /* 0x000fe2000ff1e0ff */
[----:B------:R-:W-:Y:S01]  /*07e0*/  IMAD.U32 R2, RZ, RZ, UR7 ;  /* 0x00000007ff027e24 */ /* 0x000fe2000f8e00ff */
[----:B------:R-:W2:Y:S04]  /*07f0*/  LDG.E.64 R24, desc[UR10][R12.64] ;  /* 0x0000000a0c187981 */ /* 0x000ea8000c1e1b00 */
[----:B------:R-:W3:Y:S01]  /*0800*/  LDG.E.64 R20, desc[UR10][R20.64] ;  /* 0x0000000a14147981 */ /* 0x000ee2000c1e1b00 */
[----:B------:R-:W-:Y:S01]  /*0810*/  LEA R18, P1, R0, R18, 0x3 ;  /* 0x0000001200127211 */ /* 0x000fe200078218ff */
[----:B------:R-:W-:Y:S01]  /*0820*/  IMAD.U32 R31, RZ, RZ, UR6 ;  /* 0x00000006ff1f7e24 */ /* 0x000fe2000f8e00ff */
[----:B------:R-:W-:-:S04]  /*0830*/  LEA.HI.X.SX32 R2, R2, R9, 0x1, P0 ;  /* 0x0000000902027211 */ /* 0x000fc800000f0eff */
[----:B------:R-:W-:-:S03]  /*0840*/  LEA.HI.X R19, R0, R19, R2, 0x3, P1 ;  /* 0x0000001300137211 */ /* 0x000fc600008f1c02 */
[----:B------:R-:W-:-:S05]  /*0850*/  IMAD.WIDE R30, R31, 0x8, R18 ;  /* 0x000000081f1e7825 */ /* 0x000fca00078e0212 */
[----:B------:R-:W2:Y:S01]  /*0860*/  LDG.E.64 R22, desc[UR10][R30.64+0x8] ;  /* 0x0000080a1e167981 */ /* 0x000ea2000c1e1b00 */
[----:B------:R-:W-:Y:S01]  /*0870*/  MOV R18, 0x1 ;  /* 0x0000000100127802 */ /* 0x000fe20000000f00 */
        /* <DEDUP_REMOVED lines=17> */
.L_x_705:
[----:B------:R-:W-:Y:S05]  /*0990*/  BSYNC.RECONVERGENT B2 ;  /* 0x0000000000027941 */ /* 0x000fea0003800200 */
.L_x_704:
[----:B------:R-:W-:-:S04]  /*09a0*/  IMAD.U32 R19, RZ, RZ, UR6 ;  /* 0x00000006ff137e24 */ /* 0x000fc8000f8e00ff */
[----:B------:R-:W-:-:S05]  /*09b0*/  IMAD.WIDE R14, R19, 0x8, R14 ;  /* 0x00000008130e7825 */ /* 0x000fca00078e020e */
[----:B------:R-:W2:Y:S01]  /*09c0*/  LDG.E.64 R18, desc[UR10][R14.64+0x8] ;  /* 0x0000080a0e127981 */ /* 0x000ea2000c1e1b00 */
[----:B------:R-:W-:Y:S01]  /*09d0*/  ISETP.NE.AND P0, PT, R33, 0x1, PT ;  /* 0x000000012100780c */ /* 0x000fe20003f05270 */
[----:B------:R-:W-:Y:S01]  /*09e0*/  IMAD.MOV.U32 R29, RZ, RZ, R10 ;  /* 0x000000ffff1d7224 */ /* 0x000fe200078e000a */
[----:B--2---:R-:W-:-:S07]  /*09f0*/  DADD R18, R18, -R34 ;  /* 0x0000000012127229 */ /* 0x004fce0000000822 */
[----:B------:R1:W-:Y:S04]  /*0a00*/  STG.E.64 desc[UR10][R14.64+0x8], R18 ;  /* 0x000008120e007986 */ /* 0x0003e8000c101b0a */
[----:B------:R-:W-:Y:S05]  /*0a10*/  @!P0 BRA `(.L_x_701) ;  /* 0x0000000000a48947 */ /* 0x000fea0003800000 */
[----:B------:R-:W-:Y:S01]  /*0a20*/  IMAD.U32 R20, RZ, RZ, UR4 ;  /* 0x00000004ff147e24 */ /* 0x000fe2000f8e00ff */
[----:B------:R-:W0:Y:S01]  /*0a30*/  LDCU.64 UR8, c[0x0][0x380] ;  /* 0x00007000ff0877ac */ /* 0x000e220008000a00 */
[----:B------:R-:W-:Y:S01]  /*0a40*/  IMAD.U32 R21, RZ, RZ, UR5 ;  /* 0x00000005ff157e24 */ /* 0x000fe2000f8e00ff */
[----:B------:R-:W-:Y:S01]  /*0a50*/  IADD3 R0, P0, PT, R6, UR7, RZ ;  /* 0x0000000706007c10 */ /* 0x000fe2000ff1e0ff */
[----:B------:R-:W-:Y:S02]  /*0a60*/  IMAD.U32 R2, RZ, RZ, UR7 ;  /* 0x00000007ff027e24 */ /* 0x000fe4000f8e00ff */
[----:B------:R-:W-:Y:S01]  /*0a70*/  IMAD.U32 R23, RZ, RZ, UR6 ;  /* 0x00000006ff177e24 */ /* 0x000fe2000f8e00ff */
[----:B------:R-:W-:Y:S01]  /*0a80*/  MOV R31, UR6 ;  /* 0x00000006001f7c02 */ /* 0x000fe20008000f00 */
[----:B------:R-:W2:Y:S01]  /*0a90*/  LDG.E.64 R20, desc[UR10][R20.64] ;  /* 0x0000000a14147981 */ /* 0x000ea2000c1e1b00 */
[----:B-1----:R-:W-:-:S03]  /*0aa0*/  LEA.HI.X.SX32 R19, R2, R9, 0x1, P0 ;  /* 0x0000000902137211 */ /* 0x002fc600000f0eff */
[----:B------:R-:W3:Y:S01]  /*0ab0*/  LDG.E.64 R26, desc[UR10][R12.64] ;  /* 0x0000000a0c1a7981 */ /* 0x000ee2000c1e1b00 */
[----:B0-----:R-:W-:-:S04]  /*0ac0*/  LEA R18, P0, R0, UR8, 0x3 ;  /* 0x0000000800127c11 */ /* 0x001fc8000f8018ff */
[----:B------:R-:W-:-:S03]  /*0ad0*/  LEA.HI.X R19, R0, UR9, R19, 0x3, P0 ;  /* 0x0000000900137c11 */ /* 0x000fc600080f1c13 */
[----:B------:R-:W-:-:S04]  /*0ae0*/  IMAD.WIDE R18, R23, 0x8, R18 ;  /* 0x0000000817127825 */ /* 0x000fc800078e0212 */
[----:B------:R-:W-:-:S05]  /*0af0*/  IMAD.WIDE R30, R31, 0x8, R18 ;  /* 0x000000081f1e7825 */ /* 0x000fca00078e0212 */
[----:B------:R-:W3:Y:S01]  /*0b00*/  LDG.E.64 R22, desc[UR10][R30.64+0x8] ;  /* 0x0000080a1e167981 */ /* 0x000ee2000c1e1b00 */
[----:B------:R-:W-:Y:S01]  /*0b10*/  IMAD.MOV.U32 R18, RZ, RZ, 0x1 ;  /* 0x00000001ff127424 */ /* 0x000fe200078e00ff */
[----:B------:R-:W0:Y:S01]  /*0b20*/  LDCU UR8, c[0x0][0x370] ;  /* 0x00006e00ff0877ac */ /* 0x000e220008000800 */
[----:B------:R-:W-:Y:S01]  /*0b30*/  BSSY.RECONVERGENT B2, `(.L_x_706) ;  /* 0x0000012000027945 */ /* 0x000fe20003800200 */
[----:B0-----:R-:W-:Y:S01]  /*0b40*/  IMAD R29, R17, UR8, R10 ;  /* 0x00000008111d7c24 */ /* 0x001fe2000f8e020a */
[----:B--2---:R-:W0:Y:S02]  /*0b50*/  MUFU.RCP64H R19, R21 ;  /* 0x0000001500137308 */ /* 0x004e240000001800 */
[----:B0-----:R-:W-:-:S08]  /*0b60*/  DFMA R24, -R20, R18, 1 ;  /* 0x3ff000001418742b */ /* 0x001fd00000000112 */
[----:B------:R-:W-:-:S08]  /*0b70*/  DFMA R24, R24, R24, R24 ;  /* 0x000000181818722b */ /* 0x000fd00000000018 */
[----:B------:R-:W-:-:S08]  /*0b80*/  DFMA R18, R18, R24, R18 ;  /* 0x000000181212722b */ /* 0x000fd00000000012 */
[----:B------:R-:W-:Y:S02]  /*0b90*/  DFMA R24, -R20, R18, 1 ;  /* 0x3ff000001418742b */ /* 0x000fe40000000112 */
[----:B---3--:R-:W-:-:S06]  /*0ba0*/  DMUL R22, R26, R22 ;  /* 0x000000161a167228 */ /* 0x008fcc0000000000 */
        /* <DEDUP_REMOVED lines=10> */
.L_x_707:
[----:B------:R-:W-:Y:S05]  /*0c50*/  BSYNC.RECONVERGENT B2 ;  /* 0x0000000000027941 */ /* 0x000fea0003800200 */
.L_x_706:
[----:B------:R-:W-:-:S04]  /*0c60*/  IMAD.U32 R17, RZ, RZ, UR6 ;  /* 0x00000006ff117e24 */ /* 0x000fc8000f8e00ff */
[----:B------:R-:W-:-:S05]  /*0c70*/  IMAD.WIDE R14, R17, 0x8, R14 ;  /* 0x00000008110e7825 */ /* 0x000fca00078e020e */
[----:B------:R-:W2:Y:S02]  /*0c80*/  LDG.E.64 R18, desc[UR10][R14.64+0x8] ;  /* 0x0000080a0e127981 */ /* 0x000ea4000c1e1b00 */
[----:B--2---:R-:W-:-:S07]  /*0c90*/  DADD R18, R18, -R34 ;  /* 0x0000000012127229 */ /* 0x004fce0000000822 */
[----:B------:R2:W-:Y:S04]  /*0ca0*/  STG.E.64 desc[UR10][R14.64+0x8], R18 ;  /* 0x000008120e007986 */ /* 0x0005e8000c101b0a */
.L_x_701:
[----:B------:R-:W-:Y:S05]  /*0cb0*/  BSYNC.RECONVERGENT B1 ;  /* 0x0000000000017941 */ /* 0x000fea0003800200 */
.L_x_700:
[----:B------:R-:W-:-:S13]  /*0cc0*/  ISETP.GE.U32.AND P0, PT, R16, 0x3, PT ;  /* 0x000000031000780c */ /* 0x000fda0003f06070 */
[----:B------:R-:W-:Y:S05]  /*0cd0*/  @!P0 BRA `(.L_x_699) ;  /* 0x00000008000c8947 */ /* 0x000fea0003800000 */
.L_x_716:
[----:B0-----:R-:W-:Y:S01]  /*0ce0*/  IMAD.U32 R20, RZ, RZ, UR4 ;  /* 0x00000004ff147e24 */ /* 0x001fe2000f8e00ff */
[----:B-123--:R-:W0:Y:S01]  /*0cf0*/  LDC.64 R14, c[0x0][0x380] ;  /* 0x0000e000ff0e7b82 */ /* 0x00ee220000000a00 */
[----:B------:R-:W-:Y:S01]  /*0d00*/  IMAD.U32 R21, RZ, RZ, UR5 ;  /* 0x00000005ff157e24 */ /* 0x000fe2000f8e00ff */
[----:B------:R-:W2:Y:S05]  /*0d10*/  LDG.E.64 R26, desc[UR10][R12.64] ;  /* 0x0000000a0c1a7981 */ /* 0x000eaa000c1e1b00 */
[----:B------:R-:W3:Y:S01]  /*0d20*/  LDG.E.64 R20, desc[UR10][R20.64] ;  /* 0x0000000a14147981 */ /* 0x000ee2000c1e1b00 */
[----:B------:R-:W-:-:S04]  /*0d30*/  VIADD R17, R29, UR7 ;  /* 0x000000071d117c36 */ /* 0x000fc80008000000 */
[----:B0-----:R-:W-:-:S05]  /*0d40*/  IMAD.WIDE R16, R17, 0x8, R14 ;  /* 0x0000000811107825 */ /* 0x001fca00078e020e */
        /* <DEDUP_REMOVED lines=19> */
.L_x_709:
[----:B------:R-:W-:Y:S05]  /*0e80*/  BSYNC.RECONVERGENT B1 ;  /* 0x0000000000017941 */ /* 0x000fea0003800200 */
.L_x_708:
[----:B------:R-:W-:-:S05]  /*0e90*/  IADD3 R19, PT, PT, R28, R29, RZ ;  /* 0x0000001d1c137210 */ /* 0x000fca0007ffe0ff */
[----:B------:R-:W-:-:S05]  /*0ea0*/  IMAD.WIDE R14, R19, 0x8, R14 ;  /* 0x00000008130e7825 */ /* 0x000fca00078e020e */
[----:B------:R-:W2:Y:S01]  /*0eb0*/  LDG.E.64 R18, desc[UR10][R14.64] ;  /* 0x0000000a0e127981 */ /* 0x000ea2000c1e1b00 */
[----:B------:R-:W-:Y:S02]  /*0ec0*/  IMAD.U32 R20, RZ, RZ, UR4 ;  /* 0x00000004ff147e24 */ /* 0x000fe4000f8e00ff */
[----:B------:R-:W-:Y:S01]  /*0ed0*/  IMAD.U32 R21, RZ, RZ, UR5 ;  /* 0x00000005ff157e24 */ /* 0x000fe2000f8e00ff */
[----:B--2---:R-:W-:-:S07]  /*0ee0*/  DADD R34, R18, -R34 ;  /* 0x0000000012227229 */ /* 0x004fce0000000822 */
[----:B------:R0:W-:Y:S04]  /*0ef0*/  STG.E.64 desc[UR10][R14.64], R34 ;  /* 0x000000220e007986 */ /* 0x0001e8000c101b0a */
[----:B------:R-:W2:Y:S01]  /*0f00*/  LDG.E.64 R20, desc[UR10][R20.64] ;  /* 0x0000000a14147981 */ /* 0x000ea2000c1e1b00 */
[----:B------:R-:W-:-:S03]  /*0f10*/  IMAD.U32 R19, RZ, RZ, UR6 ;  /* 0x00000006ff137e24 */ /* 0x000fc6000f8e00ff */
[----:B------:R-:W3:Y:S01]  /*0f20*/  LDG.E.64 R26, desc[UR10][R12.64] ;  /* 0x0000000a0c1a7981 */ /* 0x000ee2000c1e1b00 */
[----:B------:R-:W-:-:S05]  /*0f30*/  IMAD.WIDE R16, R19, 0x8, R16 ;  /* 0x0000000813107825 */ /* 0x000fca00078e0210 */
[----:B------:R-:W3:Y:S01]  /*0f40*/  LDG.E.64 R22, desc[UR10][R16.64] ;  /* 0x0000000a10167981 */ /* 0x000ee2000c1e1b00 */
[----:B------:R-:W-:Y:S01]  /*0f50*/  IMAD.MOV.U32 R18, RZ, RZ, 0x1 ;  /* 0x00000001ff127424 */ /* 0x000fe200078e00ff */
[----:B------:R-:W-:Y:S01]  /*0f60*/  BSSY.RECONVERGENT B1, `(.L_x_710) ;  /* 0x0000011000017945 */ /* 0x000fe20003800200 */
[----:B--2---:R-:W1:Y:S04]  /*0f70*/  MUFU.RCP64H R19, R21 ;  /* 0x0000001500137308 */ /* 0x004e680000001800 */
[----:B-1----:R-:W-:-:S08]  /*0f80*/  DFMA R24, -R20, R18, 1 ;  /* 0x3ff000001418742b */ /* 0x002fd00000000112 */
[----:B------:R-:W-:-:S08]  /*0f90*/  DFMA R24, R24, R24, R24 ;  /* 0x000000181818722b */ /* 0x000fd00000000018 */
[----:B------:R-:W-:-:S08]  /*0fa0*/  DFMA R18, R18, R24, R18 ;  /* 0x000000181212722b */ /* 0x000fd00000000012 */
[----:B------:R-:W-:Y:S02]  /*0fb0*/  DFMA R24, -R20, R18, 1 ;  /* 0x3ff000001418742b */ /* 0x000fe40000000112 */
[----:B---3--:R-:W-:-:S06]  /*0fc0*/  DMUL R22, R26, R22 ;  /* 0x000000161a167228 */ /* 0x008fcc0000000000 */
[----:B------:R-:W-:-:S08]  /*0fd0*/  DFMA R24, R18, R24, R18 ;  /* 0x000000181218722b */ /* 0x000fd00000000012 */
[----:B0-----:R-:W-:-:S08]  /*0fe0*/  DMUL R34, R22, R24 ;  /* 0x0000001816227228 */ /* 0x001fd00000000000 */
        /* <DEDUP_REMOVED lines=8> */
.L_x_711:
[----:B------:R-:W-:Y:S05]  /*1070*/  BSYNC.RECONVERGENT B1 ;  /* 0x0000000000017941 */ /* 0x000fea0003800200 */
.L_x_710:
[----:B------:R-:W-:-:S04]  /*1080*/  IMAD.U32 R19, RZ, RZ, UR6 ;  /* 0x00000006ff137e24 */ /* 0x000fc8000f8e00ff */
[----:B------:R-:W-:-:S05]  /*1090*/  IMAD.WIDE R14, R19, 0x8, R14 ;  /* 0x00000008130e7825 */ /* 0x000fca00078e020e */
[----:B------:R-:W2:Y:S01]  /*10a0*/  LDG.E.64 R18, desc[UR10][R14.64] ;  /* 0x0000000a0e127981 */ /* 0x000ea2000c1e1b00 */
[----:B------:R-:W-:Y:S01]  /*10b0*/  IMAD.U32 R20, RZ, RZ, UR4 ;  /* 0x00000004ff147e24 */ /* 0x000fe2000f8e00ff */
[----:B------:R-:W-:Y:S01]  /*10c0*/  MOV R21, UR5 ;  /* 0x0000000500157c02 */ /* 0x000fe20008000f00 */
        /* <DEDUP_REMOVED lines=25> */
.L_x_713:
[----:B------:R-:W-:Y:S05]  /*1260*/  BSYNC.RECONVERGENT B1 ;  /* 0x0000000000017941 */ /* 0x000fea0003800200 */
.L_x_712:
[----:B------:R-:W-:-:S04]  /*1270*/  IMAD.U32 R19, RZ, RZ, UR6 ;  /* 0x00000006ff137e24 */ /* 0x000fc8000f8e00ff */
[----:B------:R-:W-:-:S05]  /*1280*/  IMAD.WIDE R14, R19, 0x8, R14 ;  /* 0x00000008130e7825 */ /* 0x000fca00078e020e */
[----:B------:R-:W2:Y:S01]  /*1290*/  LDG.E.64 R18, desc[UR10][R14.64] ;  /* 0x0000000a0e127981 */ /* 0x000ea2000c1e1b00 */
[----:B------:R-:W-:Y:S02]  /*12a0*/  IMAD.U32 R20, RZ, RZ, UR4 ;  /* 0x00000004ff147e24 */ /* 0x000fe4000f8e00ff */
[----:B------:R-:W-:Y:S01]  /*12b0*/  IMAD.U32 R21, RZ, RZ, UR5 ;  /* 0x00000005ff157e24 */ /* 0x000fe2000f8e00ff */
[----:B--2---:R-:W-:-:S07]  /*12c0*/  DADD R34, R18, -R34 ;  /* 0x0000000012227229 */ /* 0x004fce0000000822 */
[----:B------:R0:W-:Y:S04]  /*12d0*/  STG.E.64 desc[UR10][R14.64], R34 ;  /* 0x000000220e007986 */ /* 0x0001e8000c101b0a */
[----:B------:R-:W2:Y:S01]  /*12e0*/  LDG.E.64 R20, desc[UR10][R20.64] ;  /* 0x0000000a14147981 */ /* 0x000ea2000c1e1b00 */
[----:B------:R-:W-:-:S04]  /*12f0*/  IMAD.U32 R19, RZ, RZ, UR6 ;  /* 0x00000006ff137e24 */ /* 0x000fc8000f8e00ff */
[----:B------:R-:W-:Y:S02]  /*1300*/  IMAD.WIDE R16, R19, 0x8, R16 ;  /* 0x0000000813107825 */ /* 0x000fe400078e0210 */
[----:B------:R-:W3:Y:S04]  /*1310*/  LDG.E.64 R18, desc[UR10][R12.64] ;  /* 0x0000000a0c127981 */ /* 0x000ee8000c1e1b00 */
[----:B------:R-:W3:Y:S01]  /*1320*/  LDG.E.64 R16, desc[UR10][R16.64] ;  /* 0x0000000a10107981 */ /* 0x000ee2000c1e1b00 */
[----:B------:R-:W-:Y:S01]  /*1330*/  MOV R22, 0x1 ;  /* 0x0000000100167802 */ /* 0x000fe20000000f00 */
        /* <DEDUP_REMOVED lines=17> */
.L_x_715:
[----:B------:R-:W-:Y:S05]  /*1450*/  BSYNC.RECONVERGENT B1 ;  /* 0x0000000000017941 */ /* 0x000fea0003800200 */
.L_x_714:
[----:B------:R-:W-:-:S04]  /*1460*/  IMAD.U32 R17, RZ, RZ, UR6 ;  /* 0x00000006ff117e24 */ /* 0x000fc8000f8e00ff */
[----:B------:R-:W-:-:S05]  /*1470*/  IMAD.WIDE R14, R17, 0x8, R14 ;  /* 0x00000008110e7825 */ /* 0x000fca00078e020e */
[----:B------:R-:W2:Y:S01]  /*1480*/  LDG.E.64 R16, desc[UR10][R14.64] ;  /* 0x0000000a0e107981 */ /* 0x000ea2000c1e1b00 */
[----:B------:R-:W0:Y:S01]  /*1490*/  LDCU UR8, c[0x0][0x360] ;  /* 0x00006c00ff0877ac */ /* 0x000e220008000800 */
[----:B------:R-:W0:Y:S02]  /*14a0*/  LDC R0, c[0x0][0x370] ;  /* 0x0000dc00ff007b82 */ /* 0x000e240000000800 */
[----:B0-----:R-:W-:-:S04]  /*14b0*/  IMAD R0, R0, UR8, RZ ;  /* 0x0000000800007c24 */ /* 0x001fc8000f8e02ff */
[----:B------:R-:W-:-:S05]  /*14c0*/  IMAD R29, R0, 0x4, R29 ;  /* 0x00000004001d7824 */ /* 0x000fca00078e021d */
[----:B------:R-:W-:Y:S01]  /*14d0*/  ISETP.GE.AND P0, PT, R29, UR13, PT ;  /* 0x0000000d1d007c0c */ /* 0x000fe2000bf06270 */
[----:B--2---:R-:W-:-:S07]  /*14e0*/  DADD R16, R16, -R34 ;  /* 0x0000000010107229 */ /* 0x004fce0000000822 */
[----:B------:R3:W-:Y:S05]  /*14f0*/  STG.E.64 desc[UR10][R14.64], R16 ;  /* 0x000000100e007986 */ /* 0x0007ea000c101b0a */
[----:B------:R-:W-:Y:S05]  /*1500*/  @!P0 BRA `(.L_x_716) ;  /* 0xfffffff400f48947 */ /* 0x000fea000383ffff */
.L_x_699:
[----:B------:R-:W-:Y:S05]  /*1510*/  BSYNC.RECONVERGENT B0 ;  /* 0x0000000000007941 */ /* 0x000fea0003800200 */
.L_x_698:
[----:B------:R-:W4:Y:S01]  /*1520*/  LDC R13, c[0x0][0x374] ;  /* 0x0000dd00ff0d7b82 */ /* 0x000f220000000800 */
[----:B------:R-:W5:Y:S01]  /*1530*/  LDCU UR8, c[0x0][0x388] ;  /* 0x00007100ff0877ac */ /* 0x000f620008000800 */
[----:B----4-:R-:W-:-:S05]  /*1540*/  IMAD R8, R13, UR12, R8 ;  /* 0x0000000c0d087c24 */ /* 0x010fca000f8e0208 */
[----:B-----5:R-:W-:-:S13]  /*1550*/  ISETP.GT.AND P0, PT, R8, UR8, PT ;  /* 0x0000000808007c0c */ /* 0x020fda000bf04270 */
[----:B------:R-:W-:Y:S05]  /*1560*/  @!P0 BRA `(.L_x_717) ;  /* 0xffffffec005c8947 */ /* 0x000fea000383ffff */
[----:B------:R-:W-:Y:S05]  /*1570*/  EXIT ;  /* 0x000000000000794d */ /* 0x000fea0003800000 */
        .weak           $__internal_0_$__cuda_sm20_div_rn_f64_full
        .type           $__internal_0_$__cuda_sm20_div_rn_f64_full,@function
        .size           $__internal_0_$__cuda_sm20_div_rn_f64_full,(.L_x_729 - $__internal_0_$__cuda_sm20_div_rn_f64_full)
$__internal_0_$__cuda_sm20_div_rn_f64_full:
[C---:B------:R-:W-:Y:S01]  /*1580*/  FSETP.GEU.AND P0, PT, |R21|.reuse, 1.469367938527859385e-39, PT ;  /* 0x001000001500780b */ /* 0x040fe20003f0e200 */
[----:B------:R-:W-:Y:S01]  /*1590*/  IMAD.MOV.U32 R34, RZ, RZ, 0x1 ;  /* 0x00000001ff227424 */ /* 0x000fe200078e00ff */
[----:B------:R-:W-:Y:S01]  /*15a0*/  LOP3.LUT R18, R21, 0x800fffff, RZ, 0xc0, !PT ;  /* 0x800fffff15127812 */ /* 0x000fe200078ec0ff */
[----:B------:R-:W-:Y:S01]  /*15b0*/  IMAD.MOV.U32 R2, RZ, RZ, 0x1ca00000 ;  /* 0x1ca00000ff027424 */ /* 0x000fe200078e00ff */
[C---:B------:R-:W-:Y:S01]  /*15c0*/  FSETP.GEU.AND P2, PT, |R23|.reuse, 1.469367938527859385e-39, PT ;  /* 0x001000001700780b */ /* 0x040fe20003f4e200 */
[----:B------:R-:W-:Y:S01]  /*15d0*/  IMAD.MOV.U32 R24, RZ, RZ, R22 ;  /* 0x000000ffff187224 */ /* 0x000fe200078e0016 */
[----:B------:R-:W-:Y:S01]  /*15e0*/  LOP3.LUT R19, R18, 0x3ff00000, RZ, 0xfc, !PT ;  /* 0x3ff0000012137812 */ /* 0x000fe200078efcff */
[----:B------:R-:W-:Y:S01]  /*15f0*/  IMAD.MOV.U32 R18, RZ, RZ, R20 ;  /* 0x000000ffff127224 */ /* 0x000fe200078e0014 */
[----:B------:R-:W-:Y:S01]  /*1600*/  LOP3.LUT R30, R23, 0x7ff00000, RZ, 0xc0, !PT ;  /* 0x7ff00000171e7812 */ /* 0x000fe200078ec0ff */
[----:B------:R-:W-:Y:S01]  /*1610*/  BSSY.RECONVERGENT B3, `(.L_x_718) ;  /* 0x000004f000037945 */ /* 0x000fe20003800200 */
[----:B------:R-:W-:-:S03]  /*1620*/  LOP3.LUT R31, R21, 0x7ff00000, RZ, 0xc0, !PT ;  /* 0x7ff00000151f7812 */ /* 0x000fc600078ec0ff */
[----:B------:R-:W-:Y:S01]  /*1630*/  @!P0 DMUL R18, R20, 8.98846567431157953865e+307 ;  /* 0x7fe0000014128828 */ /* 0x000fe20000000000 */
[----:B------:R-:W-:-:S03]  /*1640*/  ISETP.GE.U32.AND P1, PT, R30, R31, PT ;  /* 0x0000001f1e00720c */ /* 0x000fc60003f26070 */
[----:B------:R-:W-:Y:S02]  /*1650*/  @!P2 LOP3.LUT R25, R21, 0x7ff00000, RZ, 0xc0, !PT ;  /* 0x7ff000001519a812 */ /* 0x000fe400078ec0ff */
[----:B------:R-:W0:Y:S02]  /*1660*/  MUFU.RCP64H R35, R19 ;  /* 0x0000001300237308 */ /* 0x000e240000001800 */
[----:B------:R-:W-:Y:S02]  /*1670*/  @!P2 ISETP.GE.U32.AND P3, PT, R30, R25, PT ;  /* 0x000000191e00a20c */ /* 0x000fe40003f66070 */
[----:B------:R-:W-:Y:S02]  /*1680*/  SEL R25, R2, 0x63400000, !P1 ;  /* 0x6340000002197807 */ /* 0x000fe40004800000 */
[----:B------:R-:W-:Y:S02]  /*1690*/  @!P0 LOP3.LUT R31, R19, 0x7ff00000, RZ, 0xc0, !PT ;  /* 0x7ff00000131f8812 */ /* 0x000fe400078ec0ff */
[----:B------:R-:W-:Y:S01]  /*16a0*/  LOP3.LUT R25, R25, 0x800fffff, R23, 0xf8, !PT ;  /* 0x800fffff19197812 */ /* 0x000fe200078ef817 */
[----:B0-----:R-:W-:-:S08]  /*16b0*/  DFMA R26, R34, -R18, 1 ;  /* 0x3ff00000221a742b */ /* 0x001fd00000000812 */
[----:B------:R-:W-:-:S08]  /*16c0*/  DFMA R26, R26, R26, R26 ;  /* 0x0000001a1a1a722b */ /* 0x000fd0000000001a */
[----:B------:R-:W-:Y:S01]  /*16d0*/  DFMA R34, R34, R26, R34 ;  /* 0x0000001a2222722b */ /* 0x000fe20000000022 */
[----:B------:R-:W-:Y:S02]  /*16e0*/  @!P2 SEL R27, R2, 0x63400000, !P3 ;  /* 0x63400000021ba807 */ /* 0x000fe40005800000 */
[----:B------:R-:W-:Y:S02]  /*16f0*/  @!P2 MOV R26, RZ ;  /* 0x000000ff001aa202 */ /* 0x000fe40000000f00 */
[----:B------:R-:W-:-:S03]  /*1700*/  @!P2 LOP3.LUT R0, R27, 0x80000000, R23, 0xf8, !PT ;  /* 0x800000001b00a812 */ /* 0x000fc600078ef817 */
[----:B------:R-:W-:Y:S01]  /*1710*/  DFMA R36, R34, -R18, 1 ;  /* 0x3ff000002224742b */ /* 0x000fe20000000812 */
[----:B------:R-:W-:Y:S01]  /*1720*/  @!P2 LOP3.LUT R27, R0, 0x100000, RZ, 0xfc, !PT ;  /* 0x00100000001ba812 */ /* 0x000fe200078efcff */
[----:B------:R-:W-:-:S05]  /*1730*/  IMAD.MOV.U32 R0, RZ, RZ, R30 ;  /* 0x000000ffff007224 */ /* 0x000fca00078e001e */
[----:B------:R-:W-:Y:S02]  /*1740*/  @!P2 DFMA R24, R24, 2, -R26 ;  /* 0x400000001818a82b */ /* 0x000fe4000000081a */
[----:B------:R-:W-:-:S08]  /*1750*/  DFMA R36, R34, R36, R34 ;  /* 0x000000242224722b */ /* 0x000fd00000000022 */
[----:B------:R-:W-:Y:S01]  /*1760*/  @!P2 LOP3.LUT R0, R25, 0x7ff00000, RZ, 0xc0, !PT ;  /* 0x7ff000001900a812 */ /* 0x000fe200078ec0ff */
[----:B------:R-:W-:-:S04]  /*1770*/  DMUL R34, R36, R24 ;  /* 0x0000001824227228 */ /* 0x000fc80000000000 */
[----:B------:R-:W-:-:S04]  /*1780*/  VIADD R32, R0, 0xffffffff ;  /* 0xffffffff00207836 */ /* 0x000fc80000000000 */
[----:B------:R-:W-:Y:S01]  /*1790*/  DFMA R26, R34, -R18, R24 ;  /* 0x80000012221a722b */ /* 0x000fe20000000018 */
[----:B------:R-:W-:Y:S01]  /*17a0*/  ISETP.GT.U32.AND P0, PT, R32, 0x7feffffe, PT ;  /* 0x7feffffe2000780c */ /* 0x000fe20003f04070 */
[----:B------:R-:W-:-:S05]  /*17b0*/  VIADD R32, R31, 0xffffffff ;  /* 0xffffffff1f207836 */ /* 0x000fca0000000000 */
[----:B------:R-:W-:Y:S01]  /*17c0*/  ISETP.GT.U32.OR P0, PT, R32, 0x7feffffe, P0 ;  /* 0x7feffffe2000780c */ /* 0x000fe20000704470 */
[----:B------:R-:W-:-:S12]  /*17d0*/  DFMA R26, R36, R26, R34 ;  /* 0x0000001a241a722b */ /* 0x000fd80000000022 */
[----:B------:R-:W-:Y:S05]  /*17e0*/  @P0 BRA `(.L_x_719) ;  /* 0x0000000000700947 */ /* 0x000fea0003800000 */
[----:B------:R-:W-:Y:S01]  /*17f0*/  LOP3.LUT R23, R21, 0x7ff00000, RZ, 0xc0, !PT ;  /* 0x7ff0000015177812 */ /* 0x000fe200078ec0ff */
[----:B------:R-:W-:-:S03]  /*1800*/  IMAD.MOV.U32 R22, RZ, RZ, RZ ;  /* 0x000000ffff167224 */ /* 0x000fc600078e00ff */
[CC--:B------:R-:W-:Y:S02]  /*1810*/  VIADDMNMX R0, R30.reuse, -R23.reuse, 0xb9600000, !PT ;  /* 0xb96000001e007446 */ /* 0x0c0fe40007800917 */
[----:B------:R-:W-:Y:S02]  /*1820*/  ISETP.GE.U32.AND P0, PT, R30, R23, PT ;  /* 0x000000171e00720c */ /* 0x000fe40003f06070 */
[----:B------:R-:W-:Y:S02]  /*1830*/  VIMNMX R0, PT, PT, R0, 0x46a00000, PT ;  /* 0x46a0000000007848 */ /* 0x000fe40003fe0100 */
[----:B------:R-:W-:-:S05]  /*1840*/  SEL R23, R2, 0x63400000, !P0 ;  /* 0x6340000002177807 */ /* 0x000fca0004000000 */
[----:B------:R-:W-:-:S04]  /*1850*/  IMAD.IADD R0, R0, 0x1, -R23 ;  /* 0x0000000100007824 */ /* 0x000fc800078e0a17 */
[----:B------:R-:W-:-:S06]  /*1860*/  VIADD R23, R0, 0x7fe00000 ;  /* 0x7fe0000000177836 */ /* 0x000fcc0000000000 */
[----:B------:R-:W-:-:S10]  /*1870*/  DMUL R34, R26, R22 ;  /* 0x000000161a227228 */ /* 0x000fd40000000000 */
[----:B------:R-:W-:-:S13]  /*1880*/  FSETP.GTU.AND P0, PT, |R35|, 1.469367938527859385e-39, PT ;  /* 0x001000002300780b */ /* 0x000fda0003f0c200 */
[----:B------:R-:W-:Y:S05]  /*1890*/  @P0 BRA `(.L_x_720) ;  /* 0x0000000000980947 */ /* 0x000fea0003800000 */
[----:B------:R-:W-:Y:S01]  /*18a0*/  DFMA R18, R26, -R18, R24 ;  /* 0x800000121a12722b */ /* 0x000fe20000000018 */
[----:B------:R-:W-:-:S09]  /*18b0*/  MOV R22, RZ ;  /* 0x000000ff00167202 */ /* 0x000fd20000000f00 */
[C---:B------:R-:W-:Y:S02]  /*18c0*/  FSETP.NEU.AND P0, PT, R19.reuse, RZ, PT ;  /* 0x000000ff1300720b */ /* 0x040fe40003f0d000 */
[----:B------:R-:W-:-:S04]  /*18d0*/  LOP3.LUT R20, R19, 0x80000000, R21, 0x48, !PT ;  /* 0x8000000013147812 */ /* 0x000fc800078e4815 */
[----:B------:R-:W-:-:S07]  /*18e0*/  LOP3.LUT R23, R20, R23, RZ, 0xfc, !PT ;  /* 0x0000001714177212 */ /* 0x000fce00078efcff */
[----:B------:R-:W-:Y:S05]  /*18f0*/  @!P0 BRA `(.L_x_720) ;  /* 0x0000000000808947 */ /* 0x000fea0003800000 */
[----:B------:R-:W-:Y:S01]  /*1900*/  IMAD.MOV R19, RZ, RZ, -R0 ;  /* 0x000000ffff137224 */ /* 0x000fe200078e0a00 */
[----:B------:R-:W-:Y:S01]  /*1910*/  IADD3 R0, PT, PT, -R0, -0x43300000, RZ ;  /* 0xbcd0000000007810 */ /* 0x000fe20007ffe1ff */
[----:B------:R-:W-:-:S06]  /*1920*/  IMAD.MOV.U32 R18, RZ, RZ, RZ ;  /* 0x000000ffff127224 */ /* 0x000fcc00078e00ff */
[----:B------:R-:W-:Y:S02]  /*1930*/  DFMA R18, R34, -R18, R26 ;  /* 0x800000122212722b */ /* 0x000fe4000000001a */
[----:B------:R-:W-:-:S08]  /*1940*/  DMUL.RP R26, R26, R22 ;  /* 0x000000161a1a7228 */ /* 0x000fd00000008000 */
[----:B------:R-:W-:Y:S02]  /*1950*/  FSETP.NEU.AND P0, PT, |R19|, R0, PT ;  /* 0x000000001300720b */ /* 0x000fe40003f0d200 */
[----:B------:R-:W-:Y:S02]  /*1960*/  LOP3.LUT R20, R27, R20, RZ, 0x3c, !PT ;  /* 0x000000141b147212 */ /* 0x000fe400078e3cff */
[----:B------:R-:W-:Y:S02]  /*1970*/  FSEL R0, R26, R34, !P0 ;  /* 0x000000221a007208 */ /* 0x000fe40004000000 */
[----:B------:R-:W-:-:S03]  /*1980*/  FSEL R35, R20, R35, !P0 ;  /* 0x0000002314237208 */ /* 0x000fc60004000000 */
[----:B------:R-:W-:Y:S01]  /*1990*/  IMAD.MOV.U32 R34, RZ, RZ, R0 ;  /* 0x000000ffff227224 */ /* 0x000fe200078e0000 */
[----:B------:R-:W-:Y:S06]  /*19a0*/  BRA `(.L_x_720) ;  /* 0x0000000000547947 */ /* 0x000fec0003800000 */
.L_x_719:
[----:B------:R-:W-:-:S14]  /*19b0*/  DSETP.NAN.AND P0, PT, R22, R22, PT ;  /* 0x000000161600722a */ /* 0x000fdc0003f08000 */
[----:B------:R-:W-:Y:S05]  /*19c0*/  @P0 BRA `(.L_x_721) ;  /* 0x0000000000440947 */ /* 0x000fea0003800000 */
[----:B------:R-:W-:-:S14]  /*19d0*/  DSETP.NAN.AND P0, PT, R20, R20, PT ;  /* 0x000000141400722a */ /* 0x000fdc0003f08000 */
[----:B------:R-:W-:Y:S05]  /*19e0*/  @P0 BRA `(.L_x_722) ;  /* 0x0000000000300947 */ /* 0x000fea0003800000 */
[----:B------:R-:W-:Y:S01]  /*19f0*/  ISETP.NE.AND P0, PT, R0, R31, PT ;  /* 0x0000001f0000720c */ /* 0x000fe20003f05270 */
[----:B------:R-:W-:Y:S02]  /*1a00*/  IMAD.MOV.U32 R34, RZ, RZ, 0x0 ;  /* 0x00000000ff227424 */ /* 0x000fe400078e00ff */
[----:B------:R-:W-:-:S10]  /*1a10*/  IMAD.MOV.U32 R35, RZ, RZ, -0x80000 ;  /* 0xfff80000ff237424 */ /* 0x000fd400078e00ff */
[----:B------:R-:W-:Y:S05]  /*1a20*/  @!P0 BRA `(.L_x_720) ;  /* 0x0000000000348947 */ /* 0x000fea0003800000 */
[----:B------:R-:W-:Y:S02]  /*1a30*/  ISETP.NE.AND P0, PT, R0, 0x7ff00000, PT ;  /* 0x7ff000000000780c */ /* 0x000fe40003f05270 */
[----:B------:R-:W-:Y:S02]  /*1a40*/  LOP3.LUT R35, R23, 0x80000000, R21, 0x48, !PT ;  /* 0x8000000017237812 */ /* 0x000fe400078e4815 */
[----:B------:R-:W-:-:S13]  /*1a50*/  ISETP.EQ.OR P0, PT, R31, RZ, !P0 ;  /* 0x000000ff1f00720c */ /* 0x000fda0004702670 */
[----:B------:R-:W-:Y:S01]  /*1a60*/  @P0 LOP3.LUT R0, R35, 0x7ff00000, RZ, 0xfc, !PT ;  /* 0x7ff0000023000812 */ /* 0x000fe200078efcff */
[----:B------:R-:W-:Y:S01]  /*1a70*/  @!P0 IMAD.MOV.U32 R34, RZ, RZ, RZ ;  /* 0x000000ffff228224 */ /* 0x000fe200078e00ff */
[----:B------:R-:W-:-:S03]  /*1a80*/  @P0 MOV R34, RZ ;  /* 0x000000ff00220202 */ /* 0x000fc60000000f00 */
[----:B------:R-:W-:Y:S01]  /*1a90*/  @P0 IMAD.MOV.U32 R35, RZ, RZ, R0 ;  /* 0x000000ffff230224 */ /* 0x000fe200078e0000 */
[----:B------:R-:W-:Y:S06]  /*1aa0*/  BRA `(.L_x_720) ;  /* 0x0000000000147947 */ /* 0x000fec0003800000 */
.L_x_722:
[----:B------:R-:W-:Y:S01]  /*1ab0*/  LOP3.LUT R35, R21, 0x80000, RZ, 0xfc, !PT ;  /* 0x0008000015237812 */ /* 0x000fe200078efcff */
[----:B------:R-:W-:Y:S01]  /*1ac0*/  IMAD.MOV.U32 R34, RZ, RZ, R20 ;  /* 0x000000ffff227224 */ /* 0x000fe200078e0014 */
[----:B------:R-:W-:Y:S06]  /*1ad0*/  BRA `(.L_x_720) ;  /* 0x0000000000087947 */ /* 0x000fec0003800000 */
.L_x_721:
[----:B------:R-:W-:Y:S01]  /*1ae0*/  LOP3.LUT R35, R23, 0x80000, RZ, 0xfc, !PT ;  /* 0x0008000017237812 */ /* 0x000fe200078efcff */
[----:B------:R-:W-:-:S07]  /*1af0*/  IMAD.MOV.U32 R34, RZ, RZ, R22 ;  /* 0x000000ffff227224 */ /* 0x000fce00078e0016 */
.L_x_720:
[----:B------:R-:W-:Y:S05]  /*1b00*/  BSYNC.RECONVERGENT B3 ;  /* 0x0000000000037941 */ /* 0x000fea0003800200 */
.L_x_718:
[----:B------:R-:W-:Y:S02]  /*1b10*/  IMAD.MOV.U32 R18, RZ, RZ, R4 ;  /* 0x000000ffff127224 */ /* 0x000fe400078e0004 */
[----:B------:R-:W-:-:S04]  /*1b20*/  IMAD.MOV.U32 R19, RZ, RZ, 0x0 ;  /* 0x00000000ff137424 */ /* 0x000fc800078e00ff */
[----:B------:R-:W-:Y:S05]  /*1b30*/  RET.REL.NODEC R18 `(_Z17kernel_gauss_stepPdii) ;  /* 0xffffffe412307950 */ /* 0x000fea0003c3ffff */
.L_x_723:
        /* <DEDUP_REMOVED lines=12> */
.L_x_729:


//--------------------- .text._Z11kernel_swapPdiii --------------------------
	.section	.text._Z11kernel_swapPdiii,"ax",@progbits
	.align	128
        .global         _Z11kernel_swapPdiii
        .type           _Z11kernel_swapPdiii,@function
        .size           _Z11kernel_swapPdiii,(.L_x_740 - _Z11kernel_swapPdiii)
        .other          _Z11kernel_swapPdiii,@"STO_CUDA_ENTRY STV_DEFAULT"
_Z11kernel_swapPdiii:
.text._Z11kernel_swapPdiii:
[----:B------:R-:W-:Y:S01]  /*0000*/  LDC R1, c[0x0][0x37c] ;  /* 0x0000df00ff017b82 */ /* 0x000fe20000000800 */
[----:B------:R-:W0:Y:S07]  /*0010*/  S2R R11, SR_TID.X ;  /* 0x00000000000b7919 */ /* 0x000e2e0000002100 */
[----:B------:R-:W0:Y:S01]  /*0020*/  S2UR UR5, SR_CTAID.X ;  /* 0x00000000000579c3 */ /* 0x000e220000002500 */
[----:B------:R-:W1:Y:S07]  /*0030*/  LDCU UR8, c[0x0][0x388] ;  /* 0x00007100ff0877ac */ /* 0x000e6e0008000800 */
[----:B------:R-:W0:Y:S08]  /*0040*/  LDC R6, c[0x0][0x360] ;  /* 0x0000d800ff067b82 */ /* 0x000e300000000800 */
[----:B------:R-:W2:Y:S01]  /*0050*/  LDC R13, c[0x0][0x370] ;  /* 0x0000dc00ff0d7b82 */ /* 0x000ea20000000800 */
[----:B0-----:R-:W-:-:S05]  /*0060*/  IMAD R7, R6, UR5, R11 ;  /* 0x0000000506077c24 */ /* 0x001fca000f8e020b */
[----:B-1----:R-:W-:-:S13]  /*0070*/  ISETP.GT.AND P0, PT, R7, UR8, PT ;  /* 0x0000000807007c0c */ /* 0x002fda000bf04270 */
[----:B--2---:R-:W-:Y:S05]  /*0080*/  @P0 EXIT ;  /* 0x000000000000094d */ /* 0x004fea0003800000 */
[----:B------:R-:W-:Y:S01]  /*0090*/  IMAD R0, R6, R13, RZ ;  /* 0x0000000d06007224 */ /* 0x000fe200078e02ff */
[----:B------:R-:W-:Y:S01]  /*00a0*/  UIADD3 UR4, UPT, UPT, UR8, 0x1, URZ ;  /* 0x0000000108047890 */ /* 0x000fe2000fffe0ff */
[----:B------:R-:W-:Y:S01]  /*00b0*/  BSSY.RECONVERGENT B0, `(.L_x_724) ;  /* 0x0000037000007945 */ /* 0x000fe20003800200 */
[----:B------:R-:W0:Y:S02]  /*00c0*/  LDCU.64 UR6, c[0x0][0x358] ;  /* 0x00006b00ff0677ac */ /* 0x000e240008000a00 */
[C---:B------:R-:W-:Y:S02]  /*00d0*/  VIMNMX.U32 R10, PT, PT, R0.reuse, 0x1, !PT ;  /* 0x00000001000a7848 */ /* 0x040fe40007fe0000 */
[----:B------:R-:W-:Y:S02]  /*00e0*/  IADD3 R4, PT, PT, R0, R7, RZ ;  /* 0x0000000700047210 */ /* 0x000fe40007ffe0ff */
[----:B------:R-:W1:Y:S01]  /*00f0*/  I2F.U32.RP R8, R10 ;  /* 0x0000000a00087306 */ /* 0x000e620000209000 */
[----:B------:R-:W-:-:S02]  /*0100*/  IADD3 R9, PT, PT, RZ, -R10, RZ ;  /* 0x8000000aff097210 */ /* 0x000fc40007ffe0ff */
[C---:B------:R-:W-:Y:S02]  /*0110*/  ISETP.GE.AND P0, PT, R4.reuse, UR4, PT ;  /* 0x0000000404007c0c */ /* 0x040fe4000bf06270 */
[----:B------:R-:W-:Y:S02]  /*0120*/  VIMNMX R5, PT, PT, R4, UR4, !PT ;  /* 0x0000000404057c48 */ /* 0x000fe4000ffe0100 */
[----:B------:R-:W-:Y:S01]  /*0130*/  ISETP.NE.U32.AND P2, PT, R10, RZ, PT ;  /* 0x000000ff0a00720c */ /* 0x000fe20003f45070 */
[----:B-1----:R-:W1:Y:S02]  /*0140*/  MUFU.RCP R8, R8 ;  /* 0x0000000800087308 */ /* 0x002e640000001000 */
[----:B-1----:R-:W-:Y:S02]  /*0150*/  IADD3 R2, PT, PT, R8, 0xffffffe, RZ ;  /* 0x0ffffffe08027810 */ /* 0x002fe40007ffe0ff */
[----:B------:R-:W-:-:S04]  /*0160*/  SEL R8, RZ, 0x1, P0 ;  /* 0x00000001ff087807 */ /* 0x000fc80000000000 */
[----:B------:R1:W2:Y:S01]  /*0170*/  F2I.FTZ.U32.TRUNC.NTZ R3, R2 ;  /* 0x0000000200037305 */ /* 0x0002a2000021f000 */
[----:B------:R-:W-:Y:S02]  /*0180*/  IADD3 R5, PT, PT, R5, -R4, -R8 ;  /* 0x8000000405057210 */ /* 0x000fe40007ffe808 */
[----:B------:R-:W3:Y:S01]  /*0190*/  LDC R4, c[0x0][0x38c] ;  /* 0x0000e300ff047b82 */ /* 0x000ee20000000800 */
[----:B-1----:R-:W-:Y:S02]  /*01a0*/  HFMA2 R2, -RZ, RZ, 0, 0 ;  /* 0x00000000ff027431 */ /* 0x002fe400000001ff */
[----:B--2---:R-:W-:-:S04]  /*01b0*/  IMAD R9, R9, R3, RZ ;  /* 0x0000000309097224 */ /* 0x004fc800078e02ff */
[----:B------:R-:W-:-:S06]  /*01c0*/  IMAD.HI.U32 R2, R3, R9, R2 ;  /* 0x0000000903027227 */ /* 0x000fcc00078e0002 */
[----:B------:R-:W-:-:S05]  /*01d0*/  IMAD.HI.U32 R9, R2, R5, RZ ;  /* 0x0000000502097227 */ /* 0x000fca00078e00ff */
[----:B------:R-:W-:-:S05]  /*01e0*/  IADD3 R2, PT, PT, -R9, RZ, RZ ;  /* 0x000000ff09027210 */ /* 0x000fca0007ffe1ff */
[----:B------:R-:W-:Y:S02]  /*01f0*/  IMAD R5, R10, R2, R5 ;  /* 0x000000020a057224 */ /* 0x000fe400078e0205 */
[----:B------:R-:W1:Y:S03]  /*0200*/  LDC.64 R2, c[0x0][0x380] ;  /* 0x0000e000ff027b82 */ /* 0x000e660000000a00 */
[----:B------:R-:W-:-:S13]  /*0210*/  ISETP.GE.U32.AND P0, PT, R5, R10, PT ;  /* 0x0000000a0500720c */ /* 0x000fda0003f06070 */
[----:B------:R-:W-:Y:S02]  /*0220*/  @P0 IADD3 R5, PT, PT, -R10, R5, RZ ;  /* 0x000000050a050210 */ /* 0x000fe40007ffe1ff */
[----:B------:R-:W-:Y:S02]  /*0230*/  @P0 IADD3 R9, PT, PT, R9, 0x1, RZ ;  /* 0x0000000109090810 */ /* 0x000fe40007ffe0ff */
[----:B------:R-:W-:Y:S02]  /*0240*/  ISETP.GE.U32.AND P1, PT, R5, R10, PT ;  /* 0x0000000a0500720c */ /* 0x000fe40003f26070 */
[----:B------:R-:W2:Y:S11]  /*0250*/  LDC R5, c[0x0][0x390] ;  /* 0x0000e400ff057b82 */ /* 0x000eb60000000800 */
[----:B------:R-:W-:-:S02]  /*0260*/  @P1 IADD3 R9, PT, PT, R9, 0x1, RZ ;  /* 0x0000000109091810 */ /* 0x000fc40007ffe0ff */
[----:B------:R-:W-:-:S04]  /*0270*/  @!P2 LOP3.LUT R9, RZ, R10, RZ, 0x33, !PT ;  /* 0x0000000aff09a212 */ /* 0x000fc800078e33ff */
[----:B------:R-:W-:-:S04]  /*0280*/  IADD3 R10, PT, PT, R8, R9, RZ ;  /* 0x00000009080a7210 */ /* 0x000fc80007ffe0ff */
[C---:B------:R-:W-:Y:S02]  /*0290*/  LOP3.LUT R8, R10.reuse, 0x3, RZ, 0xc0, !PT ;  /* 0x000000030a087812 */ /* 0x040fe400078ec0ff */
[----:B------:R-:W-:Y:S02]  /*02a0*/  ISETP.GE.U32.AND P1, PT, R10, 0x3, PT ;  /* 0x000000030a00780c */ /* 0x000fe40003f26070 */
[----:B------:R-:W-:-:S13]  /*02b0*/  ISETP.NE.AND P0, PT, R8, 0x3, PT ;  /* 0x000000030800780c */ /* 0x000fda0003f05270 */
[----:B01-3--:R-:W-:Y:S05]  /*02c0*/  @!P0 BRA `(.L_x_725) ;  /* 0x0000000000548947 */ /* 0x00bfea0003800000 */
[----:B------:R-:W0:Y:S01]  /*02d0*/  LDC R14, c[0x0][0x38c] ;  /* 0x0000e300ff0e7b82 */ /* 0x000e220000000800 */
[----:B------:R-:W-:-:S04]  /*02e0*/  IADD3 R10, PT, PT, R10, 0x1, RZ ;  /* 0x000000010a0a7810 */ /* 0x000fc80007ffe0ff */
[----:B------:R-:W-:-:S03]  /*02f0*/  LOP3.LUT R10, R10, 0x3, RZ, 0xc0, !PT ;  /* 0x000000030a0a7812 */ /* 0x000fc600078ec0ff */
[----:B------:R-:W1:Y:S01]  /*0300*/  LDC R12, c[0x0][0x390] ;  /* 0x0000e400ff0c7b82 */ /* 0x000e620000000800 */
[C---:B------:R-:W-:Y:S01]  /*0310*/  IADD3 R18, PT, PT, -R10.reuse, RZ, RZ ;  /* 0x000000ff0a127210 */ /* 0x040fe20007ffe1ff */
[----:B------:R-:W-:-:S06]  /*0320*/  IMAD R13, R10, R13, UR5 ;  /* 0x000000050a0d7e24 */ /* 0x000fcc000f8e020d */
[----:B------:R-:W3:Y:S01]  /*0330*/  LDC.64 R8, c[0x0][0x380] ;  /* 0x0000e000ff087b82 */ /* 0x000ee20000000a00 */
[C---:B0-----:R-:W-:Y:S02]  /*0340*/  IMAD R21, R7.reuse, UR8, R14 ;  /* 0x0000000807157c24 */ /* 0x041fe4000f8e020e */
[----:B-1----:R-:W-:Y:S02]  /*0350*/  IMAD R19, R7, UR8, R12 ;  /* 0x0000000807137c24 */ /* 0x002fe4000f8e020c */
[----:B------:R-:W-:-:S07]  /*0360*/  IMAD R7, R13, R6, R11 ;  /* 0x000000060d077224 */ /* 0x000fce00078e020b */
.L_x_726:
[----:B0--3--:R-:W-:-:S04]  /*0370*/  IMAD.WIDE R14, R19, 0x8, R8 ;  /* 0x00000008130e7825 */ /* 0x009fc800078e0208 */
[----:B------:R-:W-:Y:S01]  /*0380*/  IMAD.WIDE R10, R21, 0x8, R8 ;  /* 0x00000008150a7825 */ /* 0x000fe200078e0208 */
[----:B------:R-:W3:Y:S04]  /*0390*/  LDG.E.64 R16, desc[UR6][R14.64] ;  /* 0x000000060e107981 */ /* 0x000ee8000c1e1b00 */
[----:B------:R-:W4:Y:S01]  /*03a0*/  LDG.E.64 R12, desc[UR6][R10.64] ;  /* 0x000000060a0c7981 */ /* 0x000f22000c1e1b00 */
[----:B------:R-:W-:Y:S01]  /*03b0*/  IADD3 R18, PT, PT, R18, 0x1, RZ ;  /* 0x0000000112127810 */ /* 0x000fe20007ffe0ff */
[C---:B------:R-:W-:Y:S02]  /*03c0*/  IMAD R19, R0.reuse, UR8, R19 ;  /* 0x0000000800137c24 */ /* 0x040fe4000f8e0213 */
[----:B------:R-:W-:Y:S01]  /*03d0*/  IMAD R21, R0, UR8, R21 ;  /* 0x0000000800157c24 */ /* 0x000fe2000f8e0215 */
[----:B------:R-:W-:Y:S01]  /*03e0*/  ISETP.NE.AND P0, PT, R18, RZ, PT ;  /* 0x000000ff1200720c */ /* 0x000fe20003f05270 */
[----:B---3--:R0:W-:Y:S04]  /*03f0*/  STG.E.64 desc[UR6][R10.64], R16 ;  /* 0x000000100a007986 */ /* 0x0081e8000c101b06 */
[----:B----4-:R0:W-:Y:S08]  /*0400*/  STG.E.64 desc[UR6][R14.64], R12 ;  /* 0x0000000c0e007986 */ /* 0x0101f0000c101b06 */
[----:B------:R-:W-:Y:S05]  /*0410*/  @P0 BRA `(.L_x_726) ;  /* 0xfffffffc00d40947 */ /* 0x000fea000383ffff */
.L_x_725:
[----:B------:R-:W-:Y:S05]  /*0420*/  BSYNC.RECONVERGENT B0 ;  /* 0x0000000000007941 */ /* 0x000fea0003800200 */
.L_x_724:
[----:B------:R-:W-:Y:S05]  /*0430*/  @!P1 EXIT ;  /* 0x000000000000994d */ /* 0x000fea0003800000 */
.L_x_727:
[C---:B012---:R-:W-:Y:S02]  /*0440*/  IMAD R11, R7.reuse, UR8, R5 ;  /* 0x00000008070b7c24 */ /* 0x047fe4000f8e0205 */
[----:B------:R-:W-:Y:S02]  /*0450*/  IMAD R17, R7, UR8, R4 ;  /* 0x0000000807117c24 */ /* 0x000fe4000f8e0204 */
[----:B------:R-:W-:-:S04]  /*0460*/  IMAD.WIDE R10, R11, 0x8, R2 ;  /* 0x000000080b0a7825 */ /* 0x000fc800078e0202 */
[----:B------:R-:W-:Y:S01]  /*0470*/  IMAD.WIDE R16, R17, 0x8, R2 ;  /* 0x0000000811107825 */ /* 0x000fe200078e0202 */
[----:B------:R-:W2:Y:S04]  /*0480*/  LDG.E.64 R20, desc[UR6][R10.64] ;  /* 0x000000060a147981 */ /* 0x000ea8000c1e1b00 */
[----:B------:R-:W3:Y:S01]  /*0490*/  LDG.E.64 R18, desc[UR6][R16.64] ;  /* 0x0000000610127981 */ /* 0x000ee2000c1e1b00 */
[----:B------:R-:W-:-:S05]  /*04a0*/  IADD3 R13, PT, PT, R0, R7, RZ ;  /* 0x00000007000d7210 */ /* 0x000fca0007ffe0ff */
[C---:B------:R-:W-:Y:S02]  /*04b0*/  IMAD R7, R13.reuse, UR8, R5 ;  /* 0x000000080d077c24 */ /* 0x040fe4000f8e0205 */
[----:B------:R-:W-:Y:S02]  /*04c0*/  IMAD R9, R13, UR8, R4 ;  /* 0x000000080d097c24 */ /* 0x000fe4000f8e0204 */
[----:B------:R-:W-:-:S04]  /*04d0*/  IMAD.WIDE R6, R7, 0x8, R2 ;  /* 0x0000000807067825 */ /* 0x000fc800078e0202 */
[----:B------:R-:W-:Y:S01]  /*04e0*/  IMAD.WIDE R8, R9, 0x8, R2 ;  /* 0x0000000809087825 */ /* 0x000fe200078e0202 */
[----:B--2---:R0:W-:Y:S04]  /*04f0*/  STG.E.64 desc[UR6][R16.64], R20 ;  /* 0x0000001410007986 */ /* 0x0041e8000c101b06 */
[----:B---3--:R1:W-:Y:S04]  /*0500*/  STG.E.64 desc[UR6][R10.64], R18 ;  /* 0x000000120a007986 */ /* 0x0083e8000c101b06 */
        /* <DEDUP_REMOVED lines=9> */
[----:B0-----:R-:W4:Y:S04]  /*05a0*/  LDG.E.64 R16, desc[UR6][R12.64] ;  /* 0x000000060c107981 */ /* 0x001f28000c1e1b00 */
[----:B-1----:R-:W5:Y:S01]  /*05b0*/  LDG.E.64 R10, desc[UR6][R14.64] ;  /* 0x000000060e0a7981 */ /* 0x002f62000c1e1b00 */
[----:B------:R-:W-:-:S05]  /*05c0*/  IADD3 R27, PT, PT, R0, R27, RZ ;  /* 0x0000001b001b7210 */ /* 0x000fca0007ffe0ff */
[C---:B------:R-:W-:Y:S02]  /*05d0*/  IMAD R21, R27.reuse, UR8, R5 ;  /* 0x000000081b157c24 */ /* 0x040fe4000f8e0205 */
[----:B------:R-:W-:Y:S02]  /*05e0*/  IMAD R19, R27, UR8, R4 ;  /* 0x000000081b137c24 */ /* 0x000fe4000f8e0204 */
[----:B------:R-:W-:-:S04]  /*05f0*/  IMAD.WIDE R20, R21, 0x8, R2 ;  /* 0x0000000815147825 */ /* 0x000fc800078e0202 */
[----:B------:R-:W-:Y:S01]  /*0600*/  IMAD.WIDE R18, R19, 0x8, R2 ;  /* 0x0000000813127825 */ /* 0x000fe200078e0202 */
[----:B----4-:R1:W-:Y:S04]  /*0610*/  STG.E.64 desc[UR6][R14.64], R16 ;  /* 0x000000100e007986 */ /* 0x0103e8000c101b06 */
[----:B-----5:R1:W-:Y:S04]  /*0620*/  STG.E.64 desc[UR6][R12.64], R10 ;  /* 0x0000000a0c007986 */ /* 0x0203e8000c101b06 */
[----:B--2---:R-:W2:Y:S04]  /*0630*/  LDG.E.64 R24, desc[UR6][R20.64] ;  /* 0x0000000614187981 */ /* 0x004ea8000c1e1b00 */
[----:B------:R-:W4:Y:S01]  /*0640*/  LDG.E.64 R8, desc[UR6][R18.64] ;  /* 0x0000000612087981 */ /* 0x000f22000c1e1b00 */
[----:B---3--:R-:W-:-:S04]  /*0650*/  IADD3 R7, PT, PT, R0, R27, RZ ;  /* 0x0000001b00077210 */ /* 0x008fc80007ffe0ff */
[----:B------:R-:W-:Y:S01]  /*0660*/  ISETP.GT.AND P0, PT, R7, UR8, PT ;  /* 0x0000000807007c0c */ /* 0x000fe2000bf04270 */
[----:B--2---:R1:W-:Y:S04]  /*0670*/  STG.E.64 desc[UR6][R18.64], R24 ;  /* 0x0000001812007986 */ /* 0x0043e8000c101b06 */
[----:B----4-:R1:W-:Y:S08]  /*0680*/  STG.E.64 desc[UR6][R20.64], R8 ;  /* 0x0000000814007986 */ /* 0x0103f0000c101b06 */
[----:B------:R-:W-:Y:S05]  /*0690*/  @!P0 BRA `(.L_x_727) ;  /* 0xfffffffc00688947 */ /* 0x000fea000383ffff */
[----:B------:R-:W-:Y:S05]  /*06a0*/  EXIT ;  /* 0x000000000000794d */ /* 0x000fea0003800000 */
.L_x_728:
        /* <DEDUP_REMOVED lines=13> */
.L_x_740:


//--------------------- .nv.shared._ZN3cub18CUB_300001_SM_10006detail11EmptyKernelIvEEvv --------------------------
	.section	.nv.shared._ZN3cub18CUB_300001_SM_10006detail11EmptyKernelIvEEvv,"aw",@nobits
	.sectionflags	@""
	.align	16
	.zero		1024


//--------------------- .nv.shared.reserved.0     --------------------------
	.section	.nv.shared.reserved.0,"aw",@nobits
	.weak		__nv_reservedSMEM_offset_0_alias
	.size		__nv_reservedSMEM_offset_0_alias, 0, 64
	.other		__nv_reservedSMEM_offset_0_alias,@"STO_CUDA_RESERVED_SHARED STV_DEFAULT"
__nv_reservedSMEM_offset_0_alias:
	.zero		0
	.zero		64


//--------------------- .nv.global                --------------------------
	.section	.nv.global,"aw",@nobits
.nv.global:
	.type		_ZN34_INTERNAL_4f045739_4_k_cu_ea875b996thrust24THRUST_300001_SM_1000_NS12placeholders2_8E,@object
	.size		_ZN34_INTERNAL_4f045739_4_k_cu_ea875b996thrust24THRUST_300001_SM_1000_NS12placeholders2_8E,(_ZN34_INTERNAL_4f045739_4_k_cu_ea875b994cuda3std3__436_GLOBAL__N__4f045739_4_k_cu_ea875b996ignoreE - _ZN34_INTERNAL_4f045739_4_k_cu_ea875b996thrust24THRUST_300001_SM_1000_NS12placeholders2_8E)
_ZN34_INTERNAL_4f045739_4_k_cu_ea875b996thrust24THRUST_300001_SM_1000_NS12placeholders2_8E:
	.zero		1
	.type		_ZN34_INTERNAL_4f045739_4_k_cu_ea875b994cuda3std3__436_GLOBAL__N__4f045739_4_k_cu_ea875b996ignoreE,@object
	.size		_ZN34_INTERNAL_4f045739_4_k_cu_ea875b994cuda3std3__436_GLOBAL__N__4f045739_4_k_cu_ea875b996ignoreE,(_ZN34_INTERNAL_4f045739_4_k_cu_ea875b994cuda3std6ranges3__45__cpo4dataE - _ZN34_INTERNAL_4f045739_4_k_cu_ea875b994cuda3std3__436_GLOBAL__N__4f045739_4_k_cu_ea875b996ignoreE)
_ZN34_INTERNAL_4f045739_4_k_cu_ea875b994cuda3std3__436_GLOBAL__N__4f045739_4_k_cu_ea875b996ignoreE:
	.zero		1
	.type		_ZN34_INTERNAL_4f045739_4_k_cu_ea875b994cuda3std6ranges3__45__cpo4dataE,@object
	.size		_ZN34_INTERNAL_4f045739_4_k_cu_ea875b994cuda3std6ranges3__45__cpo4dataE,(_ZN34_INTERNAL_4f045739_4_k_cu_ea875b996thrust24THRUST_300001_SM_1000_NS6system3cpp3parE - _ZN34_INTERNAL_4f045739_4_k_cu_ea875b994cuda3std6ranges3__45__cpo4dataE)
_ZN34_INTERNAL_4f045739_4_k_cu_ea875b994cuda3std6ranges3__45__cpo4dataE:
	.zero		1
	.type		_ZN34_INTERNAL_4f045739_4_k_cu_ea875b996thrust24THRUST_300001_SM_1000_NS6system3cpp3parE,@object
	.size		_ZN34_INTERNAL_4f045739_4_k_cu_ea875b996thrust24THRUST_300001_SM_1000_NS6system3cpp3parE,(_ZN34_INTERNAL_4f045739_4_k_cu_ea875b994cuda3std3__45__cpo5beginE - _ZN34_INTERNAL_4f045739_4_k_cu_ea875b996thrust24THRUST_300001_SM_1000_NS6system3cpp3parE)
_ZN34_INTERNAL_4f045739_4_k_cu_ea875b996thrust24THRUST_300001_SM_1000_NS6system3cpp3parE:
	.zero		1
	.type		_ZN34_INTERNAL_4f045739_4_k_cu_ea875b994cuda3std3__45__cpo5beginE,@object
	.size		_ZN34_INTERNAL_4f045739_4_k_cu_ea875b994cuda3std3__45__cpo5beginE,(_ZN34_INTERNAL_4f045739_4_k_cu_ea875b994cuda3std6ranges3__45__cpo5beginE - _ZN34_INTERNAL_4f045739_4_k_cu_ea875b994cuda3std3__45__cpo5beginE)
_ZN34_INTERNAL_4f045739_4_k_cu_ea875b994cuda3std3__45__cpo5beginE:
	.zero		1
	.type		_ZN34_INTERNAL_4f045739_4_k_cu_ea875b994cuda3std6ranges3__45__cpo5beginE,@object
	.size		_ZN34_INTERNAL_4f045739_4_k_cu_ea875b994cuda3std6ranges3__45__cpo5beginE,(_ZN34_INTERNAL_4f045739_4_k_cu_ea875b996thrust24THRUST_300001_SM_1000_NS6deviceE - _ZN34_INTERNAL_4f045739_4_k_cu_ea875b994cuda3std6ranges3__45__cpo5beginE)
_ZN34_INTERNAL_4f045739_4_k_cu_ea875b994cuda3std6ranges3__45__cpo5beginE:
	.zero		1
	.type		_ZN34_INTERNAL_4f045739_4_k_cu_ea875b996thrust24THRUST_300001_SM_1000_NS6deviceE,@object
	.size		_ZN34_INTERNAL_4f045739_4_k_cu_ea875b996thrust24THRUST_300001_SM_1000_NS6deviceE,(_ZN34_INTERNAL_4f045739_4_k_cu_ea875b994cuda3std3__47nulloptE - _ZN34_INTERNAL_4f045739_4_k_cu_ea875b996thrust24THRUST_300001_SM_1000_NS6deviceE)
_ZN34_INTERNAL_4f045739_4_k_cu_ea875b996thrust24THRUST_300001_SM_1000_NS6deviceE:
	.zero		1
	.type		_ZN34_INTERNAL_4f045739_4_k_cu_ea875b994cuda3std3__47nulloptE,@object
	.size		_ZN34_INTERNAL_4f045739_4_k_cu_ea875b994cuda3std3__47nulloptE,(_ZN34_INTERNAL_4f045739_4_k_cu_ea875b994cuda3std6ranges3__45__cpo8distanceE - _ZN34_INTERNAL_4f045739_4_k_cu_ea875b994cuda3std3__47nulloptE)
_ZN34_INTERNAL_4f045739_4_k_cu_ea875b994cuda3std3__47nulloptE:
	.zero		1
	.type		_ZN34_INTERNAL_4f045739_4_k_cu_ea875b994cuda3std6ranges3__45__cpo8distanceE,@object
	.size		_ZN34_INTERNAL_4f045739_4_k_cu_ea875b994cuda3std6ranges3__45__cpo8distanceE,(_ZN34_INTERNAL_4f045739_4_k_cu_ea875b996thrust24THRUST_300001_SM_1000_NS12placeholders2_4E - _ZN34_INTERNAL_4f045739_4_k_cu_ea875b994cuda3std6ranges3__45__cpo8distanceE)
_ZN34_INTERNAL_4f045739_4_k_cu_ea875b994cuda3std6ranges3__45__cpo8distanceE:
	.zero		1
	.type		_ZN34_INTERNAL_4f045739_4_k_cu_ea875b996thrust24THRUST_300001_SM_1000_NS12placeholders2_4E,@object
	.size		_ZN34_INTERNAL_4f045739_4_k_cu_ea875b996thrust24THRUST_300001_SM_1000_NS12placeholders2_4E,(_ZN34_INTERNAL_4f045739_4_k_cu_ea875b994cuda3std3__45__cpo6rbeginE - _ZN34_INTERNAL_4f045739_4_k_cu_ea875b996thrust24THRUST_300001_SM_1000_NS12placeholders2_4E)
_ZN34_INTERNAL_4f045739_4_k_cu_ea875b996thrust24THRUST_300001_SM_1000_NS12placeholders2_4E:
	.zero		1
	.type		_ZN34_INTERNAL_4f045739_4_k_cu_ea875b994cuda3std3__45__cpo6rbeginE,@object
	.size		_ZN34_INTERNAL_4f045739_4_k_cu_ea875b994cuda3std3__45__cpo6rbeginE,(_ZN34_INTERNAL_4f045739_4_k_cu_ea875b994cuda3std6ranges3__45__cpo7advanceE - _ZN34_INTERNAL_4f045739_4_k_cu_ea875b994cuda3std3__45__cpo6rbeginE)
_ZN34_INTERNAL_4f045739_4_k_cu_ea875b994cuda3std3__45__cpo6rbeginE:
	.zero		1
	.type		_ZN34_INTERNAL_4f045739_4_k_cu_ea875b994cuda3std6ranges3__45__cpo7advanceE,@object
	.size		_ZN34_INTERNAL_4f045739_4_k_cu_ea875b994cuda3std6ranges3__45__cpo7advanceE,(_ZN34_INTERNAL_4f045739_4_k_cu_ea875b996thrust24THRUST_300001_SM_1000_NS12placeholders3_10E - _ZN34_INTERNAL_4f045739_4_k_cu_ea875b994cuda3std6ranges3__45__cpo7advanceE)
_ZN34_INTERNAL_4f045739_4_k_cu_ea875b994cuda3std6ranges3__45__cpo7advanceE:
	.zero		1
	.type		_ZN34_INTERNAL_4f045739_4_k_cu_ea875b996thrust24THRUST_300001_SM_1000_NS12placeholders3_10E,@object
	.size		_ZN34_INTERNAL_4f045739_4_k_cu_ea875b996thrust24THRUST_300001_SM_1000_NS12placeholders3_10E,(_ZN34_INTERNAL_4f045739_4_k_cu_ea875b994cuda3std3__48in_placeE - _ZN34_INTERNAL_4f045739_4_k_cu_ea875b996thrust24THRUST_300001_SM_1000_NS12placeholders3_10E)
_ZN34_INTERNAL_4f045739_4_k_cu_ea875b996thrust24THRUST_300001_SM_1000_NS12placeholders3_10E:
	.zero		1
	.type		_ZN34_INTERNAL_4f045739_4_k_cu_ea875b994cuda3std3__48in_placeE,@object
	.size		_ZN34_INTERNAL_4f045739_4_k_cu_ea875b994cuda3std3__48in_placeE,(_ZN34_INTERNAL_4f045739_4_k_cu_ea875b994cuda3std6ranges3__45__cpo4sizeE - _ZN34_INTERNAL_4f045739_4_k_cu_ea875b994cuda3std3__48in_placeE)
_ZN34_INTERNAL_4f045739_4_k_cu_ea875b994cuda3std3__48in_placeE:
	.zero		1
	.type		_ZN34_INTERNAL_4f045739_4_k_cu_ea875b994cuda3std6ranges3__45__cpo4sizeE,@object
	.size		_ZN34_INTERNAL_4f045739_4_k_cu_ea875b994cuda3std6ranges3__45__cpo4sizeE,(_ZN34_INTERNAL_4f045739_4_k_cu_ea875b996thrust24THRUST_300001_SM_1000_NS12placeholders2_2E - _ZN34_INTERNAL_4f045739_4_k_cu_ea875b994cuda3std6ranges3__45__cpo4sizeE)
_ZN34_INTERNAL_4f045739_4_k_cu_ea875b994cuda3std6ranges3__45__cpo4sizeE:
	.zero		1
	.type		_ZN34_INTERNAL_4f045739_4_k_cu_ea875b996thrust24THRUST_300001_SM_1000_NS12placeholders2_2E,@object
	.size		_ZN34_INTERNAL_4f045739_4_k_cu_ea875b996thrust24THRUST_300001_SM_1000_NS12placeholders2_2E,(_ZN34_INTERNAL_4f045739_4_k_cu_ea875b994cuda3std3__45__cpo6cbeginE - _ZN34_INTERNAL_4f045739_4_k_cu_ea875b996thrust24THRUST_300001_SM_1000_NS12placeholders2_2E)
_ZN34_INTERNAL_4f045739_4_k_cu_ea875b996thrust24THRUST_300001_SM_1000_NS12placeholders2_2E:
	.zero		1
	.type		_ZN34_INTERNAL_4f045739_4_k_cu_ea875b994cuda3std3__45__cpo6cbeginE,@object
	.size		_ZN34_INTERNAL_4f045739_4_k_cu_ea875b994cuda3std3__45__cpo6cbeginE,(_ZN34_INTERNAL_4f045739_4_k_cu_ea875b994cuda3std6ranges3__45__cpo6cbeginE - _ZN34_INTERNAL_4f045739_4_k_cu_ea875b994cuda3std3__45__cpo6cbeginE)
_ZN34_INTERNAL_4f045739_4_k_cu_ea875b994cuda3std3__45__cpo6cbeginE:
	.zero		1
	.type		_ZN34_INTERNAL_4f045739_4_k_cu_ea875b994cuda3std6ranges3__45__cpo6cbeginE,@object
	.size		_ZN34_INTERNAL_4f045739_4_k_cu_ea875b994cuda3std6ranges3__45__cpo6cbeginE,(_ZN34_INTERNAL_4f045739_4_k_cu_ea875b996thrust24THRUST_300001_SM_1000_NS12placeholders2_6E - _ZN34_INTERNAL_4f045739_4_k_cu_ea875b994cuda3std6ranges3__45__cpo6cbeginE)
_ZN34_INTERNAL_4f045739_4_k_cu_ea875b994cuda3std6ranges3__45__cpo6cbeginE:
	.zero		1
	.type		_ZN34_INTERNAL_4f045739_4_k_cu_ea875b996thrust24THRUST_300001_SM_1000_NS12placeholders2_6E,@object
	.size		_ZN34_INTERNAL_4f045739_4_k_cu_ea875b996thrust24THRUST_300001_SM_1000_NS12placeholders2_6E,(_ZN34_INTERNAL_4f045739_4_k_cu_ea875b994cuda3std3__45__cpo7crbeginE - _ZN34_INTERNAL_4f045739_4_k_cu_ea875b996thrust24THRUST_300001_SM_1000_NS12placeholders2_6E)
_ZN34_INTERNAL_4f045739_4_k_cu_ea875b996thrust24THRUST_300001_SM_1000_NS12placeholders2_6E:
	.zero		1
	.type		_ZN34_INTERNAL_4f045739_4_k_cu_ea875b994cuda3std3__45__cpo7crbeginE,@object
	.size		_ZN34_INTERNAL_4f045739_4_k_cu_ea875b994cuda3std3__45__cpo7crbeginE,(_ZN34_INTERNAL_4f045739_4_k_cu_ea875b994cuda3std6ranges3__45__cpo4nextE - _ZN34_INTERNAL_4f045739_4_k_cu_ea875b994cuda3std3__45__cpo7crbeginE)
_ZN34_INTERNAL_4f045739_4_k_cu_ea875b994cuda3std3__45__cpo7crbeginE:
	.zero		1
	.type		_ZN34_INTERNAL_4f045739_4_k_cu_ea875b994cuda3std6ranges3__45__cpo4nextE,@object
	.size		_ZN34_INTERNAL_4f045739_4_k_cu_ea875b994cuda3std6ranges3__45__cpo4nextE,(_ZN34_INTERNAL_4f045739_4_k_cu_ea875b994cuda3std6ranges3__45__cpo4swapE - _ZN34_INTERNAL_4f045739_4_k_cu_ea875b994cuda3std6ranges3__45__cpo4nextE)
_ZN34_INTERNAL_4f045739_4_k_cu_ea875b994cuda3std6ranges3__45__cpo4nextE:
	.zero		1
	.type		_ZN34_INTERNAL_4f045739_4_k_cu_ea875b994cuda3std6ranges3__45__cpo4swapE,@object
	.size		_ZN34_INTERNAL_4f045739_4_k_cu_ea875b994cuda3std6ranges3__45__cpo4swapE,(_ZN34_INTERNAL_4f045739_4_k_cu_ea875b996thrust24THRUST_300001_SM_1000_NS8cuda_cub10par_nosyncE - _ZN34_INTERNAL_4f045739_4_k_cu_ea875b994cuda3std6ranges3__45__cpo4swapE)
_ZN34_INTERNAL_4f045739_4_k_cu_ea875b994cuda3std6ranges3__45__cpo4swapE:
	.zero		1
	.type		_ZN34_INTERNAL_4f045739_4_k_cu_ea875b996thrust24THRUST_300001_SM_1000_NS8cuda_cub10par_nosyncE,@object
	.size		_ZN34_INTERNAL_4f045739_4_k_cu_ea875b996thrust24THRUST_300001_SM_1000_NS8cuda_cub10par_nosyncE,(_ZN34_INTERNAL_4f045739_4_k_cu_ea875b996thrust24THRUST_300001_SM_1000_NS3seqE - _ZN34_INTERNAL_4f045739_4_k_cu_ea875b996thrust24THRUST_300001_SM_1000_NS8cuda_cub10par_nosyncE)
_ZN34_INTERNAL_4f045739_4_k_cu_ea875b996thrust24THRUST_300001_SM_1000_NS8cuda_cub10par_nosyncE:
	.zero		1
	.type		_ZN34_INTERNAL_4f045739_4_k_cu_ea875b996thrust24THRUST_300001_SM_1000_NS3seqE,@object
	.size		_ZN34_INTERNAL_4f045739_4_k_cu_ea875b996thrust24THRUST_300001_SM_1000_NS3seqE,(_ZN34_INTERNAL_4f045739_4_k_cu_ea875b994cuda3std3__420unreachable_sentinelE - _ZN34_INTERNAL_4f045739_4_k_cu_ea875b996thrust24THRUST_300001_SM_1000_NS3seqE)
_ZN34_INTERNAL_4f045739_4_k_cu_ea875b996thrust24THRUST_300001_SM_1000_NS3seqE:
	.zero		1
	.type		_ZN34_INTERNAL_4f045739_4_k_cu_ea875b994cuda3std3__420unreachable_sentinelE,@object
	.size		_ZN34_INTERNAL_4f045739_4_k_cu_ea875b994cuda3std3__420unreachable_sentinelE,(_ZN34_INTERNAL_4f045739_4_k_cu_ea875b994cuda3std6ranges3__45__cpo5ssizeE - _ZN34_INTERNAL_4f045739_4_k_cu_ea875b994cuda3std3__420unreachable_sentinelE)
_ZN34_INTERNAL_4f045739_4_k_cu_ea875b994cuda3std3__420unreachable_sentinelE:
	.zero		1
	.type		_ZN34_INTERNAL_4f045739_4_k_cu_ea875b994cuda3std6ranges3__45__cpo5ssizeE,@object
	.size		_ZN34_INTERNAL_4f045739_4_k_cu_ea875b994cuda3std6ranges3__45__cpo5ssizeE,(_ZN34_INTERNAL_4f045739_4_k_cu_ea875b996thrust24THRUST_300001_SM_1000_NS12placeholders2_3E - _ZN34_INTERNAL_4f045739_4_k_cu_ea875b994cuda3std6ranges3__45__cpo5ssizeE)
_ZN34_INTERNAL_4f045739_4_k_cu_ea875b994cuda3std6ranges3__45__cpo5ssizeE:
	.zero		1
	.type		_ZN34_INTERNAL_4f045739_4_k_cu_ea875b996thrust24THRUST_300001_SM_1000_NS12placeholders2_3E,@object
	.size		_ZN34_INTERNAL_4f045739_4_k_cu_ea875b996thrust24THRUST_300001_SM_1000_NS12placeholders2_3E,(_ZN34_INTERNAL_4f045739_4_k_cu_ea875b994cuda3std3__45__cpo4cendE - _ZN34_INTERNAL_4f045739_4_k_cu_ea875b996thrust24THRUST_300001_SM_1000_NS12placeholders2_3E)
_ZN34_INTERNAL_4f045739_4_k_cu_ea875b996thrust24THRUST_300001_SM_1000_NS12placeholders2_3E:
	.zero		1
	.type		_ZN34_INTERNAL_4f045739_4_k_cu_ea875b994cuda3std3__45__cpo4cendE,@object
	.size		_ZN34_INTERNAL_4f045739_4_k_cu_ea875b994cuda3std3__45__cpo4cendE,(_ZN34_INTERNAL_4f045739_4_k_cu_ea875b994cuda3std6ranges3__45__cpo4cendE - _ZN34_INTERNAL_4f045739_4_k_cu_ea875b994cuda3std3__45__cpo4cendE)
_ZN34_INTERNAL_4f045739_4_k_cu_ea875b994cuda3std3__45__cpo4cendE:
	.zero		1
	.type		_ZN34_INTERNAL_4f045739_4_k_cu_ea875b994cuda3std6ranges3__45__cpo4cendE,@object
	.size		_ZN34_INTERNAL_4f045739_4_k_cu_ea875b994cuda3std6ranges3__45__cpo4cendE,(_ZN34_INTERNAL_4f045739_4_k_cu_ea875b996thrust24THRUST_300001_SM_1000_NS12placeholders2_7E - _ZN34_INTERNAL_4f045739_4_k_cu_ea875b994cuda3std6ranges3__45__cpo4cendE)
_ZN34_INTERNAL_4f045739_4_k_cu_ea875b994cuda3std6ranges3__45__cpo4cendE:
	.zero		1
	.type		_ZN34_INTERNAL_4f045739_4_k_cu_ea875b996thrust24THRUST_300001_SM_1000_NS12placeholders2_7E,@object
	.size		_ZN34_INTERNAL_4f045739_4_k_cu_ea875b996thrust24THRUST_300001_SM_1000_NS12placeholders2_7E,(_ZN34_INTERNAL_4f045739_4_k_cu_ea875b994cuda3std3__45__cpo5crendE - _ZN34_INTERNAL_4f045739_4_k_cu_ea875b996thrust24THRUST_300001_SM_1000_NS12placeholders2_7E)
_ZN34_INTERNAL_4f045739_4_k_cu_ea875b996thrust24THRUST_300001_SM_1000_NS12placeholders2_7E:
	.zero		1
	.type		_ZN34_INTERNAL_4f045739_4_k_cu_ea875b994cuda3std3__45__cpo5crendE,@object
	.size		_ZN34_INTERNAL_4f045739_4_k_cu_ea875b994cuda3std3__45__cpo5crendE,(_ZN34_INTERNAL_4f045739_4_k_cu_ea875b994cuda3std6ranges3__45__cpo4prevE - _ZN34_INTERNAL_4f045739_4_k_cu_ea875b994cuda3std3__45__cpo5crendE)
_ZN34_INTERNAL_4f045739_4_k_cu_ea875b994cuda3std3__45__cpo5crendE:
	.zero		1
	.type		_ZN34_INTERNAL_4f045739_4_k_cu_ea875b994cuda3std6ranges3__45__cpo4prevE,@object
	.size		_ZN34_INTERNAL_4f045739_4_k_cu_ea875b994cuda3std6ranges3__45__cpo4prevE,(_ZN34_INTERNAL_4f045739_4_k_cu_ea875b994cuda3std6ranges3__45__cpo9iter_moveE - _ZN34_INTERNAL_4f045739_4_k_cu_ea875b994cuda3std6ranges3__45__cpo4prevE)
_ZN34_INTERNAL_4f045739_4_k_cu_ea875b994cuda3std6ranges3__45__cpo4prevE:
	.zero		1
	.type		_ZN34_INTERNAL_4f045739_4_k_cu_ea875b994cuda3std6ranges3__45__cpo9iter_moveE,@object
	.size		_ZN34_INTERNAL_4f045739_4_k_cu_ea875b994cuda3std6ranges3__45__cpo9iter_moveE,(_ZN34_INTERNAL_4f045739_4_k_cu_ea875b996thrust24THRUST_300001_SM_1000_NS6system6detail10sequential3seqE - _ZN34_INTERNAL_4f045739_4_k_cu_ea875b994cuda3std6ranges3__45__cpo9iter_moveE)
_ZN34_INTERNAL_4f045739_4_k_cu_ea875b994cuda3std6ranges3__45__cpo9iter_moveE:
	.zero		1
	.type		_ZN34_INTERNAL_4f045739_4_k_cu_ea875b996thrust24THRUST_300001_SM_1000_NS6system6detail10sequential3seqE,@object
	.size		_ZN34_INTERNAL_4f045739_4_k_cu_ea875b996thrust24THRUST_300001_SM_1000_NS6system6detail10sequential3seqE,(_ZN34_INTERNAL_4f045739_4_k_cu_ea875b996thrust24THRUST_300001_SM_1000_NS12placeholders2_9E - _ZN34_INTERNAL_4f045739_4_k_cu_ea875b996thrust24THRUST_300001_SM_1000_NS6system6detail10sequential3seqE)
_ZN34_INTERNAL_4f045739_4_k_cu_ea875b996thrust24THRUST_300001_SM_1000_NS6system6detail10sequential3seqE:
	.zero		1
	.type		_ZN34_INTERNAL_4f045739_4_k_cu_ea875b996thrust24THRUST_300001_SM_1000_NS12placeholders2_9E,@object
	.size		_ZN34_INTERNAL_4f045739_4_k_cu_ea875b996thrust24THRUST_300001_SM_1000_NS12placeholders2_9E,(_ZN34_INTERNAL_4f045739_4_k_cu_ea875b994cuda3std3__419piecewise_constructE - _ZN34_INTERNAL_4f045739_4_k_cu_ea875b996thrust24THRUST_300001_SM_1000_NS12placeholders2_9E)
_ZN34_INTERNAL_4f045739_4_k_cu_ea875b996thrust24THRUST_300001_SM_1000_NS12placeholders2_9E:
	.zero		1
	.type		_ZN34_INTERNAL_4f045739_4_k_cu_ea875b994cuda3std3__419piecewise_constructE,@object
	.size		_ZN34_INTERNAL_4f045739_4_k_cu_ea875b994cuda3std3__419piecewise_constructE,(_ZN34_INTERNAL_4f045739_4_k_cu_ea875b994cuda3std6ranges3__45__cpo5cdataE - _ZN34_INTERNAL_4f045739_4_k_cu_ea875b994cuda3std3__419piecewise_constructE)
_ZN34_INTERNAL_4f045739_4_k_cu_ea875b994cuda3std3__419piecewise_constructE:
	.zero		1
	.type		_ZN34_INTERNAL_4f045739_4_k_cu_ea875b994cuda3std6ranges3__45__cpo5cdataE,@object
	.size		_ZN34_INTERNAL_4f045739_4_k_cu_ea875b994cuda3std6ranges3__45__cpo5cdataE,(_ZN34_INTERNAL_4f045739_4_k_cu_ea875b996thrust24THRUST_300001_SM_1000_NS12placeholders2_1E - _ZN34_INTERNAL_4f045739_4_k_cu_ea875b994cuda3std6ranges3__45__cpo5cdataE)
_ZN34_INTERNAL_4f045739_4_k_cu_ea875b994cuda3std6ranges3__45__cpo5cdataE:
	.zero		1
	.type		_ZN34_INTERNAL_4f045739_4_k_cu_ea875b996thrust24THRUST_300001_SM_1000_NS12placeholders2_1E,@object
	.size		_ZN34_INTERNAL_4f045739_4_k_cu_ea875b996thrust24THRUST_300001_SM_1000_NS12placeholders2_1E,(_ZN34_INTERNAL_4f045739_4_k_cu_ea875b994cuda3std3__45__cpo3endE - _ZN34_INTERNAL_4f045739_4_k_cu_ea875b996thrust24THRUST_300001_SM_1000_NS12placeholders2_1E)
_ZN34_INTERNAL_4f045739_4_k_cu_ea875b996thrust24THRUST_300001_SM_1000_NS12placeholders2_1E:
	.zero		1
	.type		_ZN34_INTERNAL_4f045739_4_k_cu_ea875b994cuda3std3__45__cpo3endE,@object
	.size		_ZN34_INTERNAL_4f045739_4_k_cu_ea875b994cuda3std3__45__cpo3endE,(_ZN34_INTERNAL_4f045739_4_k_cu_ea875b994cuda3std6ranges3__45__cpo3endE - _ZN34_INTERNAL_4f045739_4_k_cu_ea875b994cuda3std3__45__cpo3endE)
_ZN34_INTERNAL_4f045739_4_k_cu_ea875b994cuda3std3__45__cpo3endE:
	.zero		1
	.type		_ZN34_INTERNAL_4f045739_4_k_cu_ea875b994cuda3std6ranges3__45__cpo3endE,@object
	.size		_ZN34_INTERNAL_4f045739_4_k_cu_ea875b994cuda3std6ranges3__45__cpo3endE,(_ZN34_INTERNAL_4f045739_4_k_cu_ea875b996thrust24THRUST_300001_SM_1000_NS12placeholders2_5E - _ZN34_INTERNAL_4f045739_4_k_cu_ea875b994cuda3std6ranges3__45__cpo3endE)
_ZN34_INTERNAL_4f045739_4_k_cu_ea875b994cuda3std6ranges3__45__cpo3endE:
	.zero		1
	.type		_ZN34_INTERNAL_4f045739_4_k_cu_ea875b996thrust24THRUST_300001_SM_1000_NS12placeholders2_5E,@object
	.size		_ZN34_INTERNAL_4f045739_4_k_cu_ea875b996thrust24THRUST_300001_SM_1000_NS12placeholders2_5E,(_ZN34_INTERNAL_4f045739_4_k_cu_ea875b994cuda3std3__45__cpo4rendE - _ZN34_INTERNAL_4f045739_4_k_cu_ea875b996thrust24THRUST_300001_SM_1000_NS12placeholders2_5E)
_ZN34_INTERNAL_4f045739_4_k_cu_ea875b996thrust24THRUST_300001_SM_1000_NS12placeholders2_5E:
	.zero		1
	.type		_ZN34_INTERNAL_4f045739_4_k_cu_ea875b994cuda3std3__45__cpo4rendE,@object
	.size		_ZN34_INTERNAL_4f045739_4_k_cu_ea875b994cuda3std3__45__cpo4rendE,(_ZN34_INTERNAL_4f045739_4_k_cu_ea875b994cuda3std6ranges3__45__cpo9iter_swapE - _ZN34_INTERNAL_4f045739_4_k_cu_ea875b994cuda3std3__45__cpo4rendE)
_ZN34_INTERNAL_4f045739_4_k_cu_ea875b994cuda3std3__45__cpo4rendE:
	.zero		1
	.type		_ZN34_INTERNAL_4f045739_4_k_cu_ea875b994cuda3std6ranges3__45__cpo9iter_swapE,@object
	.size		_ZN34_INTERNAL_4f045739_4_k_cu_ea875b994cuda3std6ranges3__45__cpo9iter_swapE,(_ZN34_INTERNAL_4f045739_4_k_cu_ea875b994cuda3std3__48unexpectE - _ZN34_INTERNAL_4f045739_4_k_cu_ea875b994cuda3std6ranges3__45__cpo9iter_swapE)
_ZN34_INTERNAL_4f045739_4_k_cu_ea875b994cuda3std6ranges3__45__cpo9iter_swapE:
	.zero		1
	.type		_ZN34_INTERNAL_4f045739_4_k_cu_ea875b994cuda3std3__48unexpectE,@object
	.size		_ZN34_INTERNAL_4f045739_4_k_cu_ea875b994cuda3std3__48unexpectE,(_ZN34_INTERNAL_4f045739_4_k_cu_ea875b996thrust24THRUST_300001_SM_1000_NS8cuda_cub3parE - _ZN34_INTERNAL_4f045739_4_k_cu_ea875b994cuda3std3__48unexpectE)
_ZN34_INTERNAL_4f045739_4_k_cu_ea875b994cuda3std3__48unexpectE:
	.zero		1
	.type		_ZN34_INTERNAL_4f045739_4_k_cu_ea875b996thrust24THRUST_300001_SM_1000_NS8cuda_cub3parE,@object
	.size		_ZN34_INTERNAL_4f045739_4_k_cu_ea875b996thrust24THRUST_300001_SM_1000_NS8cuda_cub3parE,(.L_29 - _ZN34_INTERNAL_4f045739_4_k_cu_ea875b996thrust24THRUST_300001_SM_1000_NS8cuda_cub3parE)
_ZN34_INTERNAL_4f045739_4_k_cu_ea875b996thrust24THRUST_300001_SM_1000_NS8cuda_cub3parE:
	.zero		1
.L_29:


//--------------------- .nv.shared._ZN6thrust24THRUST_300001_SM_1000_NS8cuda_cub4core6detail13_kernel_agentINS1_8__reduce11ReduceAgentIPN4cuda3std3__45tupleIJdlEEESC_SB_lNS1_9__extrema9arg_max_fIdl10comparatorEEEEJSC_SC_iSG_EEEvDpT0_ --------------------------
	.section	.nv.shared._ZN6thrust24THRUST_300001_SM_1000_NS8cuda_cub4core6detail13_kernel_agentINS1_8__reduce11ReduceAgentIPN4cuda3std3__45tupleIJdlEEESC_SB_lNS1_9__extrema9arg_max_fIdl10comparatorEEEEJSC_SC_iSG_EEEvDpT0_,"aw",@nobits
	.sectionflags	@""
	.align	16
	.zero		1024


//--------------------- .nv.shared._ZN6thrust24THRUST_300001_SM_1000_NS8cuda_cub4core6detail13_kernel_agentINS1_8__reduce10DrainAgentIlEEJN3cub18CUB_300001_SM_10009GridQueueIyEElEEEvDpT0_ --------------------------
	.section	.nv.shared._ZN6thrust24THRUST_300001_SM_1000_NS8cuda_cub4core6detail13_kernel_agentINS1_8__reduce10DrainAgentIlEEJN3cub18CUB_300001_SM_10009GridQueueIyEElEEEvDpT0_,"aw",@nobits
	.sectionflags	@""
	.align	16
	.zero		1024


//--------------------- .nv.shared._ZN6thrust24THRUST_300001_SM_1000_NS8cuda_cub4core6detail13_kernel_agentINS1_8__reduce11ReduceAgentINS0_12zip_iteratorIN4cuda3std3__45tupleIJNS0_10device_ptrIdEENS0_17counting_iteratorIlNS0_11use_defaultESF_SF_EEEEEEEPNSB_IJdlEEESJ_lNS1_9__extrema9arg_max_fIdl10comparatorEEEEJSI_SK_lN3cub18CUB_300001_SM_100013GridEvenShareIlEENSR_9GridQueueIyEESO_EEEvDpT0_ --------------------------
	.section	.nv.shared._ZN6thrust24THRUST_300001_SM_1000_NS8cuda_cub4core6detail13_kernel_agentINS1_8__reduce11ReduceAgentINS0_12zip_iteratorIN4cuda3std3__45tupleIJNS0_10device_ptrIdEENS0_17counting_iteratorIlNS0_11use_defaultESF_SF_EEEEEEEPNSB_IJdlEEESJ_lNS1_9__extrema9arg_max_fIdl10comparatorEEEEJSI_SK_lN3cub18CUB_300001_SM_100013GridEvenShareIlEENSR_9GridQueueIyEESO_EEEvDpT0_,"aw",@nobits
	.sectionflags	@""
	.align	16
	.zero		1024


//--------------------- .nv.shared._ZN6thrust24THRUST_300001_SM_1000_NS8cuda_cub4core6detail13_kernel_agentINS1_8__reduce11ReduceAgentINS0_12zip_iteratorIN4cuda3std3__45tupleIJNS0_10device_ptrIdEENS0_17counting_iteratorIlNS0_11use_defaultESF_SF_EEEEEEEPNSB_IJdlEEESJ_lNS1_9__extrema9arg_max_fIdl10comparatorEEEEJSI_SK_lSO_EEEvDpT0_ --------------------------
	.section	.nv.shared._ZN6thrust24THRUST_300001_SM_1000_NS8cuda_cub4core6detail13_kernel_agentINS1_8__reduce11ReduceAgentINS0_12zip_iteratorIN4cuda3std3__45tupleIJNS0_10device_ptrIdEENS0_17counting_iteratorIlNS0_11use_defaultESF_SF_EEEEEEEPNSB_IJdlEEESJ_lNS1_9__extrema9arg_max_fIdl10comparatorEEEEJSI_SK_lSO_EEEvDpT0_,"aw",@nobits
	.sectionflags	@""
	.align	16
	.zero		1024


//--------------------- .nv.shared._ZN6thrust24THRUST_300001_SM_1000_NS8cuda_cub4core6detail13_kernel_agentINS1_8__reduce11ReduceAgentIPN4cuda3std3__45tupleIJdlEEESC_SB_iNS1_9__extrema9arg_max_fIdl10comparatorEEEEJSC_SC_iSG_EEEvDpT0_ --------------------------
	.section	.nv.shared._ZN6thrust24THRUST_300001_SM_1000_NS8cuda_cub4core6detail13_kernel_agentINS1_8__reduce11ReduceAgentIPN4cuda3std3__45tupleIJdlEEESC_SB_iNS1_9__extrema9arg_max_fIdl10comparatorEEEEJSC_SC_iSG_EEEvDpT0_,"aw",@nobits
	.sectionflags	@""
	.align	16
	.zero		1024


//--------------------- .nv.shared._ZN6thrust24THRUST_300001_SM_1000_NS8cuda_cub4core6detail13_kernel_agentINS1_8__reduce10DrainAgentIiEEJN3cub18CUB_300001_SM_10009GridQueueIjEEiEEEvDpT0_ --------------------------
	.section	.nv.shared._ZN6thrust24THRUST_300001_SM_1000_NS8cuda_cub4core6detail13_kernel_agentINS1_8__reduce10DrainAgentIiEEJN3cub18CUB_300001_SM_10009GridQueueIjEEiEEEvDpT0_,"aw",@nobits
	.sectionflags	@""
	.align	16
	.zero		1024


//--------------------- .nv.shared._ZN6thrust24THRUST_300001_SM_1000_NS8cuda_cub4core6detail13_kernel_agentINS1_8__reduce11ReduceAgentINS0_12zip_iteratorIN4cuda3std3__45tupleIJNS0_10device_ptrIdEENS0_17counting_iteratorIlNS0_11use_defaultESF_SF_EEEEEEEPNSB_IJdlEEESJ_iNS1_9__extrema9arg_max_fIdl10comparatorEEEEJSI_SK_iN3cub18CUB_300001_SM_100013GridEvenShareIiEENSR_9GridQueueIjEESO_EEEvDpT0_ --------------------------
	.section	.nv.shared._ZN6thrust24THRUST_300001_SM_1000_NS8cuda_cub4core6detail13_kernel_agentINS1_8__reduce11ReduceAgentINS0_12zip_iteratorIN4cuda3std3__45tupleIJNS0_10device_ptrIdEENS0_17counting_iteratorIlNS0_11use_defaultESF_SF_EEEEEEEPNSB_IJdlEEESJ_iNS1_9__extrema9arg_max_fIdl10comparatorEEEEJSI_SK_iN3cub18CUB_300001_SM_100013GridEvenShareIiEENSR_9GridQueueIjEESO_EEEvDpT0_,"aw",@nobits
	.sectionflags	@""
	.align	16
	.zero		1024


//--------------------- .nv.shared._ZN6thrust24THRUST_300001_SM_1000_NS8cuda_cub4core6detail13_kernel_agentINS1_8__reduce11ReduceAgentINS0_12zip_iteratorIN4cuda3std3__45tupleIJNS0_10device_ptrIdEENS0_17counting_iteratorIlNS0_11use_defaultESF_SF_EEEEEEEPNSB_IJdlEEESJ_iNS1_9__extrema9arg_max_fIdl10comparatorEEEEJSI_SK_iSO_EEEvDpT0_ --------------------------
	.section	.nv.shared._ZN6thrust24THRUST_300001_SM_1000_NS8cuda_cub4core6detail13_kernel_agentINS1_8__reduce11ReduceAgentINS0_12zip_iteratorIN4cuda3std3__45tupleIJNS0_10device_ptrIdEENS0_17counting_iteratorIlNS0_11use_defaultESF_SF_EEEEEEEPNSB_IJdlEEESJ_iNS1_9__extrema9arg_max_fIdl10comparatorEEEEJSI_SK_iSO_EEEvDpT0_,"aw",@nobits
	.sectionflags	@""
	.align	16
	.zero		1024


//--------------------- .nv.shared._Z17kernel_gauss_stepPdii --------------------------
	.section	.nv.shared._Z17kernel_gauss_stepPdii,"aw",@nobits
	.sectionflags	@""
	.align	16
	.zero		1024


//--------------------- .nv.shared._Z11kernel_swapPdiii --------------------------
	.section	.nv.shared._Z11kernel_swapPdiii,"aw",@nobits
	.sectionflags	@""
	.align	16
	.zero		1024


//--------------------- .nv.constant0._ZN3cub18CUB_300001_SM_10006detail11EmptyKernelIvEEvv --------------------------
	.section	.nv.constant0._ZN3cub18CUB_300001_SM_10006detail11EmptyKernelIvEEvv,"a",@progbits
	.sectionflags	@""
	.align	4
.nv.constant0._ZN3cub18CUB_300001_SM_10006detail11EmptyKernelIvEEvv:
	.zero		896


//--------------------- .nv.constant0._ZN6thrust24THRUST_300001_SM_1000_NS8cuda_cub4core6detail13_kernel_agentINS1_8__reduce11ReduceAgentIPN4cuda3std3__45tupleIJdlEEESC_SB_lNS1_9__extrema9arg_max_fIdl10comparatorEEEEJSC_SC_iSG_EEEvDpT0_ --------------------------
	.section	.nv.constant0._ZN6thrust24THRUST_300001_SM_1000_NS8cuda_cub4core6detail13_kernel_agentINS1_8__reduce11ReduceAgentIPN4cuda3std3__45tupleIJdlEEESC_SB_lNS1_9__extrema9arg_max_fIdl10comparatorEEEEJSC_SC_iSG_EEEvDpT0_,"a",@progbits
	.sectionflags	@""
	.align	4
.nv.constant0._ZN6thrust24THRUST_300001_SM_1000_NS8cuda_cub4core6detail13_kernel_agentINS1_8__reduce11ReduceAgentIPN4cuda3std3__45tupleIJdlEEESC_SB_lNS1_9__extrema9arg_max_fIdl10comparatorEEEEJSC_SC_iSG_EEEvDpT0_:
	.zero		917


//--------------------- .nv.constant0._ZN6thrust24THRUST_300001_SM_1000_NS8cuda_cub4core6detail13_kernel_agentINS1_8__reduce10DrainAgentIlEEJN3cub18CUB_300001_SM_10009GridQueueIyEElEEEvDpT0_ --------------------------
	.section	.nv.constant0._ZN6thrust24THRUST_300001_SM_1000_NS8cuda_cub4core6detail13_kernel_agentINS1_8__reduce10DrainAgentIlEEJN3cub18CUB_300001_SM_10009GridQueueIyEElEEEvDpT0_,"a",@progbits
	.sectionflags	@""
	.align	4
.nv.constant0._ZN6thrust24THRUST_300001_SM_1000_NS8cuda_cub4core6detail13_kernel_agentINS1_8__reduce10DrainAgentIlEEJN3cub18CUB_300001_SM_10009GridQueueIyEElEEEvDpT0_:
	.zero		912


//--------------------- .nv.constant0._ZN6thrust24THRUST_300001_SM_1000_NS8cuda_cub4core6detail13_kernel_agentINS1_8__reduce11ReduceAgentINS0_12zip_iteratorIN4cuda3std3__45tupleIJNS0_10device_ptrIdEENS0_17counting_iteratorIlNS0_11use_defaultESF_SF_EEEEEEEPNSB_IJdlEEESJ_lNS1_9__extrema9arg_max_fIdl10comparatorEEEEJSI_SK_lN3cub18CUB_300001_SM_100013GridEvenShareIlEENSR_9GridQueueIyEESO_EEEvDpT0_ --------------------------
	.section	.nv.constant0._ZN6thrust24THRUST_300001_SM_1000_NS8cuda_cub4core6detail13_kernel_agentINS1_8__reduce11ReduceAgentINS0_12zip_iteratorIN4cuda3std3__45tupleIJNS0_10device_ptrIdEENS0_17counting_iteratorIlNS0_11use_defaultESF_SF_EEEEEEEPNSB_IJdlEEESJ_lNS1_9__extrema9arg_max_fIdl10comparatorEEEEJSI_SK_lN3cub18CUB_300001_SM_100013GridEvenShareIlEENSR_9GridQueueIyEESO_EEEvDpT0_,"a",@progbits
	.sectionflags	@""
	.align	4
.nv.constant0._ZN6thrust24THRUST_300001_SM_1000_NS8cuda_cub4core6detail13_kernel_agentINS1_8__reduce11ReduceAgentINS0_12zip_iteratorIN4cuda3std3__45tupleIJNS0_10device_ptrIdEENS0_17counting_iteratorIlNS0_11use_defaultESF_SF_EEEEEEEPNSB_IJdlEEESJ_lNS1_9__extrema9arg_max_fIdl10comparatorEEEEJSI_SK_lN3cub18CUB_300001_SM_100013GridEvenShareIlEENSR_9GridQueueIyEESO_EEEvDpT0_:
	.zero		1009


//--------------------- .nv.constant0._ZN6thrust24THRUST_300001_SM_1000_NS8cuda_cub4core6detail13_kernel_agentINS1_8__reduce11ReduceAgentINS0_12zip_iteratorIN4cuda3std3__45tupleIJNS0_10device_ptrIdEENS0_17counting_iteratorIlNS0_11use_defaultESF_SF_EEEEEEEPNSB_IJdlEEESJ_lNS1_9__extrema9arg_max_fIdl10comparatorEEEEJSI_SK_lSO_EEEvDpT0_ --------------------------
	.section	.nv.constant0._ZN6thrust24THRUST_300001_SM_1000_NS8cuda_cub4core6detail13_kernel_agentINS1_8__reduce11ReduceAgentINS0_12zip_iteratorIN4cuda3std3__45tupleIJNS0_10device_ptrIdEENS0_17counting_iteratorIlNS0_11use_defaultESF_SF_EEEEEEEPNSB_IJdlEEESJ_lNS1_9__extrema9arg_max_fIdl10comparatorEEEEJSI_SK_lSO_EEEvDpT0_,"a",@progbits
	.sectionflags	@""
	.align	4
.nv.constant0._ZN6thrust24THRUST_300001_SM_1000_NS8cuda_cub4core6detail13_kernel_agentINS1_8__reduce11ReduceAgentINS0_12zip_iteratorIN4cuda3std3__45tupleIJNS0_10device_ptrIdEENS0_17counting_iteratorIlNS0_11use_defaultESF_SF_EEEEEEEPNSB_IJdlEEESJ_lNS1_9__extrema9arg_max_fIdl10comparatorEEEEJSI_SK_lSO_EEEvDpT0_:
	.zero		929


//--------------------- .nv.constant0._ZN6thrust24THRUST_300001_SM_1000_NS8cuda_cub4core6detail13_kernel_agentINS1_8__reduce11ReduceAgentIPN4cuda3std3__45tupleIJdlEEESC_SB_iNS1_9__extrema9arg_max_fIdl10comparatorEEEEJSC_SC_iSG_EEEvDpT0_ --------------------------
	.section	.nv.constant0._ZN6thrust24THRUST_300001_SM_1000_NS8cuda_cub4core6detail13_kernel_agentINS1_8__reduce11ReduceAgentIPN4cuda3std3__45tupleIJdlEEESC_SB_iNS1_9__extrema9arg_max_fIdl10comparatorEEEEJSC_SC_iSG_EEEvDpT0_,"a",@progbits
	.sectionflags	@""
	.align	4
.nv.constant0._ZN6thrust24THRUST_300001_SM_1000_NS8cuda_cub4core6detail13_kernel_agentINS1_8__reduce11ReduceAgentIPN4cuda3std3__45tupleIJdlEEESC_SB_iNS1_9__extrema9arg_max_fIdl10comparatorEEEEJSC_SC_iSG_EEEvDpT0_:
	.zero		917


//--------------------- .nv.constant0._ZN6thrust24THRUST_300001_SM_1000_NS8cuda_cub4core6detail13_kernel_agentINS1_8__reduce10DrainAgentIiEEJN3cub18CUB_300001_SM_10009GridQueueIjEEiEEEvDpT0_ --------------------------
	.section	.nv.constant0._ZN6thrust24THRUST_300001_SM_1000_NS8cuda_cub4core6detail13_kernel_agentINS1_8__reduce10DrainAgentIiEEJN3cub18CUB_300001_SM_10009GridQueueIjEEiEEEvDpT0_,"a",@progbits
	.sectionflags	@""
	.align	4
.nv.constant0._ZN6thrust24THRUST_300001_SM_1000_NS8cuda_cub4core6detail13_kernel_agentINS1_8__reduce10DrainAgentIiEEJN3cub18CUB_300001_SM_10009GridQueueIjEEiEEEvDpT0_:
	.zero		908


//--------------------- .nv.constant0._ZN6thrust24THRUST_300001_SM_1000_NS8cuda_cub4core6detail13_kernel_agentINS1_8__reduce11ReduceAgentINS0_12zip_iteratorIN4cuda3std3__45tupleIJNS0_10device_ptrIdEENS0_17counting_iteratorIlNS0_11use_defaultESF_SF_EEEEEEEPNSB_IJdlEEESJ_iNS1_9__extrema9arg_max_fIdl10comparatorEEEEJSI_SK_iN3cub18CUB_300001_SM_100013GridEvenShareIiEENSR_9GridQueueIjEESO_EEEvDpT0_ --------------------------
	.section	.nv.constant0._ZN6thrust24THRUST_300001_SM_1000_NS8cuda_cub4core6detail13_kernel_agentINS1_8__reduce11ReduceAgentINS0_12zip_iteratorIN4cuda3std3__45tupleIJNS0_10device_ptrIdEENS0_17counting_iteratorIlNS0_11use_defaultESF_SF_EEEEEEEPNSB_IJdlEEESJ_iNS1_9__extrema9arg_max_fIdl10comparatorEEEEJSI_SK_iN3cub18CUB_300001_SM_100013GridEvenShareIiEENSR_9GridQueueIjEESO_EEEvDpT0_,"a",@progbits
	.sectionflags	@""
	.align	4
.nv.constant0._ZN6thrust24THRUST_300001_SM_1000_NS8cuda_cub4core6detail13_kernel_agentINS1_8__reduce11ReduceAgentINS0_12zip_iteratorIN4cuda3std3__45tupleIJNS0_10device_ptrIdEENS0_17counting_iteratorIlNS0_11use_defaultESF_SF_EEEEEEEPNSB_IJdlEEESJ_iNS1_9__extrema9arg_max_fIdl10comparatorEEEEJSI_SK_iN3cub18CUB_300001_SM_100013GridEvenShareIiEENSR_9GridQueueIjEESO_EEEvDpT0_:
	.zero		977


//--------------------- .nv.constant0._ZN6thrust24THRUST_300001_SM_1000_NS8cuda_cub4core6detail13_kernel_agentINS1_8__reduce11ReduceAgentINS0_12zip_iteratorIN4cuda3std3__45tupleIJNS0_10device_ptrIdEENS0_17counting_iteratorIlNS0_11use_defaultESF_SF_EEEEEEEPNSB_IJdlEEESJ_iNS1_9__extrema9arg_max_fIdl10comparatorEEEEJSI_SK_iSO_EEEvDpT0_ --------------------------
	.section	.nv.constant0._ZN6thrust24THRUST_300001_SM_1000_NS8cuda_cub4core6detail13_kernel_agentINS1_8__reduce11ReduceAgentINS0_12zip_iteratorIN4cuda3std3__45tupleIJNS0_10device_ptrIdEENS0_17counting_iteratorIlNS0_11use_defaultESF_SF_EEEEEEEPNSB_IJdlEEESJ_iNS1_9__extrema9arg_max_fIdl10comparatorEEEEJSI_SK_iSO_EEEvDpT0_,"a",@progbits
	.sectionflags	@""
	.align	4
.nv.constant0._ZN6thrust24THRUST_300001_SM_1000_NS8cuda_cub4core6detail13_kernel_agentINS1_8__reduce11ReduceAgentINS0_12zip_iteratorIN4cuda3std3__45tupleIJNS0_10device_ptrIdEENS0_17counting_iteratorIlNS0_11use_defaultESF_SF_EEEEEEEPNSB_IJdlEEESJ_iNS1_9__extrema9arg_max_fIdl10comparatorEEEEJSI_SK_iSO_EEEvDpT0_:
	.zero		925


//--------------------- .nv.constant0._Z17kernel_gauss_stepPdii --------------------------
	.section	.nv.constant0._Z17kernel_gauss_stepPdii,"a",@progbits
	.sectionflags	@""
	.align	4
.nv.constant0._Z17kernel_gauss_stepPdii:
	.zero		912


//--------------------- .nv.constant0._Z11kernel_swapPdiii --------------------------
	.section	.nv.constant0._Z11kernel_swapPdiii,"a",@progbits
	.sectionflags	@""
	.align	4
.nv.constant0._Z11kernel_swapPdiii:
	.zero		916


//--------------------- SYMBOLS --------------------------

	.type		.nv.reservedSmem.offset0,@object
	.size		.nv.reservedSmem.offset0,0x4
	.type		.nv.reservedSmem.cap,@object
	.size		.nv.reservedSmem.cap,0x4
